	.target	sm_90a

	.elftype	@"ET_EXEC"


//--------------------- .note.nv.tkinfo           --------------------------
	.section	.note.nv.tkinfo,"",@"SHT_NOTE"
	.sectionflags	@"SHF_NOTE_NV_TKINFO"
	.tkinfo
        /*0018*/ 	.word	0x00000002
        /*0030*/ 	.string	""
        /*0030*/ 	.string	"ptxas"
        /*0030*/ 	.string	"Cuda compilation tools, release 13.0, V13.0.88"
        /*0030*/ 	.string	"Build cuda_13.0.r13.0/compiler.36424714_0"
        /*0030*/ 	.string	"-arch sm_90a -m 64 "



//--------------------- .note.nv.cuinfo           --------------------------
	.section	.note.nv.cuinfo,"",@"SHT_NOTE"
	.sectionflags	@"SHF_NOTE_NV_CUINFO"
        /*0018*/ 	.short	0x0002
        /*001a*/ 	.short	0x005a
        /*001c*/ 	.short	0x0082
	.zero		2


//--------------------- .nv.info                  --------------------------
	.section	.nv.info,"",@"SHT_CUDA_INFO"
	.align	4


	//----- nvinfo : EIATTR_REGCOUNT
	.align		4
        /*0000*/ 	.byte	0x04, 0x2f
        /*0002*/ 	.short	(.L_18 - .L_17)
	.align		4
.L_17:
        /*0004*/ 	.word	index@(_ZN7cutlass13device_kernelIN5flash22FlashAttnBwdPreprocessIN4cute5tupleIJNS3_1CILi64EEENS5_ILi128EEEEEENS_6half_tEfNS_4arch4Sm90ELb1ELb1EEEEEvNT_6ParamsE)
        /*0008*/ 	.word	0x00000040


	//----- nvinfo : EIATTR_FRAME_SIZE
	.align		4
.L_18:
        /*000c*/ 	.byte	0x04, 0x11
        /*000e*/ 	.short	(.L_20 - .L_19)
	.align		4
.L_19:
        /*0010*/ 	.word	index@(_ZN7cutlass13device_kernelIN5flash22FlashAttnBwdPreprocessIN4cute5tupleIJNS3_1CILi64EEENS5_ILi128EEEEEENS_6half_tEfNS_4arch4Sm90ELb1ELb1EEEEEvNT_6ParamsE)
        /*0014*/ 	.word	0x00000000


	//----- nvinfo : EIATTR_REGCOUNT
	.align		4
.L_20:
        /*0018*/ 	.byte	0x04, 0x2f
        /*001a*/ 	.short	(.L_22 - .L_21)
	.align		4
.L_21:
        /*001c*/ 	.word	index@(_ZN7cutlass13device_kernelIN5flash11enable_sm90INS1_16FlashAttnBwdSm90INS1_25CollectiveMainloopBwdSm90ILi2ELi2ELi2EN4cute5tupleIJNS5_1CILi1EEES8_S8_EEENS6_IJNS7_ILi64EEENS7_ILi128EEESB_EEENS_6half_tEfNS_4arch4Sm90ELb1ELb0ELb1ELb1ELb1ELb1ELb0ELb0ELi2ELi1ELi2ELi1ELb0EEENS1_24CollectiveEpilogueBwdGQAISC_fSF_Li256ELb1ELb1EEENS1_25SingleTileBwdLPTSchedulerILb1ELi128ELb1EEEEEEEEEvNT_6ParamsE)
        /*0020*/ 	.word	0x000000a8


	//----- nvinfo : EIATTR_FRAME_SIZE
	.align		4
.L_22:
        /*0024*/ 	.byte	0x04, 0x11
        /*0026*/ 	.short	(.L_24 - .L_23)
	.align		4
.L_23:
        /*0028*/ 	.word	index@(_ZN7cutlass13device_kernelIN5flash11enable_sm90INS1_16FlashAttnBwdSm90INS1_25CollectiveMainloopBwdSm90ILi2ELi2ELi2EN4cute5tupleIJNS5_1CILi1EEES8_S8_EEENS6_IJNS7_ILi64EEENS7_ILi128EEESB_EEENS_6half_tEfNS_4arch4Sm90ELb1ELb0ELb1ELb1ELb1ELb1ELb0ELb0ELi2ELi1ELi2ELi1ELb0EEENS1_24CollectiveEpilogueBwdGQAISC_fSF_Li256ELb1ELb1EEENS1_25SingleTileBwdLPTSchedulerILb1ELi128ELb1EEEEEEEEEvNT_6ParamsE)
        /*002c*/ 	.word	0x00000010


	//----- nvinfo : EIATTR_REGCOUNT
	.align		4
.L_24:
        /*0030*/ 	.byte	0x04, 0x2f
        /*0032*/ 	.short	(.L_26 - .L_25)
	.align		4
.L_25:
        /*0034*/ 	.word	index@(_ZN7cutlass13device_kernelIN5flash32FlashAttnBwdPostprocessConvertdQIN4cute5tupleIJNS3_1CILi64EEENS5_ILi128EEEEEENS_6half_tEfNS_4arch4Sm90ELi256ENS3_8TiledMMAINS3_8MMA_AtomIJNS3_4SM904GMMA25MMA_64x64x16_F32F16F16_SSILNSF_5MajorE0ELSH_1ELNSF_7ScaleInE1ELSI_1EEEEEENS3_6LayoutINS4_IJNS5_ILi1EEENS5_ILi2EEESM_EEENS4_IJNS5_ILi0EEESM_SP_EEEEENS4_IJNS3_10UnderscoreESS_SS_EEEEELb0EEEEEvNT_6ParamsE)
        /*0038*/ 	.word	0x00000038


	//----- nvinfo : EIATTR_FRAME_SIZE
	.align		4
.L_26:
        /*003c*/ 	.byte	0x04, 0x11
        /*003e*/ 	.short	(.L_28 - .L_27)
	.align		4
.L_27:
        /*0040*/ 	.word	index@(_ZN7cutlass13device_kernelIN5flash32FlashAttnBwdPostprocessConvertdQIN4cute5tupleIJNS3_1CILi64EEENS5_ILi128EEEEEENS_6half_tEfNS_4arch4Sm90ELi256ENS3_8TiledMMAINS3_8MMA_AtomIJNS3_4SM904GMMA25MMA_64x64x16_F32F16F16_SSILNSF_5MajorE0ELSH_1ELNSF_7ScaleInE1ELSI_1EEEEEENS3_6LayoutINS4_IJNS5_ILi1EEENS5_ILi2EEESM_EEENS4_IJNS5_ILi0EEESM_SP_EEEEENS4_IJNS3_10UnderscoreESS_SS_EEEEELb0EEEEEvNT_6ParamsE)
        /*0044*/ 	.word	0x00000000


	//----- nvinfo : EIATTR_REGCOUNT
	.align		4
.L_28:
        /*0048*/ 	.byte	0x04, 0x2f
        /*004a*/ 	.short	(.L_30 - .L_29)
	.align		4
.L_29:
        /*004c*/ 	.word	index@(_ZN7cutlass13device_kernelIN5flash32FlashAttnBwdPostprocessConvertdQIN4cute5tupleIJNS3_1CILi128EEES6_EEENS_6half_tEfNS_4arch4Sm90ELi256ENS3_8TiledMMAINS3_8MMA_AtomIJNS3_4SM904GMMA26MMA_64x128x16_F32F16F16_RSILNSE_5MajorE0ELSG_1ELNSE_7ScaleInE1ELSH_1EEEEEENS3_6LayoutINS4_IJNS5_ILi2EEENS5_ILi1EEESM_EEENS4_IJSM_NS5_ILi0EEESO_EEEEENS4_IJNS3_10UnderscoreESR_SR_EEEEELb0EEEEEvNT_6ParamsE)
        /*0050*/ 	.word	0x00000058


	//----- nvinfo : EIATTR_FRAME_SIZE
	.align		4
.L_30:
        /*0054*/ 	.byte	0x04, 0x11
        /*0056*/ 	.short	(.L_32 - .L_31)
	.align		4
.L_31:
        /*0058*/ 	.word	index@(_ZN7cutlass13device_kernelIN5flash32FlashAttnBwdPostprocessConvertdQIN4cute5tupleIJNS3_1CILi128EEES6_EEENS_6half_tEfNS_4arch4Sm90ELi256ENS3_8TiledMMAINS3_8MMA_AtomIJNS3_4SM904GMMA26MMA_64x128x16_F32F16F16_RSILNSE_5MajorE0ELSG_1ELNSE_7ScaleInE1ELSH_1EEEEEENS3_6LayoutINS4_IJNS5_ILi2EEENS5_ILi1EEESM_EEENS4_IJSM_NS5_ILi0EEESO_EEEEENS4_IJNS3_10UnderscoreESR_SR_EEEEELb0EEEEEvNT_6ParamsE)
        /*005c*/ 	.word	0x00000000


	//----- nvinfo : EIATTR_REGCOUNT
	.align		4
.L_32:
        /*0060*/ 	.byte	0x04, 0x2f
        /*0062*/ 	.short	(.L_34 - .L_33)
	.align		4
.L_33:
        /*0064*/ 	.word	index@(_ZN7cutlass13device_kernelIN5flash11enable_sm90INS1_16FlashAttnBwdSm90INS1_25CollectiveMainloopBwdSm90ILi2ELi2ELi2EN4cute5tupleIJNS5_1CILi1EEES8_S8_EEENS6_IJNS7_ILi64EEENS7_ILi128EEESB_EEENS_6half_tEfNS_4arch4Sm90ELb1ELb0ELb1ELb1ELb0ELb1ELb0ELb0ELi2ELi1ELi2ELi1ELb0EEENS1_24CollectiveEpilogueBwdGQAISC_fSF_Li256ELb1ELb0EEENS1_25SingleTileBwdLPTSchedulerILb1ELi128ELb0EEEEEEEEEvNT_6ParamsE)
        /*0068*/ 	.word	0x000000a8


	//----- nvinfo : EIATTR_FRAME_SIZE
	.align		4
.L_34:
        /*006c*/ 	.byte	0x04, 0x11
        /*006e*/ 	.short	(.L_36 - .L_35)
	.align		4
.L_35:
        /*0070*/ 	.word	index@(_ZN7cutlass13device_kernelIN5flash11enable_sm90INS1_16FlashAttnBwdSm90INS1_25CollectiveMainloopBwdSm90ILi2ELi2ELi2EN4cute5tupleIJNS5_1CILi1EEES8_S8_EEENS6_IJNS7_ILi64EEENS7_ILi128EEESB_EEENS_6half_tEfNS_4arch4Sm90ELb1ELb0ELb1ELb1ELb0ELb1ELb0ELb0ELi2ELi1ELi2ELi1ELb0EEENS1_24CollectiveEpilogueBwdGQAISC_fSF_Li256ELb1ELb0EEENS1_25SingleTileBwdLPTSchedulerILb1ELi128ELb0EEEEEEEEEvNT_6ParamsE)
        /*0074*/ 	.word	0x00000010


	//----- nvinfo : EIATTR_REGCOUNT
	.align		4
.L_36:
        /*0078*/ 	.byte	0x04, 0x2f
        /*007a*/ 	.short	(.L_38 - .L_37)
	.align		4
.L_37:
        /*007c*/ 	.word	index@(_ZN7cutlass13device_kernelIN5flash11enable_sm90INS1_16FlashAttnBwdSm90INS1_25CollectiveMainloopBwdSm90ILi2ELi2ELi2EN4cute5tupleIJNS5_1CILi1EEES8_S8_EEENS6_IJNS7_ILi64EEENS7_ILi128EEESB_EEENS_6half_tEfNS_4arch4Sm90ELb1ELb0ELb1ELb1ELb1ELb1ELb0ELb0ELi2ELi1ELi2ELi1ELb0EEENS1_21CollectiveEpilogueBwdISC_SD_SF_Li256ELb1ELb0ELi1EEENS1_25SingleTileBwdLPTSchedulerILb1ELi128ELb1EEEEEEEEEvNT_6ParamsE)
        /*0080*/ 	.word	0x000000a8


	//----- nvinfo : EIATTR_FRAME_SIZE
	.align		4
.L_38:
        /*0084*/ 	.byte	0x04, 0x11
        /*0086*/ 	.short	(.L_40 - .L_39)
	.align		4
.L_39:
        /*0088*/ 	.word	index@(_ZN7cutlass13device_kernelIN5flash11enable_sm90INS1_16FlashAttnBwdSm90INS1_25CollectiveMainloopBwdSm90ILi2ELi2ELi2EN4cute5tupleIJNS5_1CILi1EEES8_S8_EEENS6_IJNS7_ILi64EEENS7_ILi128EEESB_EEENS_6half_tEfNS_4arch4Sm90ELb1ELb0ELb1ELb1ELb1ELb1ELb0ELb0ELi2ELi1ELi2ELi1ELb0EEENS1_21CollectiveEpilogueBwdISC_SD_SF_Li256ELb1ELb0ELi1EEENS1_25SingleTileBwdLPTSchedulerILb1ELi128ELb1EEEEEEEEEvNT_6ParamsE)
        /*008c*/ 	.word	0x00000010


	//----- nvinfo : EIATTR_REGCOUNT
	.align		4
.L_40:
        /*0090*/ 	.byte	0x04, 0x2f
        /*0092*/ 	.short	(.L_42 - .L_41)
	.align		4
.L_41:
        /*0094*/ 	.word	index@(_ZN7cutlass13device_kernelIN5flash11enable_sm90INS1_16FlashAttnBwdSm90INS1_25CollectiveMainloopBwdSm90ILi2ELi2ELi2EN4cute5tupleIJNS5_1CILi1EEES8_S8_EEENS6_IJNS7_ILi64EEENS7_ILi128EEESB_EEENS_6half_tEfNS_4arch4Sm90ELb1ELb0ELb1ELb1ELb0ELb1ELb0ELb0ELi2ELi1ELi2ELi1ELb0EEENS1_21CollectiveEpilogueBwdISC_SD_SF_Li256ELb1ELb0ELi1EEENS1_25SingleTileBwdLPTSchedulerILb1ELi128ELb0EEEEEEEEEvNT_6ParamsE)
        /*0098*/ 	.word	0x000000a8


	//----- nvinfo : EIATTR_FRAME_SIZE
	.align		4
.L_42:
        /*009c*/ 	.byte	0x04, 0x11
        /*009e*/ 	.short	(.L_44 - .L_43)
	.align		4
.L_43:
        /*00a0*/ 	.word	index@(_ZN7cutlass13device_kernelIN5flash11enable_sm90INS1_16FlashAttnBwdSm90INS1_25CollectiveMainloopBwdSm90ILi2ELi2ELi2EN4cute5tupleIJNS5_1CILi1EEES8_S8_EEENS6_IJNS7_ILi64EEENS7_ILi128EEESB_EEENS_6half_tEfNS_4arch4Sm90ELb1ELb0ELb1ELb1ELb0ELb1ELb0ELb0ELi2ELi1ELi2ELi1ELb0EEENS1_21CollectiveEpilogueBwdISC_SD_SF_Li256ELb1ELb0ELi1EEENS1_25SingleTileBwdLPTSchedulerILb1ELi128ELb0EEEEEEEEEvNT_6ParamsE)
        /*00a4*/ 	.word	0x00000010


	//----- nvinfo : EIATTR_REGCOUNT
	.align		4
.L_44:
        /*00a8*/ 	.byte	0x04, 0x2f
        /*00aa*/ 	.short	(.L_46 - .L_45)
	.align		4
.L_45:
        /*00ac*/ 	.word	index@(_ZN7cutlass13device_kernelIN5flash22FlashAttnBwdPreprocessIN4cute5tupleIJNS3_1CILi64EEENS5_ILi128EEEEEENS_6half_tEfNS_4arch4Sm90ELb1ELb0EEEEEvNT_6ParamsE)
        /*00b0*/ 	.word	0x00000040


	//----- nvinfo : EIATTR_FRAME_SIZE
	.align		4
.L_46:
        /*00b4*/ 	.byte	0x04, 0x11
        /*00b6*/ 	.short	(.L_48 - .L_47)
	.align		4
.L_47:
        /*00b8*/ 	.word	index@(_ZN7cutlass13device_kernelIN5flash22FlashAttnBwdPreprocessIN4cute5tupleIJNS3_1CILi64EEENS5_ILi128EEEEEENS_6half_tEfNS_4arch4Sm90ELb1ELb0EEEEEvNT_6ParamsE)
        /*00bc*/ 	.word	0x00000000


	//----- nvinfo : EIATTR_REGCOUNT
	.align		4
.L_48:
        /*00c0*/ 	.byte	0x04, 0x2f
        /*00c2*/ 	.short	(.L_50 - .L_49)
	.align		4
.L_49:
        /*00c4*/ 	.word	index@(_ZN7cutlass13device_kernelIN5flash11enable_sm90INS1_16FlashAttnBwdSm90INS1_25CollectiveMainloopBwdSm90ILi2ELi2ELi2EN4cute5tupleIJNS5_1CILi1EEES8_S8_EEENS6_IJNS7_ILi64EEENS7_ILi128EEESB_EEENS_6half_tEfNS_4arch4Sm90ELb1ELb0ELb1ELb0ELb1ELb1ELb0ELb0ELi2ELi1ELi2ELi1ELb0EEENS1_24CollectiveEpilogueBwdGQAISC_fSF_Li256ELb0ELb1EEENS1_25SingleTileBwdLPTSchedulerILb0ELi128ELb1EEEEEEEEEvNT_6ParamsE)
        /*00c8*/ 	.word	0x000000a8


	//----- nvinfo : EIATTR_FRAME_SIZE
	.align		4
.L_50:
        /*00cc*/ 	.byte	0x04, 0x11
        /*00ce*/ 	.short	(.L_52 - .L_51)
	.align		4
.L_51:
        /*00d0*/ 	.word	index@(_ZN7cutlass13device_kernelIN5flash11enable_sm90INS1_16FlashAttnBwdSm90INS1_25CollectiveMainloopBwdSm90ILi2ELi2ELi2EN4cute5tupleIJNS5_1CILi1EEES8_S8_EEENS6_IJNS7_ILi64EEENS7_ILi128EEESB_EEENS_6half_tEfNS_4arch4Sm90ELb1ELb0ELb1ELb0ELb1ELb1ELb0ELb0ELi2ELi1ELi2ELi1ELb0EEENS1_24CollectiveEpilogueBwdGQAISC_fSF_Li256ELb0ELb1EEENS1_25SingleTileBwdLPTSchedulerILb0ELi128ELb1EEEEEEEEEvNT_6ParamsE)
        /*00d4*/ 	.word	0x00000008


	//----- nvinfo : EIATTR_REGCOUNT
	.align		4
.L_52:
        /*00d8*/ 	.byte	0x04, 0x2f
        /*00da*/ 	.short	(.L_54 - .L_53)
	.align		4
.L_53:
        /*00dc*/ 	.word	index@(_ZN7cutlass13device_kernelIN5flash11enable_sm90INS1_16FlashAttnBwdSm90INS1_25CollectiveMainloopBwdSm90ILi2ELi2ELi2EN4cute5tupleIJNS5_1CILi1EEES8_S8_EEENS6_IJNS7_ILi64EEENS7_ILi128EEESB_EEENS_6half_tEfNS_4arch4Sm90ELb1ELb0ELb1ELb0ELb0ELb1ELb0ELb0ELi2ELi1ELi2ELi1ELb0EEENS1_24CollectiveEpilogueBwdGQAISC_fSF_Li256ELb0ELb0EEENS1_25SingleTileBwdLPTSchedulerILb0ELi128ELb0EEEEEEEEEvNT_6ParamsE)
        /*00e0*/ 	.word	0x000000a8


	//----- nvinfo : EIATTR_FRAME_SIZE
	.align		4
.L_54:
        /*00e4*/ 	.byte	0x04, 0x11
        /*00e6*/ 	.short	(.L_56 - .L_55)
	.align		4
.L_55:
        /*00e8*/ 	.word	index@(_ZN7cutlass13device_kernelIN5flash11enable_sm90INS1_16FlashAttnBwdSm90INS1_25CollectiveMainloopBwdSm90ILi2ELi2ELi2EN4cute5tupleIJNS5_1CILi1EEES8_S8_EEENS6_IJNS7_ILi64EEENS7_ILi128EEESB_EEENS_6half_tEfNS_4arch4Sm90ELb1ELb0ELb1ELb0ELb0ELb1ELb0ELb0ELi2ELi1ELi2ELi1ELb0EEENS1_24CollectiveEpilogueBwdGQAISC_fSF_Li256ELb0ELb0EEENS1_25SingleTileBwdLPTSchedulerILb0ELi128ELb0EEEEEEEEEvNT_6ParamsE)
        /*00ec*/ 	.word	0x00000008


	//----- nvinfo : EIATTR_REGCOUNT
	.align		4
.L_56:
        /*00f0*/ 	.byte	0x04, 0x2f
        /*00f2*/ 	.short	(.L_58 - .L_57)
	.align		4
.L_57:
        /*00f4*/ 	.word	index@(_ZN7cutlass13device_kernelIN5flash11enable_sm90INS1_16FlashAttnBwdSm90INS1_25CollectiveMainloopBwdSm90ILi2ELi2ELi2EN4cute5tupleIJNS5_1CILi1EEES8_S8_EEENS6_IJNS7_ILi64EEENS7_ILi128EEESB_EEENS_6half_tEfNS_4arch4Sm90ELb1ELb0ELb1ELb0ELb1ELb1ELb0ELb0ELi2ELi1ELi2ELi1ELb0EEENS1_21CollectiveEpilogueBwdISC_SD_SF_Li256ELb0ELb0ELi1EEENS1_25SingleTileBwdLPTSchedulerILb0ELi128ELb1EEEEEEEEEvNT_6ParamsE)
        /*00f8*/ 	.word	0x000000a8


	//----- nvinfo : EIATTR_FRAME_SIZE
	.align		4
.L_58:
        /*00fc*/ 	.byte	0x04, 0x11
        /*00fe*/ 	.short	(.L_60 - .L_59)
	.align		4
.L_59:
        /*0100*/ 	.word	index@(_ZN7cutlass13device_kernelIN5flash11enable_sm90INS1_16FlashAttnBwdSm90INS1_25CollectiveMainloopBwdSm90ILi2ELi2ELi2EN4cute5tupleIJNS5_1CILi1EEES8_S8_EEENS6_IJNS7_ILi64EEENS7_ILi128EEESB_EEENS_6half_tEfNS_4arch4Sm90ELb1ELb0ELb1ELb0ELb1ELb1ELb0ELb0ELi2ELi1ELi2ELi1ELb0EEENS1_21CollectiveEpilogueBwdISC_SD_SF_Li256ELb0ELb0ELi1EEENS1_25SingleTileBwdLPTSchedulerILb0ELi128ELb1EEEEEEEEEvNT_6ParamsE)
        /*0104*/ 	.word	0x00000008


	//----- nvinfo : EIATTR_REGCOUNT
	.align		4
.L_60:
        /*0108*/ 	.byte	0x04, 0x2f
        /*010a*/ 	.short	(.L_62 - .L_61)
	.align		4
.L_61:
        /*010c*/ 	.word	index@(_ZN7cutlass13device_kernelIN5flash11enable_sm90INS1_16FlashAttnBwdSm90INS1_25CollectiveMainloopBwdSm90ILi2ELi2ELi2EN4cute5tupleIJNS5_1CILi1EEES8_S8_EEENS6_IJNS7_ILi64EEENS7_ILi128EEESB_EEENS_6half_tEfNS_4arch4Sm90ELb1ELb0ELb1ELb0ELb0ELb1ELb0ELb0ELi2ELi1ELi2ELi1ELb0EEENS1_21CollectiveEpilogueBwdISC_SD_SF_Li256ELb0ELb0ELi1EEENS1_25SingleTileBwdLPTSchedulerILb0ELi128ELb0EEEEEEEEEvNT_6ParamsE)
        /*0110*/ 	.word	0x000000a8


	//----- nvinfo : EIATTR_FRAME_SIZE
	.align		4
.L_62:
        /*0114*/ 	.byte	0x04, 0x11
        /*0116*/ 	.short	(.L_64 - .L_63)
	.align		4
.L_63:
        /*0118*/ 	.word	index@(_ZN7cutlass13device_kernelIN5flash11enable_sm90INS1_16FlashAttnBwdSm90INS1_25CollectiveMainloopBwdSm90ILi2ELi2ELi2EN4cute5tupleIJNS5_1CILi1EEES8_S8_EEENS6_IJNS7_ILi64EEENS7_ILi128EEESB_EEENS_6half_tEfNS_4arch4Sm90ELb1ELb0ELb1ELb0ELb0ELb1ELb0ELb0ELi2ELi1ELi2ELi1ELb0EEENS1_21CollectiveEpilogueBwdISC_SD_SF_Li256ELb0ELb0ELi1EEENS1_25SingleTileBwdLPTSchedulerILb0ELi128ELb0EEEEEEEEEvNT_6ParamsE)
        /*011c*/ 	.word	0x00000008


	//----- nvinfo : EIATTR_REGCOUNT
	.align		4
.L_64:
        /*0120*/ 	.byte	0x04, 0x2f
        /*0122*/ 	.short	(.L_66 - .L_65)
	.align		4
.L_65:
        /*0124*/ 	.word	index@(_ZN7cutlass13device_kernelIN5flash11enable_sm90INS1_16FlashAttnBwdSm90INS1_25CollectiveMainloopBwdSm90ILi2ELi2ELi2EN4cute5tupleIJNS5_1CILi1EEES8_S8_EEENS6_IJNS7_ILi64EEENS7_ILi128EEESB_EEENS_6half_tEfNS_4arch4Sm90ELb0ELb1ELb1ELb1ELb1ELb1ELb0ELb0ELi2ELi1ELi2ELi1ELb0EEENS1_24CollectiveEpilogueBwdGQAISC_fSF_Li256ELb1ELb1EEENS1_19SingleTileSchedulerILb1ELb0ELb0ELi128EEEEEEEEEvNT_6ParamsE)
        /*0128*/ 	.word	0x000000a8


	//----- nvinfo : EIATTR_FRAME_SIZE
	.align		4
.L_66:
        /*012c*/ 	.byte	0x04, 0x11
        /*012e*/ 	.short	(.L_68 - .L_67)
	.align		4
.L_67:
        /*0130*/ 	.word	index@(_ZN7cutlass13device_kernelIN5flash11enable_sm90INS1_16FlashAttnBwdSm90INS1_25CollectiveMainloopBwdSm90ILi2ELi2ELi2EN4cute5tupleIJNS5_1CILi1EEES8_S8_EEENS6_IJNS7_ILi64EEENS7_ILi128EEESB_EEENS_6half_tEfNS_4arch4Sm90ELb0ELb1ELb1ELb1ELb1ELb1ELb0ELb0ELi2ELi1ELi2ELi1ELb0EEENS1_24CollectiveEpilogueBwdGQAISC_fSF_Li256ELb1ELb1EEENS1_19SingleTileSchedulerILb1ELb0ELb0ELi128EEEEEEEEEvNT_6ParamsE)
        /*0134*/ 	.word	0x00000010


	//----- nvinfo : EIATTR_REGCOUNT
	.align		4
.L_68:
        /*0138*/ 	.byte	0x04, 0x2f
        /*013a*/ 	.short	(.L_70 - .L_69)
	.align		4
.L_69:
        /*013c*/ 	.word	index@(_ZN7cutlass13device_kernelIN5flash11enable_sm90INS1_16FlashAttnBwdSm90INS1_25CollectiveMainloopBwdSm90ILi2ELi2ELi2EN4cute5tupleIJNS5_1CILi1EEES8_S8_EEENS6_IJNS7_ILi64EEENS7_ILi128EEESB_EEENS_6half_tEfNS_4arch4Sm90ELb0ELb1ELb1ELb1ELb0ELb1ELb0ELb0ELi2ELi1ELi2ELi1ELb0EEENS1_24CollectiveEpilogueBwdGQAISC_fSF_Li256ELb1ELb0EEENS1_19SingleTileSchedulerILb1ELb0ELb0ELi128EEEEEEEEEvNT_6ParamsE)
        /*0140*/ 	.word	0x000000a8


	//----- nvinfo : EIATTR_FRAME_SIZE
	.align		4
.L_70:
        /*0144*/ 	.byte	0x04, 0x11
        /*0146*/ 	.short	(.L_72 - .L_71)
	.align		4
.L_71:
        /*0148*/ 	.word	index@(_ZN7cutlass13device_kernelIN5flash11enable_sm90INS1_16FlashAttnBwdSm90INS1_25CollectiveMainloopBwdSm90ILi2ELi2ELi2EN4cute5tupleIJNS5_1CILi1EEES8_S8_EEENS6_IJNS7_ILi64EEENS7_ILi128EEESB_EEENS_6half_tEfNS_4arch4Sm90ELb0ELb1ELb1ELb1ELb0ELb1ELb0ELb0ELi2ELi1ELi2ELi1ELb0EEENS1_24CollectiveEpilogueBwdGQAISC_fSF_Li256ELb1ELb0EEENS1_19SingleTileSchedulerILb1ELb0ELb0ELi128EEEEEEEEEvNT_6ParamsE)
        /*014c*/ 	.word	0x00000010


	//----- nvinfo : EIATTR_REGCOUNT
	.align		4
.L_72:
        /*0150*/ 	.byte	0x04, 0x2f
        /*0152*/ 	.short	(.L_74 - .L_73)
	.align		4
.L_73:
        /*0154*/ 	.word	index@(_ZN7cutlass13device_kernelIN5flash11enable_sm90INS1_16FlashAttnBwdSm90INS1_25CollectiveMainloopBwdSm90ILi2ELi2ELi2EN4cute5tupleIJNS5_1CILi1EEES8_S8_EEENS6_IJNS7_ILi64EEENS7_ILi128EEESB_EEENS_6half_tEfNS_4arch4Sm90ELb0ELb1ELb1ELb1ELb1ELb1ELb0ELb0ELi2ELi1ELi2ELi1ELb0EEENS1_21CollectiveEpilogueBwdISC_SD_SF_Li256ELb1ELb0ELi1EEENS1_19SingleTileSchedulerILb1ELb0ELb0ELi128EEEEEEEEEvNT_6ParamsE)
        /*0158*/ 	.word	0x000000a8


	//----- nvinfo : EIATTR_FRAME_SIZE
	.align		4
.L_74:
        /*015c*/ 	.byte	0x04, 0x11
        /*015e*/ 	.short	(.L_76 - .L_75)
	.align		4
.L_75:
        /*0160*/ 	.word	index@(_ZN7cutlass13device_kernelIN5flash11enable_sm90INS1_16FlashAttnBwdSm90INS1_25CollectiveMainloopBwdSm90ILi2ELi2ELi2EN4cute5tupleIJNS5_1CILi1EEES8_S8_EEENS6_IJNS7_ILi64EEENS7_ILi128EEESB_EEENS_6half_tEfNS_4arch4Sm90ELb0ELb1ELb1ELb1ELb1ELb1ELb0ELb0ELi2ELi1ELi2ELi1ELb0EEENS1_21CollectiveEpilogueBwdISC_SD_SF_Li256ELb1ELb0ELi1EEENS1_19SingleTileSchedulerILb1ELb0ELb0ELi128EEEEEEEEEvNT_6ParamsE)
        /*0164*/ 	.word	0x00000010


	//----- nvinfo : EIATTR_REGCOUNT
	.align		4
.L_76:
        /*0168*/ 	.byte	0x04, 0x2f
        /*016a*/ 	.short	(.L_78 - .L_77)
	.align		4
.L_77:
        /*016c*/ 	.word	index@(_ZN7cutlass13device_kernelIN5flash11enable_sm90INS1_16FlashAttnBwdSm90INS1_25CollectiveMainloopBwdSm90ILi2ELi2ELi2EN4cute5tupleIJNS5_1CILi1EEES8_S8_EEENS6_IJNS7_ILi64EEENS7_ILi128EEESB_EEENS_6half_tEfNS_4arch4Sm90ELb0ELb1ELb1ELb1ELb0ELb1ELb0ELb0ELi2ELi1ELi2ELi1ELb0EEENS1_21CollectiveEpilogueBwdISC_SD_SF_Li256ELb1ELb0ELi1EEENS1_19SingleTileSchedulerILb1ELb0ELb0ELi128EEEEEEEEEvNT_6ParamsE)
        /*0170*/ 	.word	0x000000a8


	//----- nvinfo : EIATTR_FRAME_SIZE
	.align		4
.L_78:
        /*0174*/ 	.byte	0x04, 0x11
        /*0176*/ 	.short	(.L_80 - .L_79)
	.align		4
.L_79:
        /*0178*/ 	.word	index@(_ZN7cutlass13device_kernelIN5flash11enable_sm90INS1_16FlashAttnBwdSm90INS1_25CollectiveMainloopBwdSm90ILi2ELi2ELi2EN4cute5tupleIJNS5_1CILi1EEES8_S8_EEENS6_IJNS7_ILi64EEENS7_ILi128EEESB_EEENS_6half_tEfNS_4arch4Sm90ELb0ELb1ELb1ELb1ELb0ELb1ELb0ELb0ELi2ELi1ELi2ELi1ELb0EEENS1_21CollectiveEpilogueBwdISC_SD_SF_Li256ELb1ELb0ELi1EEENS1_19SingleTileSchedulerILb1ELb0ELb0ELi128EEEEEEEEEvNT_6ParamsE)
        /*017c*/ 	.word	0x00000010


	//----- nvinfo : EIATTR_REGCOUNT
	.align		4
.L_80:
        /*0180*/ 	.byte	0x04, 0x2f
        /*0182*/ 	.short	(.L_82 - .L_81)
	.align		4
.L_81:
        /*0184*/ 	.word	index@(_ZN7cutlass13device_kernelIN5flash11enable_sm90INS1_16FlashAttnBwdSm90INS1_25CollectiveMainloopBwdSm90ILi2ELi2ELi2EN4cute5tupleIJNS5_1CILi1EEES8_S8_EEENS6_IJNS7_ILi64EEENS7_ILi128EEESB_EEENS_6half_tEfNS_4arch4Sm90ELb0ELb1ELb1ELb0ELb1ELb1ELb0ELb0ELi2ELi1ELi2ELi1ELb0EEENS1_24CollectiveEpilogueBwdGQAISC_fSF_Li256ELb0ELb1EEENS1_19SingleTileSchedulerILb0ELb0ELb0ELi128EEEEEEEEEvNT_6ParamsE)
        /*0188*/ 	.word	0x000000a8


	//----- nvinfo : EIATTR_FRAME_SIZE
	.align		4
.L_82:
        /*018c*/ 	.byte	0x04, 0x11
        /*018e*/ 	.short	(.L_84 - .L_83)
	.align		4
.L_83:
        /*0190*/ 	.word	index@(_ZN7cutlass13device_kernelIN5flash11enable_sm90INS1_16FlashAttnBwdSm90INS1_25CollectiveMainloopBwdSm90ILi2ELi2ELi2EN4cute5tupleIJNS5_1CILi1EEES8_S8_EEENS6_IJNS7_ILi64EEENS7_ILi128EEESB_EEENS_6half_tEfNS_4arch4Sm90ELb0ELb1ELb1ELb0ELb1ELb1ELb0ELb0ELi2ELi1ELi2ELi1ELb0EEENS1_24CollectiveEpilogueBwdGQAISC_fSF_Li256ELb0ELb1EEENS1_19SingleTileSchedulerILb0ELb0ELb0ELi128EEEEEEEEEvNT_6ParamsE)
        /*0194*/ 	.word	0x00000010


	//----- nvinfo : EIATTR_REGCOUNT
	.align		4
.L_84:
        /*0198*/ 	.byte	0x04, 0x2f
        /*019a*/ 	.short	(.L_86 - .L_85)
	.align		4
.L_85:
        /*019c*/ 	.word	index@(_ZN7cutlass13device_kernelIN5flash11enable_sm90INS1_16FlashAttnBwdSm90INS1_25CollectiveMainloopBwdSm90ILi2ELi2ELi2EN4cute5tupleIJNS5_1CILi1EEES8_S8_EEENS6_IJNS7_ILi64EEENS7_ILi128EEESB_EEENS_6half_tEfNS_4arch4Sm90ELb0ELb1ELb1ELb0ELb0ELb1ELb0ELb0ELi2ELi1ELi2ELi1ELb0EEENS1_24CollectiveEpilogueBwdGQAISC_fSF_Li256ELb0ELb0EEENS1_19SingleTileSchedulerILb0ELb0ELb0ELi128EEEEEEEEEvNT_6ParamsE)
        /*01a0*/ 	.word	0x000000a8


	//----- nvinfo : EIATTR_FRAME_SIZE
	.align		4
.L_86:
        /*01a4*/ 	.byte	0x04, 0x11
        /*01a6*/ 	.short	(.L_88 - .L_87)
	.align		4
.L_87:
        /*01a8*/ 	.word	index@(_ZN7cutlass13device_kernelIN5flash11enable_sm90INS1_16FlashAttnBwdSm90INS1_25CollectiveMainloopBwdSm90ILi2ELi2ELi2EN4cute5tupleIJNS5_1CILi1EEES8_S8_EEENS6_IJNS7_ILi64EEENS7_ILi128EEESB_EEENS_6half_tEfNS_4arch4Sm90ELb0ELb1ELb1ELb0ELb0ELb1ELb0ELb0ELi2ELi1ELi2ELi1ELb0EEENS1_24CollectiveEpilogueBwdGQAISC_fSF_Li256ELb0ELb0EEENS1_19SingleTileSchedulerILb0ELb0ELb0ELi128EEEEEEEEEvNT_6ParamsE)
        /*01ac*/ 	.word	0x00000010


	//----- nvinfo : EIATTR_REGCOUNT
	.align		4
.L_88:
        /*01b0*/ 	.byte	0x04, 0x2f
        /*01b2*/ 	.short	(.L_90 - .L_89)
	.align		4
.L_89:
        /*01b4*/ 	.word	index@(_ZN7cutlass13device_kernelIN5flash11enable_sm90INS1_16FlashAttnBwdSm90INS1_25CollectiveMainloopBwdSm90ILi2ELi2ELi2EN4cute5tupleIJNS5_1CILi1EEES8_S8_EEENS6_IJNS7_ILi64EEENS7_ILi128EEESB_EEENS_6half_tEfNS_4arch4Sm90ELb0ELb1ELb1ELb0ELb1ELb1ELb0ELb0ELi2ELi1ELi2ELi1ELb0EEENS1_21CollectiveEpilogueBwdISC_SD_SF_Li256ELb0ELb0ELi1EEENS1_19SingleTileSchedulerILb0ELb0ELb0ELi128EEEEEEEEEvNT_6ParamsE)
        /*01b8*/ 	.word	0x000000a8


	//----- nvinfo : EIATTR_FRAME_SIZE
	.align		4
.L_90:
        /*01bc*/ 	.byte	0x04, 0x11
        /*01be*/ 	.short	(.L_92 - .L_91)
	.align		4
.L_91:
        /*01c0*/ 	.word	index@(_ZN7cutlass13device_kernelIN5flash11enable_sm90INS1_16FlashAttnBwdSm90INS1_25CollectiveMainloopBwdSm90ILi2ELi2ELi2EN4cute5tupleIJNS5_1CILi1EEES8_S8_EEENS6_IJNS7_ILi64EEENS7_ILi128EEESB_EEENS_6half_tEfNS_4arch4Sm90ELb0ELb1ELb1ELb0ELb1ELb1ELb0ELb0ELi2ELi1ELi2ELi1ELb0EEENS1_21CollectiveEpilogueBwdISC_SD_SF_Li256ELb0ELb0ELi1EEENS1_19SingleTileSchedulerILb0ELb0ELb0ELi128EEEEEEEEEvNT_6ParamsE)
        /*01c4*/ 	.word	0x00000010


	//----- nvinfo : EIATTR_REGCOUNT
	.align		4
.L_92:
        /*01c8*/ 	.byte	0x04, 0x2f
        /*01ca*/ 	.short	(.L_94 - .L_93)
	.align		4
.L_93:
        /*01cc*/ 	.word	index@(_ZN7cutlass13device_kernelIN5flash11enable_sm90INS1_16FlashAttnBwdSm90INS1_25CollectiveMainloopBwdSm90ILi2ELi2ELi2EN4cute5tupleIJNS5_1CILi1EEES8_S8_EEENS6_IJNS7_ILi64EEENS7_ILi128EEESB_EEENS_6half_tEfNS_4arch4Sm90ELb0ELb1ELb1ELb0ELb0ELb1ELb0ELb0ELi2ELi1ELi2ELi1ELb0EEENS1_21CollectiveEpilogueBwdISC_SD_SF_Li256ELb0ELb0ELi1EEENS1_19SingleTileSchedulerILb0ELb0ELb0ELi128EEEEEEEEEvNT_6ParamsE)
        /*01d0*/ 	.word	0x000000a8


	//----- nvinfo : EIATTR_FRAME_SIZE
	.align		4
.L_94:
        /*01d4*/ 	.byte	0x04, 0x11
        /*01d6*/ 	.short	(.L_96 - .L_95)
	.align		4
.L_95:
        /*01d8*/ 	.word	index@(_ZN7cutlass13device_kernelIN5flash11enable_sm90INS1_16FlashAttnBwdSm90INS1_25CollectiveMainloopBwdSm90ILi2ELi2ELi2EN4cute5tupleIJNS5_1CILi1EEES8_S8_EEENS6_IJNS7_ILi64EEENS7_ILi128EEESB_EEENS_6half_tEfNS_4arch4Sm90ELb0ELb1ELb1ELb0ELb0ELb1ELb0ELb0ELi2ELi1ELi2ELi1ELb0EEENS1_21CollectiveEpilogueBwdISC_SD_SF_Li256ELb0ELb0ELi1EEENS1_19SingleTileSchedulerILb0ELb0ELb0ELi128EEEEEEEEEvNT_6ParamsE)
        /*01dc*/ 	.word	0x00000010


	//----- nvinfo : EIATTR_REGCOUNT
	.align		4
.L_96:
        /*01e0*/ 	.byte	0x04, 0x2f
        /*01e2*/ 	.short	(.L_98 - .L_97)
	.align		4
.L_97:
        /*01e4*/ 	.word	index@(_ZN7cutlass13device_kernelIN5flash11enable_sm90INS1_16FlashAttnBwdSm90INS1_25CollectiveMainloopBwdSm90ILi2ELi2ELi2EN4cute5tupleIJNS5_1CILi1EEES8_S8_EEENS6_IJNS7_ILi64EEENS7_ILi128EEESB_EEENS_6half_tEfNS_4arch4Sm90ELb0ELb0ELb1ELb1ELb1ELb1ELb0ELb0ELi2ELi1ELi2ELi1ELb0EEENS1_24CollectiveEpilogueBwdGQAISC_fSF_Li256ELb1ELb1EEENS1_19SingleTileSchedulerILb1ELb0ELb0ELi128EEEEEEEEEvNT_6ParamsE)
        /*01e8*/ 	.word	0x000000a8


	//----- nvinfo : EIATTR_FRAME_SIZE
	.align		4
.L_98:
        /*01ec*/ 	.byte	0x04, 0x11
        /*01ee*/ 	.short	(.L_100 - .L_99)
	.align		4
.L_99:
        /*01f0*/ 	.word	index@(_ZN7cutlass13device_kernelIN5flash11enable_sm90INS1_16FlashAttnBwdSm90INS1_25CollectiveMainloopBwdSm90ILi2ELi2ELi2EN4cute5tupleIJNS5_1CILi1EEES8_S8_EEENS6_IJNS7_ILi64EEENS7_ILi128EEESB_EEENS_6half_tEfNS_4arch4Sm90ELb0ELb0ELb1ELb1ELb1ELb1ELb0ELb0ELi2ELi1ELi2ELi1ELb0EEENS1_24CollectiveEpilogueBwdGQAISC_fSF_Li256ELb1ELb1EEENS1_19SingleTileSchedulerILb1ELb0ELb0ELi128EEEEEEEEEvNT_6ParamsE)
        /*01f4*/ 	.word	0x00000008


	//----- nvinfo : EIATTR_REGCOUNT
	.align		4
.L_100:
        /*01f8*/ 	.byte	0x04, 0x2f
        /*01fa*/ 	.short	(.L_102 - .L_101)
	.align		4
.L_101:
        /*01fc*/ 	.word	index@(_ZN7cutlass13device_kernelIN5flash11enable_sm90INS1_16FlashAttnBwdSm90INS1_25CollectiveMainloopBwdSm90ILi2ELi2ELi2EN4cute5tupleIJNS5_1CILi1EEES8_S8_EEENS6_IJNS7_ILi64EEENS7_ILi128EEESB_EEENS_6half_tEfNS_4arch4Sm90ELb0ELb0ELb1ELb1ELb0ELb1ELb0ELb0ELi2ELi1ELi2ELi1ELb0EEENS1_24CollectiveEpilogueBwdGQAISC_fSF_Li256ELb1ELb0EEENS1_19SingleTileSchedulerILb1ELb0ELb0ELi128EEEEEEEEEvNT_6ParamsE)
        /*0200*/ 	.word	0x000000a8


	//----- nvinfo : EIATTR_FRAME_SIZE
	.align		4
.L_102:
        /*0204*/ 	.byte	0x04, 0x11
        /*0206*/ 	.short	(.L_104 - .L_103)
	.align		4
.L_103:
        /*0208*/ 	.word	index@(_ZN7cutlass13device_kernelIN5flash11enable_sm90INS1_16FlashAttnBwdSm90INS1_25CollectiveMainloopBwdSm90ILi2ELi2ELi2EN4cute5tupleIJNS5_1CILi1EEES8_S8_EEENS6_IJNS7_ILi64EEENS7_ILi128EEESB_EEENS_6half_tEfNS_4arch4Sm90ELb0ELb0ELb1ELb1ELb0ELb1ELb0ELb0ELi2ELi1ELi2ELi1ELb0EEENS1_24CollectiveEpilogueBwdGQAISC_fSF_Li256ELb1ELb0EEENS1_19SingleTileSchedulerILb1ELb0ELb0ELi128EEEEEEEEEvNT_6ParamsE)
        /*020c*/ 	.word	0x00000008


	//----- nvinfo : EIATTR_REGCOUNT
	.align		4
.L_104:
        /*0210*/ 	.byte	0x04, 0x2f
        /*0212*/ 	.short	(.L_106 - .L_105)
	.align		4
.L_105:
        /*0214*/ 	.word	index@(_ZN7cutlass13device_kernelIN5flash11enable_sm90INS1_16FlashAttnBwdSm90INS1_25CollectiveMainloopBwdSm90ILi2ELi2ELi2EN4cute5tupleIJNS5_1CILi1EEES8_S8_EEENS6_IJNS7_ILi64EEENS7_ILi128EEESB_EEENS_6half_tEfNS_4arch4Sm90ELb0ELb0ELb1ELb1ELb1ELb1ELb0ELb0ELi2ELi1ELi2ELi1ELb0EEENS1_21CollectiveEpilogueBwdISC_SD_SF_Li256ELb1ELb0ELi1EEENS1_19SingleTileSchedulerILb1ELb0ELb0ELi128EEEEEEEEEvNT_6ParamsE)
        /*0218*/ 	.word	0x000000a8


	//----- nvinfo : EIATTR_FRAME_SIZE
	.align		4
.L_106:
        /*021c*/ 	.byte	0x04, 0x11
        /*021e*/ 	.short	(.L_108 - .L_107)
	.align		4
.L_107:
        /*0220*/ 	.word	index@(_ZN7cutlass13device_kernelIN5flash11enable_sm90INS1_16FlashAttnBwdSm90INS1_25CollectiveMainloopBwdSm90ILi2ELi2ELi2EN4cute5tupleIJNS5_1CILi1EEES8_S8_EEENS6_IJNS7_ILi64EEENS7_ILi128EEESB_EEENS_6half_tEfNS_4arch4Sm90ELb0ELb0ELb1ELb1ELb1ELb1ELb0ELb0ELi2ELi1ELi2ELi1ELb0EEENS1_21CollectiveEpilogueBwdISC_SD_SF_Li256ELb1ELb0ELi1EEENS1_19SingleTileSchedulerILb1ELb0ELb0ELi128EEEEEEEEEvNT_6ParamsE)
        /*0224*/ 	.word	0x00000008


	//----- nvinfo : EIATTR_REGCOUNT
	.align		4
.L_108:
        /*0228*/ 	.byte	0x04, 0x2f
        /*022a*/ 	.short	(.L_110 - .L_109)
	.align		4
.L_109:
        /*022c*/ 	.word	index@(_ZN7cutlass13device_kernelIN5flash11enable_sm90INS1_16FlashAttnBwdSm90INS1_25CollectiveMainloopBwdSm90ILi2ELi2ELi2EN4cute5tupleIJNS5_1CILi1EEES8_S8_EEENS6_IJNS7_ILi64EEENS7_ILi128EEESB_EEENS_6half_tEfNS_4arch4Sm90ELb0ELb0ELb1ELb1ELb0ELb1ELb0ELb0ELi2ELi1ELi2ELi1ELb0EEENS1_21CollectiveEpilogueBwdISC_SD_SF_Li256ELb1ELb0ELi1EEENS1_19SingleTileSchedulerILb1ELb0ELb0ELi128EEEEEEEEEvNT_6ParamsE)
        /*0230*/ 	.word	0x000000a8


	//----- nvinfo : EIATTR_FRAME_SIZE
	.align		4
.L_110:
        /*0234*/ 	.byte	0x04, 0x11
        /*0236*/ 	.short	(.L_112 - .L_111)
	.align		4
.L_111:
        /*0238*/ 	.word	index@(_ZN7cutlass13device_kernelIN5flash11enable_sm90INS1_16FlashAttnBwdSm90INS1_25CollectiveMainloopBwdSm90ILi2ELi2ELi2EN4cute5tupleIJNS5_1CILi1EEES8_S8_EEENS6_IJNS7_ILi64EEENS7_ILi128EEESB_EEENS_6half_tEfNS_4arch4Sm90ELb0ELb0ELb1ELb1ELb0ELb1ELb0ELb0ELi2ELi1ELi2ELi1ELb0EEENS1_21CollectiveEpilogueBwdISC_SD_SF_Li256ELb1ELb0ELi1EEENS1_19SingleTileSchedulerILb1ELb0ELb0ELi128EEEEEEEEEvNT_6ParamsE)
        /*023c*/ 	.word	0x00000008


	//----- nvinfo : EIATTR_REGCOUNT
	.align		4
.L_112:
        /*0240*/ 	.byte	0x04, 0x2f
        /*0242*/ 	.short	(.L_114 - .L_113)
	.align		4
.L_113:
        /*0244*/ 	.word	index@(_ZN7cutlass13device_kernelIN5flash11enable_sm90INS1_16FlashAttnBwdSm90INS1_25CollectiveMainloopBwdSm90ILi2ELi2ELi2EN4cute5tupleIJNS5_1CILi1EEES8_S8_EEENS6_IJNS7_ILi64EEENS7_ILi128EEESB_EEENS_6half_tEfNS_4arch4Sm90ELb0ELb0ELb1ELb0ELb1ELb1ELb0ELb0ELi2ELi1ELi2ELi1ELb0EEENS1_24CollectiveEpilogueBwdGQAISC_fSF_Li256ELb0ELb1EEENS1_19SingleTileSchedulerILb0ELb0ELb0ELi128EEEEEEEEEvNT_6ParamsE)
        /*0248*/ 	.word	0x000000a8


	//----- nvinfo : EIATTR_FRAME_SIZE
	.align		4
.L_114:
        /*024c*/ 	.byte	0x04, 0x11
        /*024e*/ 	.short	(.L_116 - .L_115)
	.align		4
.L_115:
        /*0250*/ 	.word	index@(_ZN7cutlass13device_kernelIN5flash11enable_sm90INS1_16FlashAttnBwdSm90INS1_25CollectiveMainloopBwdSm90ILi2ELi2ELi2EN4cute5tupleIJNS5_1CILi1EEES8_S8_EEENS6_IJNS7_ILi64EEENS7_ILi128EEESB_EEENS_6half_tEfNS_4arch4Sm90ELb0ELb0ELb1ELb0ELb1ELb1ELb0ELb0ELi2ELi1ELi2ELi1ELb0EEENS1_24CollectiveEpilogueBwdGQAISC_fSF_Li256ELb0ELb1EEENS1_19SingleTileSchedulerILb0ELb0ELb0ELi128EEEEEEEEEvNT_6ParamsE)
        /*0254*/ 	.word	0x00000000


	//----- nvinfo : EIATTR_REGCOUNT
	.align		4
.L_116:
        /*0258*/ 	.byte	0x04, 0x2f
        /*025a*/ 	.short	(.L_118 - .L_117)
	.align		4
.L_117:
        /*025c*/ 	.word	index@(_ZN7cutlass13device_kernelIN5flash11enable_sm90INS1_16FlashAttnBwdSm90INS1_25CollectiveMainloopBwdSm90ILi2ELi2ELi2EN4cute5tupleIJNS5_1CILi1EEES8_S8_EEENS6_IJNS7_ILi64EEENS7_ILi128EEESB_EEENS_6half_tEfNS_4arch4Sm90ELb0ELb0ELb1ELb0ELb0ELb1ELb0ELb0ELi2ELi1ELi2ELi1ELb0EEENS1_24CollectiveEpilogueBwdGQAISC_fSF_Li256ELb0ELb0EEENS1_19SingleTileSchedulerILb0ELb0ELb0ELi128EEEEEEEEEvNT_6ParamsE)
        /*0260*/ 	.word	0x000000a8


	//----- nvinfo : EIATTR_FRAME_SIZE
	.align		4
.L_118:
        /*0264*/ 	.byte	0x04, 0x11
        /*0266*/ 	.short	(.L_120 - .L_119)
	.align		4
.L_119:
        /*0268*/ 	.word	index@(_ZN7cutlass13device_kernelIN5flash11enable_sm90INS1_16FlashAttnBwdSm90INS1_25CollectiveMainloopBwdSm90ILi2ELi2ELi2EN4cute5tupleIJNS5_1CILi1EEES8_S8_EEENS6_IJNS7_ILi64EEENS7_ILi128EEESB_EEENS_6half_tEfNS_4arch4Sm90ELb0ELb0ELb1ELb0ELb0ELb1ELb0ELb0ELi2ELi1ELi2ELi1ELb0EEENS1_24CollectiveEpilogueBwdGQAISC_fSF_Li256ELb0ELb0EEENS1_19SingleTileSchedulerILb0ELb0ELb0ELi128EEEEEEEEEvNT_6ParamsE)
        /*026c*/ 	.word	0x00000000


	//----- nvinfo : EIATTR_REGCOUNT
	.align		4
.L_120:
        /*0270*/ 	.byte	0x04, 0x2f
        /*0272*/ 	.short	(.L_122 - .L_121)
	.align		4
.L_121:
        /*0274*/ 	.word	index@(_ZN7cutlass13device_kernelIN5flash11enable_sm90INS1_16FlashAttnBwdSm90INS1_25CollectiveMainloopBwdSm90ILi2ELi2ELi2EN4cute5tupleIJNS5_1CILi1EEES8_S8_EEENS6_IJNS7_ILi64EEENS7_ILi128EEESB_EEENS_6half_tEfNS_4arch4Sm90ELb0ELb0ELb1ELb0ELb1ELb1ELb0ELb0ELi2ELi1ELi2ELi1ELb0EEENS1_21CollectiveEpilogueBwdISC_SD_SF_Li256ELb0ELb0ELi1EEENS1_19SingleTileSchedulerILb0ELb0ELb0ELi128EEEEEEEEEvNT_6ParamsE)
        /*0278*/ 	.word	0x000000a8


	//----- nvinfo : EIATTR_FRAME_SIZE
	.align		4
.L_122:
        /*027c*/ 	.byte	0x04, 0x11
        /*027e*/ 	.short	(.L_124 - .L_123)
	.align		4
.L_123:
        /*0280*/ 	.word	index@(_ZN7cutlass13device_kernelIN5flash11enable_sm90INS1_16FlashAttnBwdSm90INS1_25CollectiveMainloopBwdSm90ILi2ELi2ELi2EN4cute5tupleIJNS5_1CILi1EEES8_S8_EEENS6_IJNS7_ILi64EEENS7_ILi128EEESB_EEENS_6half_tEfNS_4arch4Sm90ELb0ELb0ELb1ELb0ELb1ELb1ELb0ELb0ELi2ELi1ELi2ELi1ELb0EEENS1_21CollectiveEpilogueBwdISC_SD_SF_Li256ELb0ELb0ELi1EEENS1_19SingleTileSchedulerILb0ELb0ELb0ELi128EEEEEEEEEvNT_6ParamsE)
        /*0284*/ 	.word	0x00000000


	//----- nvinfo : EIATTR_REGCOUNT
	.align		4
.L_124:
        /*0288*/ 	.byte	0x04, 0x2f
        /*028a*/ 	.short	(.L_126 - .L_125)
	.align		4
.L_125:
        /*028c*/ 	.word	index@(_ZN7cutlass13device_kernelIN5flash11enable_sm90INS1_16FlashAttnBwdSm90INS1_25CollectiveMainloopBwdSm90ILi2ELi2ELi2EN4cute5tupleIJNS5_1CILi1EEES8_S8_EEENS6_IJNS7_ILi64EEENS7_ILi128EEESB_EEENS_6half_tEfNS_4arch4Sm90ELb0ELb0ELb1ELb0ELb0ELb1ELb0ELb0ELi2ELi1ELi2ELi1ELb0EEENS1_21CollectiveEpilogueBwdISC_SD_SF_Li256ELb0ELb0ELi1EEENS1_19SingleTileSchedulerILb0ELb0ELb0ELi128EEEEEEEEEvNT_6ParamsE)
        /*0290*/ 	.word	0x000000a8


	//----- nvinfo : EIATTR_FRAME_SIZE
	.align		4
.L_126:
        /*0294*/ 	.byte	0x04, 0x11
        /*0296*/ 	.short	(.L_128 - .L_127)
	.align		4
.L_127:
        /*0298*/ 	.word	index@(_ZN7cutlass13device_kernelIN5flash11enable_sm90INS1_16FlashAttnBwdSm90INS1_25CollectiveMainloopBwdSm90ILi2ELi2ELi2EN4cute5tupleIJNS5_1CILi1EEES8_S8_EEENS6_IJNS7_ILi64EEENS7_ILi128EEESB_EEENS_6half_tEfNS_4arch4Sm90ELb0ELb0ELb1ELb0ELb0ELb1ELb0ELb0ELi2ELi1ELi2ELi1ELb0EEENS1_21CollectiveEpilogueBwdISC_SD_SF_Li256ELb0ELb0ELi1EEENS1_19SingleTileSchedulerILb0ELb0ELb0ELi128EEEEEEEEEvNT_6ParamsE)
        /*029c*/ 	.word	0x00000000


	//----- nvinfo : EIATTR_MIN_STACK_SIZE
	.align		4
.L_128:
        /*02a0*/ 	.byte	0x04, 0x12
        /*02a2*/ 	.short	(.L_130 - .L_129)
	.align		4
.L_129:
        /*02a4*/ 	.word	index@(_ZN7cutlass13device_kernelIN5flash11enable_sm90INS1_16FlashAttnBwdSm90INS1_25CollectiveMainloopBwdSm90ILi2ELi2ELi2EN4cute5tupleIJNS5_1CILi1EEES8_S8_EEENS6_IJNS7_ILi64EEENS7_ILi128EEESB_EEENS_6half_tEfNS_4arch4Sm90ELb0ELb0ELb1ELb0ELb0ELb1ELb0ELb0ELi2ELi1ELi2ELi1ELb0EEENS1_21CollectiveEpilogueBwdISC_SD_SF_Li256ELb0ELb0ELi1EEENS1_19SingleTileSchedulerILb0ELb0ELb0ELi128EEEEEEEEEvNT_6ParamsE)
        /*02a8*/ 	.word	0x00000000


	//----- nvinfo : EIATTR_MIN_STACK_SIZE
	.align		4
.L_130:
        /*02ac*/ 	.byte	0x04, 0x12
        /*02ae*/ 	.short	(.L_132 - .L_131)
	.align		4
.L_131:
        /*02b0*/ 	.word	index@(_ZN7cutlass13device_kernelIN5flash11enable_sm90INS1_16FlashAttnBwdSm90INS1_25CollectiveMainloopBwdSm90ILi2ELi2ELi2EN4cute5tupleIJNS5_1CILi1EEES8_S8_EEENS6_IJNS7_ILi64EEENS7_ILi128EEESB_EEENS_6half_tEfNS_4arch4Sm90ELb0ELb0ELb1ELb0ELb1ELb1ELb0ELb0ELi2ELi1ELi2ELi1ELb0EEENS1_21CollectiveEpilogueBwdISC_SD_SF_Li256ELb0ELb0ELi1EEENS1_19SingleTileSchedulerILb0ELb0ELb0ELi128EEEEEEEEEvNT_6ParamsE)
        /*02b4*/ 	.word	0x00000000


	//----- nvinfo : EIATTR_MIN_STACK_SIZE
	.align		4
.L_132:
        /*02b8*/ 	.byte	0x04, 0x12
        /*02ba*/ 	.short	(.L_134 - .L_133)
	.align		4
.L_133:
        /*02bc*/ 	.word	index@(_ZN7cutlass13device_kernelIN5flash11enable_sm90INS1_16FlashAttnBwdSm90INS1_25CollectiveMainloopBwdSm90ILi2ELi2ELi2EN4cute5tupleIJNS5_1CILi1EEES8_S8_EEENS6_IJNS7_ILi64EEENS7_ILi128EEESB_EEENS_6half_tEfNS_4arch4Sm90ELb0ELb0ELb1ELb0ELb0ELb1ELb0ELb0ELi2ELi1ELi2ELi1ELb0EEENS1_24CollectiveEpilogueBwdGQAISC_fSF_Li256ELb0ELb0EEENS1_19SingleTileSchedulerILb0ELb0ELb0ELi128EEEEEEEEEvNT_6ParamsE)
        /*02c0*/ 	.word	0x00000000


	//----- nvinfo : EIATTR_MIN_STACK_SIZE
	.align		4
.L_134:
        /*02c4*/ 	.byte	0x04, 0x12
        /*02c6*/ 	.short	(.L_136 - .L_135)
	.align		4
.L_135:
        /*02c8*/ 	.word	index@(_ZN7cutlass13device_kernelIN5flash11enable_sm90INS1_16FlashAttnBwdSm90INS1_25CollectiveMainloopBwdSm90ILi2ELi2ELi2EN4cute5tupleIJNS5_1CILi1EEES8_S8_EEENS6_IJNS7_ILi64EEENS7_ILi128EEESB_EEENS_6half_tEfNS_4arch4Sm90ELb0ELb0ELb1ELb0ELb1ELb1ELb0ELb0ELi2ELi1ELi2ELi1ELb0EEENS1_24CollectiveEpilogueBwdGQAISC_fSF_Li256ELb0ELb1EEENS1_19SingleTileSchedulerILb0ELb0ELb0ELi128EEEEEEEEEvNT_6ParamsE)
        /*02cc*/ 	.word	0x00000000


	//----- nvinfo : EIATTR_MIN_STACK_SIZE
	.align		4
.L_136:
        /*02d0*/ 	.byte	0x04, 0x12
        /*02d2*/ 	.short	(.L_138 - .L_137)
	.align		4
.L_137:
        /*02d4*/ 	.word	index@(_ZN7cutlass13device_kernelIN5flash11enable_sm90INS1_16FlashAttnBwdSm90INS1_25CollectiveMainloopBwdSm90ILi2ELi2ELi2EN4cute5tupleIJNS5_1CILi1EEES8_S8_EEENS6_IJNS7_ILi64EEENS7_ILi128EEESB_EEENS_6half_tEfNS_4arch4Sm90ELb0ELb0ELb1ELb1ELb0ELb1ELb0ELb0ELi2ELi1ELi2ELi1ELb0EEENS1_21CollectiveEpilogueBwdISC_SD_SF_Li256ELb1ELb0ELi1EEENS1_19SingleTileSchedulerILb1ELb0ELb0ELi128EEEEEEEEEvNT_6ParamsE)
        /*02d8*/ 	.word	0x00000008


	//----- nvinfo : EIATTR_MIN_STACK_SIZE
	.align		4
.L_138:
        /*02dc*/ 	.byte	0x04, 0x12
        /*02de*/ 	.short	(.L_140 - .L_139)
	.align		4
.L_139:
        /*02e0*/ 	.word	index@(_ZN7cutlass13device_kernelIN5flash11enable_sm90INS1_16FlashAttnBwdSm90INS1_25CollectiveMainloopBwdSm90ILi2ELi2ELi2EN4cute5tupleIJNS5_1CILi1EEES8_S8_EEENS6_IJNS7_ILi64EEENS7_ILi128EEESB_EEENS_6half_tEfNS_4arch4Sm90ELb0ELb0ELb1ELb1ELb1ELb1ELb0ELb0ELi2ELi1ELi2ELi1ELb0EEENS1_21CollectiveEpilogueBwdISC_SD_SF_Li256ELb1ELb0ELi1EEENS1_19SingleTileSchedulerILb1ELb0ELb0ELi128EEEEEEEEEvNT_6ParamsE)
        /*02e4*/ 	.word	0x00000008


	//----- nvinfo : EIATTR_MIN_STACK_SIZE
	.align		4
.L_140:
        /*02e8*/ 	.byte	0x04, 0x12
        /*02ea*/ 	.short	(.L_142 - .L_141)
	.align		4
.L_141:
        /*02ec*/ 	.word	index@(_ZN7cutlass13device_kernelIN5flash11enable_sm90INS1_16FlashAttnBwdSm90INS1_25CollectiveMainloopBwdSm90ILi2ELi2ELi2EN4cute5tupleIJNS5_1CILi1EEES8_S8_EEENS6_IJNS7_ILi64EEENS7_ILi128EEESB_EEENS_6half_tEfNS_4arch4Sm90ELb0ELb0ELb1ELb1ELb0ELb1ELb0ELb0ELi2ELi1ELi2ELi1ELb0EEENS1_24CollectiveEpilogueBwdGQAISC_fSF_Li256ELb1ELb0EEENS1_19SingleTileSchedulerILb1ELb0ELb0ELi128EEEEEEEEEvNT_6ParamsE)
        /*02f0*/ 	.word	0x00000008


	//----- nvinfo : EIATTR_MIN_STACK_SIZE
	.align		4
.L_142:
        /*02f4*/ 	.byte	0x04, 0x12
        /*02f6*/ 	.short	(.L_144 - .L_143)
	.align		4
.L_143:
        /*02f8*/ 	.word	index@(_ZN7cutlass13device_kernelIN5flash11enable_sm90INS1_16FlashAttnBwdSm90INS1_25CollectiveMainloopBwdSm90ILi2ELi2ELi2EN4cute5tupleIJNS5_1CILi1EEES8_S8_EEENS6_IJNS7_ILi64EEENS7_ILi128EEESB_EEENS_6half_tEfNS_4arch4Sm90ELb0ELb0ELb1ELb1ELb1ELb1ELb0ELb0ELi2ELi1ELi2ELi1ELb0EEENS1_24CollectiveEpilogueBwdGQAISC_fSF_Li256ELb1ELb1EEENS1_19SingleTileSchedulerILb1ELb0ELb0ELi128EEEEEEEEEvNT_6ParamsE)
        /*02fc*/ 	.word	0x00000008


	//----- nvinfo : EIATTR_MIN_STACK_SIZE
	.align		4
.L_144:
        /*0300*/ 	.byte	0x04, 0x12
        /*0302*/ 	.short	(.L_146 - .L_145)
	.align		4
.L_145:
        /*0304*/ 	.word	index@(_ZN7cutlass13device_kernelIN5flash11enable_sm90INS1_16FlashAttnBwdSm90INS1_25CollectiveMainloopBwdSm90ILi2ELi2ELi2EN4cute5tupleIJNS5_1CILi1EEES8_S8_EEENS6_IJNS7_ILi64EEENS7_ILi128EEESB_EEENS_6half_tEfNS_4arch4Sm90ELb0ELb1ELb1ELb0ELb0ELb1ELb0ELb0ELi2ELi1ELi2ELi1ELb0EEENS1_21CollectiveEpilogueBwdISC_SD_SF_Li256ELb0ELb0ELi1EEENS1_19SingleTileSchedulerILb0ELb0ELb0ELi128EEEEEEEEEvNT_6ParamsE)
        /*0308*/ 	.word	0x00000010


	//----- nvinfo : EIATTR_MIN_STACK_SIZE
	.align		4
.L_146:
        /*030c*/ 	.byte	0x04, 0x12
        /*030e*/ 	.short	(.L_148 - .L_147)
	.align		4
.L_147:
        /*0310*/ 	.word	index@(_ZN7cutlass13device_kernelIN5flash11enable_sm90INS1_16FlashAttnBwdSm90INS1_25CollectiveMainloopBwdSm90ILi2ELi2ELi2EN4cute5tupleIJNS5_1CILi1EEES8_S8_EEENS6_IJNS7_ILi64EEENS7_ILi128EEESB_EEENS_6half_tEfNS_4arch4Sm90ELb0ELb1ELb1ELb0ELb1ELb1ELb0ELb0ELi2ELi1ELi2ELi1ELb0EEENS1_21CollectiveEpilogueBwdISC_SD_SF_Li256ELb0ELb0ELi1EEENS1_19SingleTileSchedulerILb0ELb0ELb0ELi128EEEEEEEEEvNT_6ParamsE)
        /*0314*/ 	.word	0x00000010


	//----- nvinfo : EIATTR_MIN_STACK_SIZE
	.align		4
.L_148:
        /*0318*/ 	.byte	0x04, 0x12
        /*031a*/ 	.short	(.L_150 - .L_149)
	.align		4
.L_149:
        /*031c*/ 	.word	index@(_ZN7cutlass13device_kernelIN5flash11enable_sm90INS1_16FlashAttnBwdSm90INS1_25CollectiveMainloopBwdSm90ILi2ELi2ELi2EN4cute5tupleIJNS5_1CILi1EEES8_S8_EEENS6_IJNS7_ILi64EEENS7_ILi128EEESB_EEENS_6half_tEfNS_4arch4Sm90ELb0ELb1ELb1ELb0ELb0ELb1ELb0ELb0ELi2ELi1ELi2ELi1ELb0EEENS1_24CollectiveEpilogueBwdGQAISC_fSF_Li256ELb0ELb0EEENS1_19SingleTileSchedulerILb0ELb0ELb0ELi128EEEEEEEEEvNT_6ParamsE)
        /*0320*/ 	.word	0x00000010


	//----- nvinfo : EIATTR_MIN_STACK_SIZE
	.align		4
.L_150:
        /*0324*/ 	.byte	0x04, 0x12
        /*0326*/ 	.short	(.L_152 - .L_151)
	.align		4
.L_151:
        /*0328*/ 	.word	index@(_ZN7cutlass13device_kernelIN5flash11enable_sm90INS1_16FlashAttnBwdSm90INS1_25CollectiveMainloopBwdSm90ILi2ELi2ELi2EN4cute5tupleIJNS5_1CILi1EEES8_S8_EEENS6_IJNS7_ILi64EEENS7_ILi128EEESB_EEENS_6half_tEfNS_4arch4Sm90ELb0ELb1ELb1ELb0ELb1ELb1ELb0ELb0ELi2ELi1ELi2ELi1ELb0EEENS1_24CollectiveEpilogueBwdGQAISC_fSF_Li256ELb0ELb1EEENS1_19SingleTileSchedulerILb0ELb0ELb0ELi128EEEEEEEEEvNT_6ParamsE)
        /*032c*/ 	.word	0x00000010


	//----- nvinfo : EIATTR_MIN_STACK_SIZE
	.align		4
.L_152:
        /*0330*/ 	.byte	0x04, 0x12
        /*0332*/ 	.short	(.L_154 - .L_153)
	.align		4
.L_153:
        /*0334*/ 	.word	index@(_ZN7cutlass13device_kernelIN5flash11enable_sm90INS1_16FlashAttnBwdSm90INS1_25CollectiveMainloopBwdSm90ILi2ELi2ELi2EN4cute5tupleIJNS5_1CILi1EEES8_S8_EEENS6_IJNS7_ILi64EEENS7_ILi128EEESB_EEENS_6half_tEfNS_4arch4Sm90ELb0ELb1ELb1ELb1ELb0ELb1ELb0ELb0ELi2ELi1ELi2ELi1ELb0EEENS1_21CollectiveEpilogueBwdISC_SD_SF_Li256ELb1ELb0ELi1EEENS1_19SingleTileSchedulerILb1ELb0ELb0ELi128EEEEEEEEEvNT_6ParamsE)
        /*0338*/ 	.word	0x00000010


	//----- nvinfo : EIATTR_MIN_STACK_SIZE
	.align		4
.L_154:
        /*033c*/ 	.byte	0x04, 0x12
        /*033e*/ 	.short	(.L_156 - .L_155)
	.align		4
.L_155:
        /*0340*/ 	.word	index@(_ZN7cutlass13device_kernelIN5flash11enable_sm90INS1_16FlashAttnBwdSm90INS1_25CollectiveMainloopBwdSm90ILi2ELi2ELi2EN4cute5tupleIJNS5_1CILi1EEES8_S8_EEENS6_IJNS7_ILi64EEENS7_ILi128EEESB_EEENS_6half_tEfNS_4arch4Sm90ELb0ELb1ELb1ELb1ELb1ELb1ELb0ELb0ELi2ELi1ELi2ELi1ELb0EEENS1_21CollectiveEpilogueBwdISC_SD_SF_Li256ELb1ELb0ELi1EEENS1_19SingleTileSchedulerILb1ELb0ELb0ELi128EEEEEEEEEvNT_6ParamsE)
        /*0344*/ 	.word	0x00000010


	//----- nvinfo : EIATTR_MIN_STACK_SIZE
	.align		4
.L_156:
        /*0348*/ 	.byte	0x04, 0x12
        /*034a*/ 	.short	(.L_158 - .L_157)
	.align		4
.L_157:
        /*034c*/ 	.word	index@(_ZN7cutlass13device_kernelIN5flash11enable_sm90INS1_16FlashAttnBwdSm90INS1_25CollectiveMainloopBwdSm90ILi2ELi2ELi2EN4cute5tupleIJNS5_1CILi1EEES8_S8_EEENS6_IJNS7_ILi64EEENS7_ILi128EEESB_EEENS_6half_tEfNS_4arch4Sm90ELb0ELb1ELb1ELb1ELb0ELb1ELb0ELb0ELi2ELi1ELi2ELi1ELb0EEENS1_24CollectiveEpilogueBwdGQAISC_fSF_Li256ELb1ELb0EEENS1_19SingleTileSchedulerILb1ELb0ELb0ELi128EEEEEEEEEvNT_6ParamsE)
        /*0350*/ 	.word	0x00000010


	//----- nvinfo : EIATTR_MIN_STACK_SIZE
	.align		4
.L_158:
        /*0354*/ 	.byte	0x04, 0x12
        /*0356*/ 	.short	(.L_160 - .L_159)
	.align		4
.L_159:
        /*0358*/ 	.word	index@(_ZN7cutlass13device_kernelIN5flash11enable_sm90INS1_16FlashAttnBwdSm90INS1_25CollectiveMainloopBwdSm90ILi2ELi2ELi2EN4cute5tupleIJNS5_1CILi1EEES8_S8_EEENS6_IJNS7_ILi64EEENS7_ILi128EEESB_EEENS_6half_tEfNS_4arch4Sm90ELb0ELb1ELb1ELb1ELb1ELb1ELb0ELb0ELi2ELi1ELi2ELi1ELb0EEENS1_24CollectiveEpilogueBwdGQAISC_fSF_Li256ELb1ELb1EEENS1_19SingleTileSchedulerILb1ELb0ELb0ELi128EEEEEEEEEvNT_6ParamsE)
        /*035c*/ 	.word	0x00000010


	//----- nvinfo : EIATTR_MIN_STACK_SIZE
	.align		4
.L_160:
        /*0360*/ 	.byte	0x04, 0x12
        /*0362*/ 	.short	(.L_162 - .L_161)
	.align		4
.L_161:
        /*0364*/ 	.word	index@(_ZN7cutlass13device_kernelIN5flash11enable_sm90INS1_16FlashAttnBwdSm90INS1_25CollectiveMainloopBwdSm90ILi2ELi2ELi2EN4cute5tupleIJNS5_1CILi1EEES8_S8_EEENS6_IJNS7_ILi64EEENS7_ILi128EEESB_EEENS_6half_tEfNS_4arch4Sm90ELb1ELb0ELb1ELb0ELb0ELb1ELb0ELb0ELi2ELi1ELi2ELi1ELb0EEENS1_21CollectiveEpilogueBwdISC_SD_SF_Li256ELb0ELb0ELi1EEENS1_25SingleTileBwdLPTSchedulerILb0ELi128ELb0EEEEEEEEEvNT_6ParamsE)
        /*0368*/ 	.word	0x00000008


	//----- nvinfo : EIATTR_MIN_STACK_SIZE
	.align		4
.L_162:
        /*036c*/ 	.byte	0x04, 0x12
        /*036e*/ 	.short	(.L_164 - .L_163)
	.align		4
.L_163:
        /*0370*/ 	.word	index@(_ZN7cutlass13device_kernelIN5flash11enable_sm90INS1_16FlashAttnBwdSm90INS1_25CollectiveMainloopBwdSm90ILi2ELi2ELi2EN4cute5tupleIJNS5_1CILi1EEES8_S8_EEENS6_IJNS7_ILi64EEENS7_ILi128EEESB_EEENS_6half_tEfNS_4arch4Sm90ELb1ELb0ELb1ELb0ELb1ELb1ELb0ELb0ELi2ELi1ELi2ELi1ELb0EEENS1_21CollectiveEpilogueBwdISC_SD_SF_Li256ELb0ELb0ELi1EEENS1_25SingleTileBwdLPTSchedulerILb0ELi128ELb1EEEEEEEEEvNT_6ParamsE)
        /*0374*/ 	.word	0x00000008


	//----- nvinfo : EIATTR_MIN_STACK_SIZE
	.align		4
.L_164:
        /*0378*/ 	.byte	0x04, 0x12
        /*037a*/ 	.short	(.L_166 - .L_165)
	.align		4
.L_165:
        /*037c*/ 	.word	index@(_ZN7cutlass13device_kernelIN5flash11enable_sm90INS1_16FlashAttnBwdSm90INS1_25CollectiveMainloopBwdSm90ILi2ELi2ELi2EN4cute5tupleIJNS5_1CILi1EEES8_S8_EEENS6_IJNS7_ILi64EEENS7_ILi128EEESB_EEENS_6half_tEfNS_4arch4Sm90ELb1ELb0ELb1ELb0ELb0ELb1ELb0ELb0ELi2ELi1ELi2ELi1ELb0EEENS1_24CollectiveEpilogueBwdGQAISC_fSF_Li256ELb0ELb0EEENS1_25SingleTileBwdLPTSchedulerILb0ELi128ELb0EEEEEEEEEvNT_6ParamsE)
        /*0380*/ 	.word	0x00000008


	//----- nvinfo : EIATTR_MIN_STACK_SIZE
	.align		4
.L_166:
        /*0384*/ 	.byte	0x04, 0x12
        /*0386*/ 	.short	(.L_168 - .L_167)
	.align		4
.L_167:
        /*0388*/ 	.word	index@(_ZN7cutlass13device_kernelIN5flash11enable_sm90INS1_16FlashAttnBwdSm90INS1_25CollectiveMainloopBwdSm90ILi2ELi2ELi2EN4cute5tupleIJNS5_1CILi1EEES8_S8_EEENS6_IJNS7_ILi64EEENS7_ILi128EEESB_EEENS_6half_tEfNS_4arch4Sm90ELb1ELb0ELb1ELb0ELb1ELb1ELb0ELb0ELi2ELi1ELi2ELi1ELb0EEENS1_24CollectiveEpilogueBwdGQAISC_fSF_Li256ELb0ELb1EEENS1_25SingleTileBwdLPTSchedulerILb0ELi128ELb1EEEEEEEEEvNT_6ParamsE)
        /*038c*/ 	.word	0x00000008


	//----- nvinfo : EIATTR_MIN_STACK_SIZE
	.align		4
.L_168:
        /*0390*/ 	.byte	0x04, 0x12
        /*0392*/ 	.short	(.L_170 - .L_169)
	.align		4
.L_169:
        /*0394*/ 	.word	index@(_ZN7cutlass13device_kernelIN5flash22FlashAttnBwdPreprocessIN4cute5tupleIJNS3_1CILi64EEENS5_ILi128EEEEEENS_6half_tEfNS_4arch4Sm90ELb1ELb0EEEEEvNT_6ParamsE)
        /*0398*/ 	.word	0x00000000


	//----- nvinfo : EIATTR_MIN_STACK_SIZE
	.align		4
.L_170:
        /*039c*/ 	.byte	0x04, 0x12
        /*039e*/ 	.short	(.L_172 - .L_171)
	.align		4
.L_171:
        /*03a0*/ 	.word	index@(_ZN7cutlass13device_kernelIN5flash11enable_sm90INS1_16FlashAttnBwdSm90INS1_25CollectiveMainloopBwdSm90ILi2ELi2ELi2EN4cute5tupleIJNS5_1CILi1EEES8_S8_EEENS6_IJNS7_ILi64EEENS7_ILi128EEESB_EEENS_6half_tEfNS_4arch4Sm90ELb1ELb0ELb1ELb1ELb0ELb1ELb0ELb0ELi2ELi1ELi2ELi1ELb0EEENS1_21CollectiveEpilogueBwdISC_SD_SF_Li256ELb1ELb0ELi1EEENS1_25SingleTileBwdLPTSchedulerILb1ELi128ELb0EEEEEEEEEvNT_6ParamsE)
        /*03a4*/ 	.word	0x00000010


	//----- nvinfo : EIATTR_MIN_STACK_SIZE
	.align		4
.L_172:
        /*03a8*/ 	.byte	0x04, 0x12
        /*03aa*/ 	.short	(.L_174 - .L_173)
	.align		4
.L_173:
        /*03ac*/ 	.word	index@(_ZN7cutlass13device_kernelIN5flash11enable_sm90INS1_16FlashAttnBwdSm90INS1_25CollectiveMainloopBwdSm90ILi2ELi2ELi2EN4cute5tupleIJNS5_1CILi1EEES8_S8_EEENS6_IJNS7_ILi64EEENS7_ILi128EEESB_EEENS_6half_tEfNS_4arch4Sm90ELb1ELb0ELb1ELb1ELb1ELb1ELb0ELb0ELi2ELi1ELi2ELi1ELb0EEENS1_21CollectiveEpilogueBwdISC_SD_SF_Li256ELb1ELb0ELi1EEENS1_25SingleTileBwdLPTSchedulerILb1ELi128ELb1EEEEEEEEEvNT_6ParamsE)
        /*03b0*/ 	.word	0x00000010


	//----- nvinfo : EIATTR_MIN_STACK_SIZE
	.align		4
.L_174:
        /*03b4*/ 	.byte	0x04, 0x12
        /*03b6*/ 	.short	(.L_176 - .L_175)
	.align		4
.L_175:
        /*03b8*/ 	.word	index@(_ZN7cutlass13device_kernelIN5flash11enable_sm90INS1_16FlashAttnBwdSm90INS1_25CollectiveMainloopBwdSm90ILi2ELi2ELi2EN4cute5tupleIJNS5_1CILi1EEES8_S8_EEENS6_IJNS7_ILi64EEENS7_ILi128EEESB_EEENS_6half_tEfNS_4arch4Sm90ELb1ELb0ELb1ELb1ELb0ELb1ELb0ELb0ELi2ELi1ELi2ELi1ELb0EEENS1_24CollectiveEpilogueBwdGQAISC_fSF_Li256ELb1ELb0EEENS1_25SingleTileBwdLPTSchedulerILb1ELi128ELb0EEEEEEEEEvNT_6ParamsE)
        /*03bc*/ 	.word	0x00000010


	//----- nvinfo : EIATTR_MIN_STACK_SIZE
	.align		4
.L_176:
        /*03c0*/ 	.byte	0x04, 0x12
        /*03c2*/ 	.short	(.L_178 - .L_177)
	.align		4
.L_177:
        /*03c4*/ 	.word	index@(_ZN7cutlass13device_kernelIN5flash32FlashAttnBwdPostprocessConvertdQIN4cute5tupleIJNS3_1CILi128EEES6_EEENS_6half_tEfNS_4arch4Sm90ELi256ENS3_8TiledMMAINS3_8MMA_AtomIJNS3_4SM904GMMA26MMA_64x128x16_F32F16F16_RSILNSE_5MajorE0ELSG_1ELNSE_7ScaleInE1ELSH_1EEEEEENS3_6LayoutINS4_IJNS5_ILi2EEENS5_ILi1EEESM_EEENS4_IJSM_NS5_ILi0EEESO_EEEEENS4_IJNS3_10UnderscoreESR_SR_EEEEELb0EEEEEvNT_6ParamsE)
        /*03c8*/ 	.word	0x00000000


	//----- nvinfo : EIATTR_MIN_STACK_SIZE
	.align		4
.L_178:
        /*03cc*/ 	.byte	0x04, 0x12
        /*03ce*/ 	.short	(.L_180 - .L_179)
	.align		4
.L_179:
        /*03d0*/ 	.word	index@(_ZN7cutlass13device_kernelIN5flash32FlashAttnBwdPostprocessConvertdQIN4cute5tupleIJNS3_1CILi64EEENS5_ILi128EEEEEENS_6half_tEfNS_4arch4Sm90ELi256ENS3_8TiledMMAINS3_8MMA_AtomIJNS3_4SM904GMMA25MMA_64x64x16_F32F16F16_SSILNSF_5MajorE0ELSH_1ELNSF_7ScaleInE1ELSI_1EEEEEENS3_6LayoutINS4_IJNS5_ILi1EEENS5_ILi2EEESM_EEENS4_IJNS5_ILi0EEESM_SP_EEEEENS4_IJNS3_10UnderscoreESS_SS_EEEEELb0EEEEEvNT_6ParamsE)
        /*03d4*/ 	.word	0x00000000


	//----- nvinfo : EIATTR_MIN_STACK_SIZE
	.align		4
.L_180:
        /*03d8*/ 	.byte	0x04, 0x12
        /*03da*/ 	.short	(.L_182 - .L_181)
	.align		4
.L_181:
        /*03dc*/ 	.word	index@(_ZN7cutlass13device_kernelIN5flash11enable_sm90INS1_16FlashAttnBwdSm90INS1_25CollectiveMainloopBwdSm90ILi2ELi2ELi2EN4cute5tupleIJNS5_1CILi1EEES8_S8_EEENS6_IJNS7_ILi64EEENS7_ILi128EEESB_EEENS_6half_tEfNS_4arch4Sm90ELb1ELb0ELb1ELb1ELb1ELb1ELb0ELb0ELi2ELi1ELi2ELi1ELb0EEENS1_24CollectiveEpilogueBwdGQAISC_fSF_Li256ELb1ELb1EEENS1_25SingleTileBwdLPTSchedulerILb1ELi128ELb1EEEEEEEEEvNT_6ParamsE)
        /*03e0*/ 	.word	0x00000010


	//----- nvinfo : EIATTR_MIN_STACK_SIZE
	.align		4
.L_182:
        /*03e4*/ 	.byte	0x04, 0x12
        /*03e6*/ 	.short	(.L_184 - .L_183)
	.align		4
.L_183:
        /*03e8*/ 	.word	index@(_ZN7cutlass13device_kernelIN5flash22FlashAttnBwdPreprocessIN4cute5tupleIJNS3_1CILi64EEENS5_ILi128EEEEEENS_6half_tEfNS_4arch4Sm90ELb1ELb1EEEEEvNT_6ParamsE)
        /*03ec*/ 	.word	0x00000000
.L_184:


//--------------------- .nv.compat                --------------------------
	.section	.nv.compat,"",@"SHT_CUDA_COMPAT_INFO"
	.align	4
        /*0000*/ 	.byte	0x02, 0x09, 0x01, 0x00, 0x02, 0x02, 0x04, 0x00, 0x02, 0x05, 0x05, 0x00, 0x03, 0x07, 0x01, 0x01
        /*0010*/ 	.byte	0x02, 0x03, 0x01, 0x00, 0x02, 0x06, 0x01, 0x00, 0x04, 0x0b, 0x08, 0x00, 0x00, 0x00, 0x00, 0x00
        /*0020*/ 	.byte	0x00, 0x00, 0x00, 0x00


//--------------------- .nv.info._ZN7cutlass13device_kernelIN5flash11enable_sm90INS1_16FlashAttnBwdSm90INS1_25CollectiveMainloopBwdSm90ILi2ELi2ELi2EN4cute5tupleIJNS5_1CILi1EEES8_S8_EEENS6_IJNS7_ILi64EEENS7_ILi128EEESB_EEENS_6half_tEfNS_4arch4Sm90ELb0ELb0ELb1ELb0ELb0ELb1ELb0ELb0ELi2ELi1ELi2ELi1ELb0EEENS1_21CollectiveEpilogueBwdISC_SD_SF_Li256ELb0ELb0ELi1EEENS1_19SingleTileSchedulerILb0ELb0ELb0ELi128EEEEEEEEEvNT_6ParamsE --------------------------
	.section	.nv.info._ZN7cutlass13device_kernelIN5flash11enable_sm90INS1_16FlashAttnBwdSm90INS1_25CollectiveMainloopBwdSm90ILi2ELi2ELi2EN4cute5tupleIJNS5_1CILi1EEES8_S8_EEENS6_IJNS7_ILi64EEENS7_ILi128EEESB_EEENS_6half_tEfNS_4arch4Sm90ELb0ELb0ELb1ELb0ELb0ELb1ELb0ELb0ELi2ELi1ELi2ELi1ELb0EEENS1_21CollectiveEpilogueBwdISC_SD_SF_Li256ELb0ELb0ELi1EEENS1_19SingleTileSchedulerILb0ELb0ELb0ELi128EEEEEEEEEvNT_6ParamsE,"",@"SHT_CUDA_INFO"
	.sectionflags	@""
	.align	4


	//----- nvinfo : EIATTR_CUDA_API_VERSION
	.align		4
        /*0000*/ 	.byte	0x04, 0x37
        /*0002*/ 	.short	(.L_186 - .L_185)
.L_185:
        /*0004*/ 	.word	0x00000082


	//----- nvinfo : EIATTR_KPARAM_INFO
	.align		4
.L_186:
        /*0008*/ 	.byte	0x04, 0x17
        /*000a*/ 	.short	(.L_188 - .L_187)
.L_187:
        /*000c*/ 	.word	0x00000000
        /*0010*/ 	.short	0x0000
        /*0012*/ 	.short	0x0070
        /*0014*/ 	.byte	0x00, 0xf0, 0x01, 0x24


	//----- nvinfo : EIATTR_SPARSE_MMA_MASK
	.align		4
.L_188:
        /*0018*/ 	.byte	0x03, 0x50
        /*001a*/ 	.short	0x0000


	//----- nvinfo : EIATTR_MAXREG_COUNT
	.align		4
        /*001c*/ 	.byte	0x03, 0x1b
        /*001e*/ 	.short	0x00a8


	//----- nvinfo : EIATTR_NUM_BARRIERS
	.align		4
        /*0020*/ 	.byte	0x02, 0x4c
        /*0022*/ 	.byte	0x10
	.zero		1


	//----- nvinfo : EIATTR_EXTERNS
	.align		4
        /*0024*/ 	.byte	0x04, 0x0f
        /*0026*/ 	.short	(.L_190 - .L_189)


	//   ....[0]....
	.align		4
.L_189:
        /*0028*/ 	.word	index@(__assertfail)


	//----- nvinfo : EIATTR_MERCURY_ISA_VERSION
	.align		4
.L_190:
        /*002c*/ 	.byte	0x03, 0x5f
        /*002e*/ 	.short	0x0101


	//----- nvinfo : EIATTR_INT_WARP_WIDE_INSTR_OFFSETS
	.align		4
        /*0030*/ 	.byte	0x04, 0x31
        /*0032*/ 	.short	(.L_192 - .L_191)


	//   ....[0]....
.L_191:
        /*0034*/ 	.word	0x000001d0


	//   ....[1]....
        /*0038*/ 	.word	0x00000290


	//----- nvinfo : EIATTR_COOP_GROUP_MASK_REGIDS
	.align		4
.L_192:
        /*003c*/ 	.byte	0x04, 0x29
        /*003e*/ 	.short	(.L_194 - .L_193)


	//   ....[0]....
.L_193:
        /*0040*/ 	.word	0xffffffff


	//   ....[1]....
        /*0044*/ 	.word	0xffffffff


	//   ....[2]....
        /*0048*/ 	.word	0xffffffff


	//   ....[3]....
        /*004c*/ 	.word	0xffffffff


	//   ....[4]....
        /*0050*/ 	.word	0xffffffff


	//   ....[5]....
        /*0054*/ 	.word	0xffffffff


	//   ....[6]....
        /*0058*/ 	.word	0xffffffff


	//   ....[7]....
        /*005c*/ 	.word	0xffffffff


	//   ....[8]....
        /*0060*/ 	.word	0x0500000f


	//----- nvinfo : EIATTR_COOP_GROUP_INSTR_OFFSETS
	.align		4
.L_194:
        /*0064*/ 	.byte	0x04, 0x28
        /*0066*/ 	.short	(.L_196 - .L_195)


	//   ....[0]....
.L_195:
        /*0068*/ 	.word	0x00000050


	//   ....[1]....
        /*006c*/ 	.word	0x000001e0


	//   ....[2]....
        /*0070*/ 	.word	0x00000270


	//   ....[3]....
        /*0074*/ 	.word	0x000003f0


	//   ....[4]....
        /*0078*/ 	.word	0x00000630


	//   ....[5]....
        /*007c*/ 	.word	0x00000b80


	//   ....[6]....
        /*0080*/ 	.word	0x00004860


	//   ....[7]....
        /*0084*/ 	.word	0x00004fb0


	//   ....[8]....
        /*0088*/ 	.word	0x00007840


	//----- nvinfo : EIATTR_REG_RECONFIG
	.align		4
.L_196:
        /*008c*/ 	.byte	0x01, 0x54
	.zero		2


	//----- nvinfo : EIATTR_SYSCALL_OFFSETS
	.align		4
        /*0090*/ 	.byte	0x04, 0x46
        /*0092*/ 	.short	(.L_198 - .L_197)


	//   ....[0]....
.L_197:
        /*0094*/ 	.word	0x000007c0


	//   ....[1]....
        /*0098*/ 	.word	0x000008b0


	//   ....[2]....
        /*009c*/ 	.word	0x00000a10


	//   ....[3]....
        /*00a0*/ 	.word	0x00000b00


	//   ....[4]....
        /*00a4*/ 	.word	0x000041b0


	//   ....[5]....
        /*00a8*/ 	.word	0x000042e0


	//   ....[6]....
        /*00ac*/ 	.word	0x00004400


	//   ....[7]....
        /*00b0*/ 	.word	0x00004520


	//----- nvinfo : EIATTR_MBARRIER_INSTR_OFFSETS
	.align		4
.L_198:
        /*00b4*/ 	.byte	0x04, 0x39
        /*00b6*/ 	.short	(.L_200 - .L_199)


	//   ....[0]....
.L_199:
        /*00b8*/ 	.word	0x000002b0
        /*00bc*/ 	.word	0x000000ff
        /*00c0*/ 	.word	0x00030800
        /*00c4*/ 	.short	0x0100
        /*00c6*/ 	.byte	0x06
	.zero		1


	//   ....[1]....
        /*00c8*/ 	.word	0x000003a0
        /*00cc*/ 	.word	0x000000ff
        /*00d0*/ 	.word	0x00030810
        /*00d4*/ 	.short	0x0100
        /*00d6*/ 	.byte	0x08
	.zero		1


	//   ....[2]....
        /*00d8*/ 	.word	0x000003b0
        /*00dc*/ 	.word	0x000000ff
        /*00e0*/ 	.word	0x00030820
        /*00e4*/ 	.short	0x0100
        /*00e6*/ 	.byte	0x08
	.zero		1


	//   ....[3]....
        /*00e8*/ 	.word	0x000003c0
        /*00ec*/ 	.word	0x000000ff
        /*00f0*/ 	.word	0x00030818
        /*00f4*/ 	.short	0x0100
        /*00f6*/ 	.byte	0x08
	.zero		1


	//   ....[4]....
        /*00f8*/ 	.word	0x000003d0
        /*00fc*/ 	.word	0x000000ff
        /*0100*/ 	.word	0x00030828
        /*0104*/ 	.short	0x0100
        /*0106*/ 	.byte	0x08
	.zero		1


	//   ....[5]....
        /*0108*/ 	.word	0x00000500
        /*010c*/ 	.word	0x000000ff
        /*0110*/ 	.word	0x00030830
        /*0114*/ 	.short	0x0100
        /*0116*/ 	.byte	0x08
	.zero		1


	//   ....[6]....
        /*0118*/ 	.word	0x00000510
        /*011c*/ 	.word	0x000000ff
        /*0120*/ 	.word	0x00030840
        /*0124*/ 	.short	0x0100
        /*0126*/ 	.byte	0x08
	.zero		1


	//   ....[7]....
        /*0128*/ 	.word	0x00000520
        /*012c*/ 	.word	0x000000ff
        /*0130*/ 	.word	0x00030838
        /*0134*/ 	.short	0x0100
        /*0136*/ 	.byte	0x08
	.zero		1


	//   ....[8]....
        /*0138*/ 	.word	0x00000530
        /*013c*/ 	.word	0x000000ff
        /*0140*/ 	.word	0x00030848
        /*0144*/ 	.short	0x0100
        /*0146*/ 	.byte	0x08
	.zero		1


	//   ....[9]....
        /*0148*/ 	.word	0x00000bb0
        /*014c*/ 	.word	0x00000010
        /*0150*/ 	.word	0x00030800
        /*0154*/ 	.short	0x010a
        /*0156*/ 	.byte	0x3f
	.zero		1


	//   ....[10]....
        /*0158*/ 	.word	0x00000c40
        /*015c*/ 	.word	0x00000010
        /*0160*/ 	.word	0x00030800
        /*0164*/ 	.short	0x010a
        /*0166*/ 	.byte	0x3f
	.zero		1


	//   ....[11]....
        /*0168*/ 	.word	0x000013b0
        /*016c*/ 	.word	0x00000002
        /*0170*/ 	.word	0x00030810
        /*0174*/ 	.short	0x010a
        /*0176*/ 	.byte	0x3f
	.zero		1


	//   ....[12]....
        /*0178*/ 	.word	0x000013f0
        /*017c*/ 	.word	0x00000002
        /*0180*/ 	.word	0x00030810
        /*0184*/ 	.short	0x010a
        /*0186*/ 	.byte	0x3f
	.zero		1


	//   ....[13]....
        /*0188*/ 	.word	0x00001920
        /*018c*/ 	.word	0x00000002
        /*0190*/ 	.word	0x00030830
        /*0194*/ 	.short	0x010a
        /*0196*/ 	.byte	0x3f
	.zero		1


	//   ....[14]....
        /*0198*/ 	.word	0x000019a0
        /*019c*/ 	.word	0x00000002
        /*01a0*/ 	.word	0x00030830
        /*01a4*/ 	.short	0x010a
        /*01a6*/ 	.byte	0x3f
	.zero		1


	//   ....[15]....
        /*01a8*/ 	.word	0x00003940
        /*01ac*/ 	.word	0x00000000
        /*01b0*/ 	.word	0x00000000
        /*01b4*/ 	.short	0x0101
        /*01b6*/ 	.byte	0x3f
	.zero		1


	//   ....[16]....
        /*01b8*/ 	.word	0x00003c50
        /*01bc*/ 	.word	0x00000002
        /*01c0*/ 	.word	0x00000000
        /*01c4*/ 	.short	0x0101
        /*01c6*/ 	.byte	0x3f
	.zero		1


	//   ....[17]....
        /*01c8*/ 	.word	0x00005df0
        /*01cc*/ 	.word	0x0000000b
        /*01d0*/ 	.word	0x00030820
        /*01d4*/ 	.short	0x010a
        /*01d6*/ 	.byte	0x3f
	.zero		1


	//   ....[18]....
        /*01d8*/ 	.word	0x000063f0
        /*01dc*/ 	.word	0x0000000b
        /*01e0*/ 	.word	0x00030840
        /*01e4*/ 	.short	0x010a
        /*01e6*/ 	.byte	0x3f
	.zero		1


	//   ....[19]....
        /*01e8*/ 	.word	0x00006690
        /*01ec*/ 	.word	0x0000000b
        /*01f0*/ 	.word	0x00030828
        /*01f4*/ 	.short	0x010a
        /*01f6*/ 	.byte	0x3f
	.zero		1


	//   ....[20]....
        /*01f8*/ 	.word	0x000068a0
        /*01fc*/ 	.word	0x0000000b
        /*0200*/ 	.word	0x00030848
        /*0204*/ 	.short	0x010a
        /*0206*/ 	.byte	0x3f
	.zero		1


	//   ....[21]....
        /*0208*/ 	.word	0x00006b20
        /*020c*/ 	.word	0x0000000b
        /*0210*/ 	.word	0x00030820
        /*0214*/ 	.short	0x010a
        /*0216*/ 	.byte	0x3f
	.zero		1


	//   ....[22]....
        /*0218*/ 	.word	0x00006da0
        /*021c*/ 	.word	0x0000000b
        /*0220*/ 	.word	0x00030840
        /*0224*/ 	.short	0x010a
        /*0226*/ 	.byte	0x3f
	.zero		1


	//   ....[23]....
        /*0228*/ 	.word	0x00007010
        /*022c*/ 	.word	0x0000000b
        /*0230*/ 	.word	0x00030828
        /*0234*/ 	.short	0x010a
        /*0236*/ 	.byte	0x3f
	.zero		1


	//   ....[24]....
        /*0238*/ 	.word	0x00007260
        /*023c*/ 	.word	0x00000004
        /*0240*/ 	.word	0x00030840
        /*0244*/ 	.short	0x010a
        /*0246*/ 	.byte	0x3f
	.zero		1


	//   ....[25]....
        /*0248*/ 	.word	0x000076b0
        /*024c*/ 	.word	0x00000006
        /*0250*/ 	.word	0x00000000
        /*0254*/ 	.short	0x010a
        /*0256*/ 	.byte	0x3f
	.zero		1


	//   ....[26]....
        /*0258*/ 	.word	0x00007710
        /*025c*/ 	.word	0x00000003
        /*0260*/ 	.word	0x00000000
        /*0264*/ 	.short	0x010a
        /*0266*/ 	.byte	0x3f
	.zero		1


	//   ....[27]....
        /*0268*/ 	.word	0x00007770
        /*026c*/ 	.word	0x00000000
        /*0270*/ 	.word	0x00000000
        /*0274*/ 	.short	0x010a
        /*0276*/ 	.byte	0x3f
	.zero		1


	//   ....[28]....
        /*0278*/ 	.word	0x000077a0
        /*027c*/ 	.word	0x00000003
        /*0280*/ 	.word	0x00000000
        /*0284*/ 	.short	0x010a
        /*0286*/ 	.byte	0x3f
	.zero		1


	//   ....[29]....
        /*0288*/ 	.word	0x00007870
        /*028c*/ 	.word	0x00000010
        /*0290*/ 	.word	0x00030800
        /*0294*/ 	.short	0x010a
        /*0296*/ 	.byte	0x3f
	.zero		1


	//   ....[30]....
        /*0298*/ 	.word	0x000078c0
        /*029c*/ 	.word	0x00000002
        /*02a0*/ 	.word	0x00030810
        /*02a4*/ 	.short	0x010a
        /*02a6*/ 	.byte	0x3f
	.zero		1


	//   ....[31]....
        /*02a8*/ 	.word	0x00007910
        /*02ac*/ 	.word	0x00000002
        /*02b0*/ 	.word	0x00030830
        /*02b4*/ 	.short	0x010a
        /*02b6*/ 	.byte	0x3f
	.zero		1


	//   ....[32]....
        /*02b8*/ 	.word	0x00007960
        /*02bc*/ 	.word	0x0000000b
        /*02c0*/ 	.word	0x00030820
        /*02c4*/ 	.short	0x010a
        /*02c6*/ 	.byte	0x3f
	.zero		1


	//   ....[33]....
        /*02c8*/ 	.word	0x000079b0
        /*02cc*/ 	.word	0x0000000b
        /*02d0*/ 	.word	0x00030840
        /*02d4*/ 	.short	0x010a
        /*02d6*/ 	.byte	0x3f
	.zero		1


	//   ....[34]....
        /*02d8*/ 	.word	0x00007a00
        /*02dc*/ 	.word	0x0000000b
        /*02e0*/ 	.word	0x00030828
        /*02e4*/ 	.short	0x010a
        /*02e6*/ 	.byte	0x3f
	.zero		1


	//   ....[35]....
        /*02e8*/ 	.word	0x00007a50
        /*02ec*/ 	.word	0x0000000b
        /*02f0*/ 	.word	0x00030848
        /*02f4*/ 	.short	0x010a
        /*02f6*/ 	.byte	0x3f
	.zero		1


	//   ....[36]....
        /*02f8*/ 	.word	0x00007ab0
        /*02fc*/ 	.word	0x0000000b
        /*0300*/ 	.word	0x00030820
        /*0304*/ 	.short	0x010a
        /*0306*/ 	.byte	0x3f
	.zero		1


	//   ....[37]....
        /*0308*/ 	.word	0x00007b00
        /*030c*/ 	.word	0x0000000b
        /*0310*/ 	.word	0x00030840
        /*0314*/ 	.short	0x010a
        /*0316*/ 	.byte	0x3f
	.zero		1


	//   ....[38]....
        /*0318*/ 	.word	0x00007b50
        /*031c*/ 	.word	0x0000000b
        /*0320*/ 	.word	0x00030828
        /*0324*/ 	.short	0x010a
        /*0326*/ 	.byte	0x3f
	.zero		1


	//   ....[39]....
        /*0328*/ 	.word	0x00007ba0
        /*032c*/ 	.word	0x00000004
        /*0330*/ 	.word	0x00030840
        /*0334*/ 	.short	0x010a
        /*0336*/ 	.byte	0x3f
	.zero		1


	//   ....[40]....
        /*0338*/ 	.word	0x00007c80
        /*033c*/ 	.word	0x00000006
        /*0340*/ 	.word	0x00000000
        /*0344*/ 	.short	0x010a
        /*0346*/ 	.byte	0x3f
	.zero		1


	//   ....[41]....
        /*0348*/ 	.word	0x00007cd0
        /*034c*/ 	.word	0x00000003
        /*0350*/ 	.word	0x00000000
        /*0354*/ 	.short	0x010a
        /*0356*/ 	.byte	0x3f
	.zero		1


	//   ....[42]....
        /*0358*/ 	.word	0x00007d20
        /*035c*/ 	.word	0x00000000
        /*0360*/ 	.word	0x00000000
        /*0364*/ 	.short	0x010a
        /*0366*/ 	.byte	0x3f
	.zero		1


	//----- nvinfo : EIATTR_NUM_MBARRIERS
	.align		4
.L_200:
        /*0368*/ 	.byte	0x03, 0x38
        /*036a*/ 	.short	0x0009


	//----- nvinfo : EIATTR_EXIT_INSTR_OFFSETS
	.align		4
        /*036c*/ 	.byte	0x04, 0x1c
        /*036e*/ 	.short	(.L_202 - .L_201)


	//   ....[0]....
.L_201:
        /*0370*/ 	.word	0x000077f0


	//----- nvinfo : EIATTR_MAX_THREADS
	.align		4
.L_202:
        /*0374*/ 	.byte	0x04, 0x05
        /*0376*/ 	.short	(.L_204 - .L_203)
.L_203:
        /*0378*/ 	.word	0x00000180
        /*037c*/ 	.word	0x00000001
        /*0380*/ 	.word	0x00000001


	//----- nvinfo : EIATTR_CRS_STACK_SIZE
	.align		4
.L_204:
        /*0384*/ 	.byte	0x04, 0x1e
        /*0386*/ 	.short	(.L_206 - .L_205)
.L_205:
        /*0388*/ 	.word	0x00000000


	//----- nvinfo : EIATTR_CBANK_PARAM_SIZE
	.align		4
.L_206:
        /*038c*/ 	.byte	0x03, 0x19
        /*038e*/ 	.short	0x0970


	//----- nvinfo : EIATTR_PARAM_CBANK
	.align		4
        /*0390*/ 	.byte	0x04, 0x0a
        /*0392*/ 	.short	(.L_208 - .L_207)
	.align		4
.L_207:
        /*0394*/ 	.word	index@(.nv.constant0._ZN7cutlass13device_kernelIN5flash11enable_sm90INS1_16FlashAttnBwdSm90INS1_25CollectiveMainloopBwdSm90ILi2ELi2ELi2EN4cute5tupleIJNS5_1CILi1EEES8_S8_EEENS6_IJNS7_ILi64EEENS7_ILi128EEESB_EEENS_6half_tEfNS_4arch4Sm90ELb0ELb0ELb1ELb0ELb0ELb1ELb0ELb0ELi2ELi1ELi2ELi1ELb0EEENS1_21CollectiveEpilogueBwdISC_SD_SF_Li256ELb0ELb0ELi1EEENS1_19SingleTileSchedulerILb0ELb0ELb0ELi128EEEEEEEEEvNT_6ParamsE)
        /*0398*/ 	.short	0x0210
        /*039a*/ 	.short	0x0970


	//----- nvinfo : EIATTR_SW_WAR
	.align		4
.L_208:
        /*039c*/ 	.byte	0x04, 0x36
        /*039e*/ 	.short	(.L_210 - .L_209)
.L_209:
        /*03a0*/ 	.word	0x00000008
.L_210:


//--------------------- .nv.info._ZN7cutlass13device_kernelIN5flash11enable_sm90INS1_16FlashAttnBwdSm90INS1_25CollectiveMainloopBwdSm90ILi2ELi2ELi2EN4cute5tupleIJNS5_1CILi1EEES8_S8_EEENS6_IJNS7_ILi64EEENS7_ILi128EEESB_EEENS_6half_tEfNS_4arch4Sm90ELb0ELb0ELb1ELb0ELb1ELb1ELb0ELb0ELi2ELi1ELi2ELi1ELb0EEENS1_21CollectiveEpilogueBwdISC_SD_SF_Li256ELb0ELb0ELi1EEENS1_19SingleTileSchedulerILb0ELb0ELb0ELi128EEEEEEEEEvNT_6ParamsE --------------------------
	.section	.nv.info._ZN7cutlass13device_kernelIN5flash11enable_sm90INS1_16FlashAttnBwdSm90INS1_25CollectiveMainloopBwdSm90ILi2ELi2ELi2EN4cute5tupleIJNS5_1CILi1EEES8_S8_EEENS6_IJNS7_ILi64EEENS7_ILi128EEESB_EEENS_6half_tEfNS_4arch4Sm90ELb0ELb0ELb1ELb0ELb1ELb1ELb0ELb0ELi2ELi1ELi2ELi1ELb0EEENS1_21CollectiveEpilogueBwdISC_SD_SF_Li256ELb0ELb0ELi1EEENS1_19SingleTileSchedulerILb0ELb0ELb0ELi128EEEEEEEEEvNT_6ParamsE,"",@"SHT_CUDA_INFO"
	.sectionflags	@""
	.align	4


	//----- nvinfo : EIATTR_CUDA_API_VERSION
	.align		4
        /*0000*/ 	.byte	0x04, 0x37
        /*0002*/ 	.short	(.L_212 - .L_211)
.L_211:
        /*0004*/ 	.word	0x00000082


	//----- nvinfo : EIATTR_KPARAM_INFO
	.align		4
.L_212:
        /*0008*/ 	.byte	0x04, 0x17
        /*000a*/ 	.short	(.L_214 - .L_213)
.L_213:
        /*000c*/ 	.word	0x00000000
        /*0010*/ 	.short	0x0000
        /*0012*/ 	.short	0x0070
        /*0014*/ 	.byte	0x00, 0xf0, 0x01, 0x24


	//----- nvinfo : EIATTR_SPARSE_MMA_MASK
	.align		4
.L_214:
        /*0018*/ 	.byte	0x03, 0x50
        /*001a*/ 	.short	0x0000


	//----- nvinfo : EIATTR_MAXREG_COUNT
	.align		4
        /*001c*/ 	.byte	0x03, 0x1b
        /*001e*/ 	.short	0x00a8


	//----- nvinfo : EIATTR_NUM_BARRIERS
	.align		4
        /*0020*/ 	.byte	0x02, 0x4c
        /*0022*/ 	.byte	0x10
	.zero		1


	//----- nvinfo : EIATTR_EXTERNS
	.align		4
        /*0024*/ 	.byte	0x04, 0x0f
        /*0026*/ 	.short	(.L_216 - .L_215)


	//   ....[0]....
	.align		4
.L_215:
        /*0028*/ 	.word	index@(__assertfail)


	//----- nvinfo : EIATTR_MERCURY_ISA_VERSION
	.align		4
.L_216:
        /*002c*/ 	.byte	0x03, 0x5f
        /*002e*/ 	.short	0x0101


	//----- nvinfo : EIATTR_INT_WARP_WIDE_INSTR_OFFSETS
	.align		4
        /*0030*/ 	.byte	0x04, 0x31
        /*0032*/ 	.short	(.L_218 - .L_217)


	//   ....[0]....
.L_217:
        /*0034*/ 	.word	0x000001d0


	//   ....[1]....
        /*0038*/ 	.word	0x00000290


	//   ....[2]....
        /*003c*/ 	.word	0x00005820


	//   ....[3]....
        /*0040*/ 	.word	0x00005c90


	//   ....[4]....
        /*0044*/ 	.word	0x00006260


	//----- nvinfo : EIATTR_COOP_GROUP_MASK_REGIDS
	.align		4
.L_218:
        /*0048*/ 	.byte	0x04, 0x29
        /*004a*/ 	.short	(.L_220 - .L_219)


	//   ....[0]....
.L_219:
        /*004c*/ 	.word	0xffffffff


	//   ....[1]....
        /*0050*/ 	.word	0xffffffff


	//   ....[2]....
        /*0054*/ 	.word	0xffffffff


	//   ....[3]....
        /*0058*/ 	.word	0xffffffff


	//   ....[4]....
        /*005c*/ 	.word	0xffffffff


	//   ....[5]....
        /*0060*/ 	.word	0xffffffff


	//   ....[6]....
        /*0064*/ 	.word	0xffffffff


	//   ....[7]....
        /*0068*/ 	.word	0xffffffff


	//   ....[8]....
        /*006c*/ 	.word	0xffffffff


	//   ....[9]....
        /*0070*/ 	.word	0xffffffff


	//   ....[10]....
        /*0074*/ 	.word	0xffffffff


	//   ....[11]....
        /*0078*/ 	.word	0xffffffff


	//   ....[12]....
        /*007c*/ 	.word	0xffffffff


	//   ....[13]....
        /*0080*/ 	.word	0xffffffff


	//   ....[14]....
        /*0084*/ 	.word	0x0500000f


	//   ....[15]....
        /*0088*/ 	.word	0x0500000f


	//   ....[16]....
        /*008c*/ 	.word	0x0500000f


	//   ....[17]....
        /*0090*/ 	.word	0x0500000f


	//----- nvinfo : EIATTR_COOP_GROUP_INSTR_OFFSETS
	.align		4
.L_220:
        /*0094*/ 	.byte	0x04, 0x28
        /*0096*/ 	.short	(.L_222 - .L_221)


	//   ....[0]....
.L_221:
        /*0098*/ 	.word	0x00000050


	//   ....[1]....
        /*009c*/ 	.word	0x000001e0


	//   ....[2]....
        /*00a0*/ 	.word	0x00000270


	//   ....[3]....
        /*00a4*/ 	.word	0x000003f0


	//   ....[4]....
        /*00a8*/ 	.word	0x00000630


	//   ....[5]....
        /*00ac*/ 	.word	0x00000b80


	//   ....[6]....
        /*00b0*/ 	.word	0x00004860


	//   ....[7]....
        /*00b4*/ 	.word	0x00004fb0


	//   ....[8]....
        /*00b8*/ 	.word	0x000054c0


	//   ....[9]....
        /*00bc*/ 	.word	0x00005750


	//   ....[10]....
        /*00c0*/ 	.word	0x00005990


	//   ....[11]....
        /*00c4*/ 	.word	0x00005bc0


	//   ....[12]....
        /*00c8*/ 	.word	0x00005e70


	//   ....[13]....
        /*00cc*/ 	.word	0x000061a0


	//   ....[14]....
        /*00d0*/ 	.word	0x00008060


	//   ....[15]....
        /*00d4*/ 	.word	0x000081b0


	//   ....[16]....
        /*00d8*/ 	.word	0x00008220


	//   ....[17]....
        /*00dc*/ 	.word	0x00008290


	//----- nvinfo : EIATTR_REG_RECONFIG
	.align		4
.L_222:
        /*00e0*/ 	.byte	0x01, 0x54
	.zero		2


	//----- nvinfo : EIATTR_SYSCALL_OFFSETS
	.align		4
        /*00e4*/ 	.byte	0x04, 0x46
        /*00e6*/ 	.short	(.L_224 - .L_223)


	//   ....[0]....
.L_223:
        /*00e8*/ 	.word	0x000007c0


	//   ....[1]....
        /*00ec*/ 	.word	0x000008b0


	//   ....[2]....
        /*00f0*/ 	.word	0x00000a10


	//   ....[3]....
        /*00f4*/ 	.word	0x00000b00


	//   ....[4]....
        /*00f8*/ 	.word	0x000041b0


	//   ....[5]....
        /*00fc*/ 	.word	0x000042e0


	//   ....[6]....
        /*0100*/ 	.word	0x00004400


	//   ....[7]....
        /*0104*/ 	.word	0x00004520


	//----- nvinfo : EIATTR_MBARRIER_INSTR_OFFSETS
	.align		4
.L_224:
        /*0108*/ 	.byte	0x04, 0x39
        /*010a*/ 	.short	(.L_226 - .L_225)


	//   ....[0]....
.L_225:
        /*010c*/ 	.word	0x000002b0
        /*0110*/ 	.word	0x000000ff
        /*0114*/ 	.word	0x00030800
        /*0118*/ 	.short	0x0100
        /*011a*/ 	.byte	0x06
	.zero		1


	//   ....[1]....
        /*011c*/ 	.word	0x000003a0
        /*0120*/ 	.word	0x000000ff
        /*0124*/ 	.word	0x00030810
        /*0128*/ 	.short	0x0100
        /*012a*/ 	.byte	0x08
	.zero		1


	//   ....[2]....
        /*012c*/ 	.word	0x000003b0
        /*0130*/ 	.word	0x000000ff
        /*0134*/ 	.word	0x00030820
        /*0138*/ 	.short	0x0100
        /*013a*/ 	.byte	0x08
	.zero		1


	//   ....[3]....
        /*013c*/ 	.word	0x000003c0
        /*0140*/ 	.word	0x000000ff
        /*0144*/ 	.word	0x00030818
        /*0148*/ 	.short	0x0100
        /*014a*/ 	.byte	0x08
	.zero		1


	//   ....[4]....
        /*014c*/ 	.word	0x000003d0
        /*0150*/ 	.word	0x000000ff
        /*0154*/ 	.word	0x00030828
        /*0158*/ 	.short	0x0100
        /*015a*/ 	.byte	0x08
	.zero		1


	//   ....[5]....
        /*015c*/ 	.word	0x00000500
        /*0160*/ 	.word	0x000000ff
        /*0164*/ 	.word	0x00030830
        /*0168*/ 	.short	0x0100
        /*016a*/ 	.byte	0x08
	.zero		1


	//   ....[6]....
        /*016c*/ 	.word	0x00000510
        /*0170*/ 	.word	0x000000ff
        /*0174*/ 	.word	0x00030840
        /*0178*/ 	.short	0x0100
        /*017a*/ 	.byte	0x08
	.zero		1


	//   ....[7]....
        /*017c*/ 	.word	0x00000520
        /*0180*/ 	.word	0x000000ff
        /*0184*/ 	.word	0x00030838
        /*0188*/ 	.short	0x0100
        /*018a*/ 	.byte	0x08
	.zero		1


	//   ....[8]....
        /*018c*/ 	.word	0x00000530
        /*0190*/ 	.word	0x000000ff
        /*0194*/ 	.word	0x00030848
        /*0198*/ 	.short	0x0100
        /*019a*/ 	.byte	0x08
	.zero		1


	//   ....[9]....
        /*019c*/ 	.word	0x00000bb0
        /*01a0*/ 	.word	0x00000010
        /*01a4*/ 	.word	0x00030800
        /*01a8*/ 	.short	0x010a
        /*01aa*/ 	.byte	0x3f
	.zero		1


	//   ....[10]....
        /*01ac*/ 	.word	0x00000c40
        /*01b0*/ 	.word	0x00000010
        /*01b4*/ 	.word	0x00030800
        /*01b8*/ 	.short	0x010a
        /*01ba*/ 	.byte	0x3f
	.zero		1


	//   ....[11]....
        /*01bc*/ 	.word	0x000013b0
        /*01c0*/ 	.word	0x00000002
        /*01c4*/ 	.word	0x00030810
        /*01c8*/ 	.short	0x010a
        /*01ca*/ 	.byte	0x3f
	.zero		1


	//   ....[12]....
        /*01cc*/ 	.word	0x000013f0
        /*01d0*/ 	.word	0x00000002
        /*01d4*/ 	.word	0x00030810
        /*01d8*/ 	.short	0x010a
        /*01da*/ 	.byte	0x3f
	.zero		1


	//   ....[13]....
        /*01dc*/ 	.word	0x00001920
        /*01e0*/ 	.word	0x00000002
        /*01e4*/ 	.word	0x00030830
        /*01e8*/ 	.short	0x010a
        /*01ea*/ 	.byte	0x3f
	.zero		1


	//   ....[14]....
        /*01ec*/ 	.word	0x000019a0
        /*01f0*/ 	.word	0x00000002
        /*01f4*/ 	.word	0x00030830
        /*01f8*/ 	.short	0x010a
        /*01fa*/ 	.byte	0x3f
	.zero		1


	//   ....[15]....
        /*01fc*/ 	.word	0x00003940
        /*0200*/ 	.word	0x00000000
        /*0204*/ 	.word	0x00000000
        /*0208*/ 	.short	0x0101
        /*020a*/ 	.byte	0x3f
	.zero		1


	//   ....[16]....
        /*020c*/ 	.word	0x00003c50
        /*0210*/ 	.word	0x00000002
        /*0214*/ 	.word	0x00000000
        /*0218*/ 	.short	0x0101
        /*021a*/ 	.byte	0x3f
	.zero		1


	//   ....[17]....
        /*021c*/ 	.word	0x00006610
        /*0220*/ 	.word	0x0000000b
        /*0224*/ 	.word	0x00030820
        /*0228*/ 	.short	0x010a
        /*022a*/ 	.byte	0x3f
	.zero		1


	//   ....[18]....
        /*022c*/ 	.word	0x00006c10
        /*0230*/ 	.word	0x0000000b
        /*0234*/ 	.word	0x00030840
        /*0238*/ 	.short	0x010a
        /*023a*/ 	.byte	0x3f
	.zero		1


	//   ....[19]....
        /*023c*/ 	.word	0x00006eb0
        /*0240*/ 	.word	0x0000000b
        /*0244*/ 	.word	0x00030828
        /*0248*/ 	.short	0x010a
        /*024a*/ 	.byte	0x3f
	.zero		1


	//   ....[20]....
        /*024c*/ 	.word	0x000070c0
        /*0250*/ 	.word	0x0000000b
        /*0254*/ 	.word	0x00030848
        /*0258*/ 	.short	0x010a
        /*025a*/ 	.byte	0x3f
	.zero		1


	//   ....[21]....
        /*025c*/ 	.word	0x00007340
        /*0260*/ 	.word	0x0000000b
        /*0264*/ 	.word	0x00030820
        /*0268*/ 	.short	0x010a
        /*026a*/ 	.byte	0x3f
	.zero		1


	//   ....[22]....
        /*026c*/ 	.word	0x000075c0
        /*0270*/ 	.word	0x0000000b
        /*0274*/ 	.word	0x00030840
        /*0278*/ 	.short	0x010a
        /*027a*/ 	.byte	0x3f
	.zero		1


	//   ....[23]....
        /*027c*/ 	.word	0x00007830
        /*0280*/ 	.word	0x0000000b
        /*0284*/ 	.word	0x00030828
        /*0288*/ 	.short	0x010a
        /*028a*/ 	.byte	0x3f
	.zero		1


	//   ....[24]....
        /*028c*/ 	.word	0x00007a80
        /*0290*/ 	.word	0x00000004
        /*0294*/ 	.word	0x00030840
        /*0298*/ 	.short	0x010a
        /*029a*/ 	.byte	0x3f
	.zero		1


	//   ....[25]....
        /*029c*/ 	.word	0x00007ed0
        /*02a0*/ 	.word	0x00000006
        /*02a4*/ 	.word	0x00000000
        /*02a8*/ 	.short	0x010a
        /*02aa*/ 	.byte	0x3f
	.zero		1


	//   ....[26]....
        /*02ac*/ 	.word	0x00007f30
        /*02b0*/ 	.word	0x00000003
        /*02b4*/ 	.word	0x00000000
        /*02b8*/ 	.short	0x010a
        /*02ba*/ 	.byte	0x3f
	.zero		1


	//   ....[27]....
        /*02bc*/ 	.word	0x00007f90
        /*02c0*/ 	.word	0x00000000
        /*02c4*/ 	.word	0x00000000
        /*02c8*/ 	.short	0x010a
        /*02ca*/ 	.byte	0x3f
	.zero		1


	//   ....[28]....
        /*02cc*/ 	.word	0x00007fc0
        /*02d0*/ 	.word	0x00000003
        /*02d4*/ 	.word	0x00000000
        /*02d8*/ 	.short	0x010a
        /*02da*/ 	.byte	0x3f
	.zero		1


	//   ....[29]....
        /*02dc*/ 	.word	0x00008090
        /*02e0*/ 	.word	0x00000010
        /*02e4*/ 	.word	0x00030800
        /*02e8*/ 	.short	0x010a
        /*02ea*/ 	.byte	0x3f
	.zero		1


	//   ....[30]....
        /*02ec*/ 	.word	0x000080e0
        /*02f0*/ 	.word	0x00000002
        /*02f4*/ 	.word	0x00030810
        /*02f8*/ 	.short	0x010a
        /*02fa*/ 	.byte	0x3f
	.zero		1


	//   ....[31]....
        /*02fc*/ 	.word	0x00008130
        /*0300*/ 	.word	0x00000002
        /*0304*/ 	.word	0x00030830
        /*0308*/ 	.short	0x010a
        /*030a*/ 	.byte	0x3f
	.zero		1


	//   ....[32]....
        /*030c*/ 	.word	0x000082d0
        /*0310*/ 	.word	0x0000000b
        /*0314*/ 	.word	0x00030820
        /*0318*/ 	.short	0x010a
        /*031a*/ 	.byte	0x3f
	.zero		1


	//   ....[33]....
        /*031c*/ 	.word	0x00008320
        /*0320*/ 	.word	0x0000000b
        /*0324*/ 	.word	0x00030840
        /*0328*/ 	.short	0x010a
        /*032a*/ 	.byte	0x3f
	.zero		1


	//   ....[34]....
        /*032c*/ 	.word	0x00008370
        /*0330*/ 	.word	0x0000000b
        /*0334*/ 	.word	0x00030828
        /*0338*/ 	.short	0x010a
        /*033a*/ 	.byte	0x3f
	.zero		1


	//   ....[35]....
        /*033c*/ 	.word	0x000083c0
        /*0340*/ 	.word	0x0000000b
        /*0344*/ 	.word	0x00030848
        /*0348*/ 	.short	0x010a
        /*034a*/ 	.byte	0x3f
	.zero		1


	//   ....[36]....
        /*034c*/ 	.word	0x00008420
        /*0350*/ 	.word	0x0000000b
        /*0354*/ 	.word	0x00030820
        /*0358*/ 	.short	0x010a
        /*035a*/ 	.byte	0x3f
	.zero		1


	//   ....[37]....
        /*035c*/ 	.word	0x00008470
        /*0360*/ 	.word	0x0000000b
        /*0364*/ 	.word	0x00030840
        /*0368*/ 	.short	0x010a
        /*036a*/ 	.byte	0x3f
	.zero		1


	//   ....[38]....
        /*036c*/ 	.word	0x000084c0
        /*0370*/ 	.word	0x0000000b
        /*0374*/ 	.word	0x00030828
        /*0378*/ 	.short	0x010a
        /*037a*/ 	.byte	0x3f
	.zero		1


	//   ....[39]....
        /*037c*/ 	.word	0x00008510
        /*0380*/ 	.word	0x00000004
        /*0384*/ 	.word	0x00030840
        /*0388*/ 	.short	0x010a
        /*038a*/ 	.byte	0x3f
	.zero		1


	//   ....[40]....
        /*038c*/ 	.word	0x000085f0
        /*0390*/ 	.word	0x00000006
        /*0394*/ 	.word	0x00000000
        /*0398*/ 	.short	0x010a
        /*039a*/ 	.byte	0x3f
	.zero		1


	//   ....[41]....
        /*039c*/ 	.word	0x00008640
        /*03a0*/ 	.word	0x00000003
        /*03a4*/ 	.word	0x00000000
        /*03a8*/ 	.short	0x010a
        /*03aa*/ 	.byte	0x3f
	.zero		1


	//   ....[42]....
        /*03ac*/ 	.word	0x00008690
        /*03b0*/ 	.word	0x00000000
        /*03b4*/ 	.word	0x00000000
        /*03b8*/ 	.short	0x010a
        /*03ba*/ 	.byte	0x3f
	.zero		1


	//----- nvinfo : EIATTR_NUM_MBARRIERS
	.align		4
.L_226:
        /*03bc*/ 	.byte	0x03, 0x38
        /*03be*/ 	.short	0x0009


	//----- nvinfo : EIATTR_EXIT_INSTR_OFFSETS
	.align		4
        /*03c0*/ 	.byte	0x04, 0x1c
        /*03c2*/ 	.short	(.L_228 - .L_227)


	//   ....[0]....
.L_227:
        /*03c4*/ 	.word	0x00008010


	//----- nvinfo : EIATTR_MAX_THREADS
	.align		4
.L_228:
        /*03c8*/ 	.byte	0x04, 0x05
        /*03ca*/ 	.short	(.L_230 - .L_229)
.L_229:
        /*03cc*/ 	.word	0x00000180
        /*03d0*/ 	.word	0x00000001
        /*03d4*/ 	.word	0x00000001


	//----- nvinfo : EIATTR_CRS_STACK_SIZE
	.align		4
.L_230:
        /*03d8*/ 	.byte	0x04, 0x1e
        /*03da*/ 	.short	(.L_232 - .L_231)
.L_231:
        /*03dc*/ 	.word	0x00000000


	//----- nvinfo : EIATTR_CBANK_PARAM_SIZE
	.align		4
.L_232:
        /*03e0*/ 	.byte	0x03, 0x19
        /*03e2*/ 	.short	0x0970


	//----- nvinfo : EIATTR_PARAM_CBANK
	.align		4
        /*03e4*/ 	.byte	0x04, 0x0a
        /*03e6*/ 	.short	(.L_234 - .L_233)
	.align		4
.L_233:
        /*03e8*/ 	.word	index@(.nv.constant0._ZN7cutlass13device_kernelIN5flash11enable_sm90INS1_16FlashAttnBwdSm90INS1_25CollectiveMainloopBwdSm90ILi2ELi2ELi2EN4cute5tupleIJNS5_1CILi1EEES8_S8_EEENS6_IJNS7_ILi64EEENS7_ILi128EEESB_EEENS_6half_tEfNS_4arch4Sm90ELb0ELb0ELb1ELb0ELb1ELb1ELb0ELb0ELi2ELi1ELi2ELi1ELb0EEENS1_21CollectiveEpilogueBwdISC_SD_SF_Li256ELb0ELb0ELi1EEENS1_19SingleTileSchedulerILb0ELb0ELb0ELi128EEEEEEEEEvNT_6ParamsE)
        /*03ec*/ 	.short	0x0210
        /*03ee*/ 	.short	0x0970


	//----- nvinfo : EIATTR_SW_WAR
	.align		4
.L_234:
        /*03f0*/ 	.byte	0x04, 0x36
        /*03f2*/ 	.short	(.L_236 - .L_235)
.L_235:
        /*03f4*/ 	.word	0x00000008
.L_236:


//--------------------- .nv.info._ZN7cutlass13device_kernelIN5flash11enable_sm90INS1_16FlashAttnBwdSm90INS1_25CollectiveMainloopBwdSm90ILi2ELi2ELi2EN4cute5tupleIJNS5_1CILi1EEES8_S8_EEENS6_IJNS7_ILi64EEENS7_ILi128EEESB_EEENS_6half_tEfNS_4arch4Sm90ELb0ELb0ELb1ELb0ELb0ELb1ELb0ELb0ELi2ELi1ELi2ELi1ELb0EEENS1_24CollectiveEpilogueBwdGQAISC_fSF_Li256ELb0ELb0EEENS1_19SingleTileSchedulerILb0ELb0ELb0ELi128EEEEEEEEEvNT_6ParamsE --------------------------
	.section	.nv.info._ZN7cutlass13device_kernelIN5flash11enable_sm90INS1_16FlashAttnBwdSm90INS1_25CollectiveMainloopBwdSm90ILi2ELi2ELi2EN4cute5tupleIJNS5_1CILi1EEES8_S8_EEENS6_IJNS7_ILi64EEENS7_ILi128EEESB_EEENS_6half_tEfNS_4arch4Sm90ELb0ELb0ELb1ELb0ELb0ELb1ELb0ELb0ELi2ELi1ELi2ELi1ELb0EEENS1_24CollectiveEpilogueBwdGQAISC_fSF_Li256ELb0ELb0EEENS1_19SingleTileSchedulerILb0ELb0ELb0ELi128EEEEEEEEEvNT_6ParamsE,"",@"SHT_CUDA_INFO"
	.sectionflags	@""
	.align	4


	//----- nvinfo : EIATTR_CUDA_API_VERSION
	.align		4
        /*0000*/ 	.byte	0x04, 0x37
        /*0002*/ 	.short	(.L_238 - .L_237)
.L_237:
        /*0004*/ 	.word	0x00000082


	//----- nvinfo : EIATTR_KPARAM_INFO
	.align		4
.L_238:
        /*0008*/ 	.byte	0x04, 0x17
        /*000a*/ 	.short	(.L_240 - .L_239)
.L_239:
        /*000c*/ 	.word	0x00000000
        /*0010*/ 	.short	0x0000
        /*0012*/ 	.short	0x0070
        /*0014*/ 	.byte	0x00, 0xf0, 0x01, 0x1a


	//----- nvinfo : EIATTR_SPARSE_MMA_MASK
	.align		4
.L_240:
        /*0018*/ 	.byte	0x03, 0x50
        /*001a*/ 	.short	0x0000


	//----- nvinfo : EIATTR_MAXREG_COUNT
	.align		4
        /*001c*/ 	.byte	0x03, 0x1b
        /*001e*/ 	.short	0x00a8


	//----- nvinfo : EIATTR_NUM_BARRIERS
	.align		4
        /*0020*/ 	.byte	0x02, 0x4c
        /*0022*/ 	.byte	0x10
	.zero		1


	//----- nvinfo : EIATTR_EXTERNS
	.align		4
        /*0024*/ 	.byte	0x04, 0x0f
        /*0026*/ 	.short	(.L_242 - .L_241)


	//   ....[0]....
	.align		4
.L_241:
        /*0028*/ 	.word	index@(__assertfail)


	//----- nvinfo : EIATTR_MERCURY_ISA_VERSION
	.align		4
.L_242:
        /*002c*/ 	.byte	0x03, 0x5f
        /*002e*/ 	.short	0x0101


	//----- nvinfo : EIATTR_INT_WARP_WIDE_INSTR_OFFSETS
	.align		4
        /*0030*/ 	.byte	0x04, 0x31
        /*0032*/ 	.short	(.L_244 - .L_243)


	//   ....[0]....
.L_243:
        /*0034*/ 	.word	0x00000170


	//   ....[1]....
        /*0038*/ 	.word	0x00000230


	//----- nvinfo : EIATTR_COOP_GROUP_MASK_REGIDS
	.align		4
.L_244:
        /*003c*/ 	.byte	0x04, 0x29
        /*003e*/ 	.short	(.L_246 - .L_245)


	//   ....[0]....
.L_245:
        /*0040*/ 	.word	0xffffffff


	//   ....[1]....
        /*0044*/ 	.word	0xffffffff


	//   ....[2]....
        /*0048*/ 	.word	0xffffffff


	//   ....[3]....
        /*004c*/ 	.word	0xffffffff


	//   ....[4]....
        /*0050*/ 	.word	0xffffffff


	//   ....[5]....
        /*0054*/ 	.word	0xffffffff


	//   ....[6]....
        /*0058*/ 	.word	0xffffffff


	//   ....[7]....
        /*005c*/ 	.word	0x0500000f


	//----- nvinfo : EIATTR_COOP_GROUP_INSTR_OFFSETS
	.align		4
.L_246:
        /*0060*/ 	.byte	0x04, 0x28
        /*0062*/ 	.short	(.L_248 - .L_247)


	//   ....[0]....
.L_247:
        /*0064*/ 	.word	0x00000050


	//   ....[1]....
        /*0068*/ 	.word	0x00000180


	//   ....[2]....
        /*006c*/ 	.word	0x00000210


	//   ....[3]....
        /*0070*/ 	.word	0x00000390


	//   ....[4]....
        /*0074*/ 	.word	0x000005d0


	//   ....[5]....
        /*0078*/ 	.word	0x00000b20


	//   ....[6]....
        /*007c*/ 	.word	0x00004ce0


	//   ....[7]....
        /*0080*/ 	.word	0x00007570


	//----- nvinfo : EIATTR_REG_RECONFIG
	.align		4
.L_248:
        /*0084*/ 	.byte	0x01, 0x54
	.zero		2


	//----- nvinfo : EIATTR_SYSCALL_OFFSETS
	.align		4
        /*0088*/ 	.byte	0x04, 0x46
        /*008a*/ 	.short	(.L_250 - .L_249)


	//   ....[0]....
.L_249:
        /*008c*/ 	.word	0x00000760


	//   ....[1]....
        /*0090*/ 	.word	0x00000850


	//   ....[2]....
        /*0094*/ 	.word	0x000009b0


	//   ....[3]....
        /*0098*/ 	.word	0x00000aa0


	//----- nvinfo : EIATTR_MBARRIER_INSTR_OFFSETS
	.align		4
.L_250:
        /*009c*/ 	.byte	0x04, 0x39
        /*009e*/ 	.short	(.L_252 - .L_251)


	//   ....[0]....
.L_251:
        /*00a0*/ 	.word	0x00000250
        /*00a4*/ 	.word	0x000000ff
        /*00a8*/ 	.word	0x00030800
        /*00ac*/ 	.short	0x0100
        /*00ae*/ 	.byte	0x06
	.zero		1


	//   ....[1]....
        /*00b0*/ 	.word	0x00000340
        /*00b4*/ 	.word	0x000000ff
        /*00b8*/ 	.word	0x00030810
        /*00bc*/ 	.short	0x0100
        /*00be*/ 	.byte	0x08
	.zero		1


	//   ....[2]....
        /*00c0*/ 	.word	0x00000350
        /*00c4*/ 	.word	0x000000ff
        /*00c8*/ 	.word	0x00030820
        /*00cc*/ 	.short	0x0100
        /*00ce*/ 	.byte	0x08
	.zero		1


	//   ....[3]....
        /*00d0*/ 	.word	0x00000360
        /*00d4*/ 	.word	0x000000ff
        /*00d8*/ 	.word	0x00030818
        /*00dc*/ 	.short	0x0100
        /*00de*/ 	.byte	0x08
	.zero		1


	//   ....[4]....
        /*00e0*/ 	.word	0x00000370
        /*00e4*/ 	.word	0x000000ff
        /*00e8*/ 	.word	0x00030828
        /*00ec*/ 	.short	0x0100
        /*00ee*/ 	.byte	0x08
	.zero		1


	//   ....[5]....
        /*00f0*/ 	.word	0x000004a0
        /*00f4*/ 	.word	0x000000ff
        /*00f8*/ 	.word	0x00030830
        /*00fc*/ 	.short	0x0100
        /*00fe*/ 	.byte	0x08
	.zero		1


	//   ....[6]....
        /*0100*/ 	.word	0x000004b0
        /*0104*/ 	.word	0x000000ff
        /*0108*/ 	.word	0x00030840
        /*010c*/ 	.short	0x0100
        /*010e*/ 	.byte	0x08
	.zero		1


	//   ....[7]....
        /*0110*/ 	.word	0x000004c0
        /*0114*/ 	.word	0x000000ff
        /*0118*/ 	.word	0x00030838
        /*011c*/ 	.short	0x0100
        /*011e*/ 	.byte	0x08
	.zero		1


	//   ....[8]....
        /*0120*/ 	.word	0x000004d0
        /*0124*/ 	.word	0x000000ff
        /*0128*/ 	.word	0x00030848
        /*012c*/ 	.short	0x0100
        /*012e*/ 	.byte	0x08
	.zero		1


	//   ....[9]....
        /*0130*/ 	.word	0x00000b70
        /*0134*/ 	.word	0x00000010
        /*0138*/ 	.word	0x00030800
        /*013c*/ 	.short	0x010a
        /*013e*/ 	.byte	0x3f
	.zero		1


	//   ....[10]....
        /*0140*/ 	.word	0x00000cc0
        /*0144*/ 	.word	0x00000010
        /*0148*/ 	.word	0x00030800
        /*014c*/ 	.short	0x010a
        /*014e*/ 	.byte	0x3f
	.zero		1


	//   ....[11]....
        /*0150*/ 	.word	0x00001720
        /*0154*/ 	.word	0x00000002
        /*0158*/ 	.word	0x00030810
        /*015c*/ 	.short	0x010a
        /*015e*/ 	.byte	0x3f
	.zero		1


	//   ....[12]....
        /*0160*/ 	.word	0x00001760
        /*0164*/ 	.word	0x00000002
        /*0168*/ 	.word	0x00030810
        /*016c*/ 	.short	0x010a
        /*016e*/ 	.byte	0x3f
	.zero		1


	//   ....[13]....
        /*0170*/ 	.word	0x00001c90
        /*0174*/ 	.word	0x00000002
        /*0178*/ 	.word	0x00030830
        /*017c*/ 	.short	0x010a
        /*017e*/ 	.byte	0x3f
	.zero		1


	//   ....[14]....
        /*0180*/ 	.word	0x00001d10
        /*0184*/ 	.word	0x00000002
        /*0188*/ 	.word	0x00030830
        /*018c*/ 	.short	0x010a
        /*018e*/ 	.byte	0x3f
	.zero		1


	//   ....[15]....
        /*0190*/ 	.word	0x00003cb0
        /*0194*/ 	.word	0x00000000
        /*0198*/ 	.word	0x00000000
        /*019c*/ 	.short	0x0101
        /*019e*/ 	.byte	0x3f
	.zero		1


	//   ....[16]....
        /*01a0*/ 	.word	0x00003fe0
        /*01a4*/ 	.word	0x00000002
        /*01a8*/ 	.word	0x00000000
        /*01ac*/ 	.short	0x0101
        /*01ae*/ 	.byte	0x3f
	.zero		1


	//   ....[17]....
        /*01b0*/ 	.word	0x00005b20
        /*01b4*/ 	.word	0x0000000b
        /*01b8*/ 	.word	0x00030820
        /*01bc*/ 	.short	0x010a
        /*01be*/ 	.byte	0x3f
	.zero		1


	//   ....[18]....
        /*01c0*/ 	.word	0x00006120
        /*01c4*/ 	.word	0x0000000b
        /*01c8*/ 	.word	0x00030840
        /*01cc*/ 	.short	0x010a
        /*01ce*/ 	.byte	0x3f
	.zero		1


	//   ....[19]....
        /*01d0*/ 	.word	0x000063c0
        /*01d4*/ 	.word	0x0000000b
        /*01d8*/ 	.word	0x00030828
        /*01dc*/ 	.short	0x010a
        /*01de*/ 	.byte	0x3f
	.zero		1


	//   ....[20]....
        /*01e0*/ 	.word	0x000065d0
        /*01e4*/ 	.word	0x0000000b
        /*01e8*/ 	.word	0x00030848
        /*01ec*/ 	.short	0x010a
        /*01ee*/ 	.byte	0x3f
	.zero		1


	//   ....[21]....
        /*01f0*/ 	.word	0x00006850
        /*01f4*/ 	.word	0x0000000b
        /*01f8*/ 	.word	0x00030820
        /*01fc*/ 	.short	0x010a
        /*01fe*/ 	.byte	0x3f
	.zero		1


	//   ....[22]....
        /*0200*/ 	.word	0x00006ad0
        /*0204*/ 	.word	0x0000000b
        /*0208*/ 	.word	0x00030840
        /*020c*/ 	.short	0x010a
        /*020e*/ 	.byte	0x3f
	.zero		1


	//   ....[23]....
        /*0210*/ 	.word	0x00006d40
        /*0214*/ 	.word	0x0000000b
        /*0218*/ 	.word	0x00030828
        /*021c*/ 	.short	0x010a
        /*021e*/ 	.byte	0x3f
	.zero		1


	//   ....[24]....
        /*0220*/ 	.word	0x00006f90
        /*0224*/ 	.word	0x00000004
        /*0228*/ 	.word	0x00030840
        /*022c*/ 	.short	0x010a
        /*022e*/ 	.byte	0x3f
	.zero		1


	//   ....[25]....
        /*0230*/ 	.word	0x000073e0
        /*0234*/ 	.word	0x00000006
        /*0238*/ 	.word	0x00000000
        /*023c*/ 	.short	0x010a
        /*023e*/ 	.byte	0x3f
	.zero		1


	//   ....[26]....
        /*0240*/ 	.word	0x00007440
        /*0244*/ 	.word	0x00000003
        /*0248*/ 	.word	0x00000000
        /*024c*/ 	.short	0x010a
        /*024e*/ 	.byte	0x3f
	.zero		1


	//   ....[27]....
        /*0250*/ 	.word	0x000074a0
        /*0254*/ 	.word	0x00000000
        /*0258*/ 	.word	0x00000000
        /*025c*/ 	.short	0x010a
        /*025e*/ 	.byte	0x3f
	.zero		1


	//   ....[28]....
        /*0260*/ 	.word	0x000074d0
        /*0264*/ 	.word	0x00000003
        /*0268*/ 	.word	0x00000000
        /*026c*/ 	.short	0x010a
        /*026e*/ 	.byte	0x3f
	.zero		1


	//   ....[29]....
        /*0270*/ 	.word	0x000075a0
        /*0274*/ 	.word	0x00000010
        /*0278*/ 	.word	0x00030800
        /*027c*/ 	.short	0x010a
        /*027e*/ 	.byte	0x3f
	.zero		1


	//   ....[30]....
        /*0280*/ 	.word	0x000075f0
        /*0284*/ 	.word	0x00000002
        /*0288*/ 	.word	0x00030810
        /*028c*/ 	.short	0x010a
        /*028e*/ 	.byte	0x3f
	.zero		1


	//   ....[31]....
        /*0290*/ 	.word	0x00007640
        /*0294*/ 	.word	0x00000002
        /*0298*/ 	.word	0x00030830
        /*029c*/ 	.short	0x010a
        /*029e*/ 	.byte	0x3f
	.zero		1


	//   ....[32]....
        /*02a0*/ 	.word	0x00007690
        /*02a4*/ 	.word	0x0000000b
        /*02a8*/ 	.word	0x00030820
        /*02ac*/ 	.short	0x010a
        /*02ae*/ 	.byte	0x3f
	.zero		1


	//   ....[33]....
        /*02b0*/ 	.word	0x000076e0
        /*02b4*/ 	.word	0x0000000b
        /*02b8*/ 	.word	0x00030840
        /*02bc*/ 	.short	0x010a
        /*02be*/ 	.byte	0x3f
	.zero		1


	//   ....[34]....
        /*02c0*/ 	.word	0x00007730
        /*02c4*/ 	.word	0x0000000b
        /*02c8*/ 	.word	0x00030828
        /*02cc*/ 	.short	0x010a
        /*02ce*/ 	.byte	0x3f
	.zero		1


	//   ....[35]....
        /*02d0*/ 	.word	0x00007780
        /*02d4*/ 	.word	0x0000000b
        /*02d8*/ 	.word	0x00030848
        /*02dc*/ 	.short	0x010a
        /*02de*/ 	.byte	0x3f
	.zero		1


	//   ....[36]....
        /*02e0*/ 	.word	0x000077e0
        /*02e4*/ 	.word	0x0000000b
        /*02e8*/ 	.word	0x00030820
        /*02ec*/ 	.short	0x010a
        /*02ee*/ 	.byte	0x3f
	.zero		1


	//   ....[37]....
        /*02f0*/ 	.word	0x00007830
        /*02f4*/ 	.word	0x0000000b
        /*02f8*/ 	.word	0x00030840
        /*02fc*/ 	.short	0x010a
        /*02fe*/ 	.byte	0x3f
	.zero		1


	//   ....[38]....
        /*0300*/ 	.word	0x00007880
        /*0304*/ 	.word	0x0000000b
        /*0308*/ 	.word	0x00030828
        /*030c*/ 	.short	0x010a
        /*030e*/ 	.byte	0x3f
	.zero		1


	//   ....[39]....
        /*0310*/ 	.word	0x000078d0
        /*0314*/ 	.word	0x00000004
        /*0318*/ 	.word	0x00030840
        /*031c*/ 	.short	0x010a
        /*031e*/ 	.byte	0x3f
	.zero		1


	//   ....[40]....
        /*0320*/ 	.word	0x000079b0
        /*0324*/ 	.word	0x00000006
        /*0328*/ 	.word	0x00000000
        /*032c*/ 	.short	0x010a
        /*032e*/ 	.byte	0x3f
	.zero		1


	//   ....[41]....
        /*0330*/ 	.word	0x00007a00
        /*0334*/ 	.word	0x00000003
        /*0338*/ 	.word	0x00000000
        /*033c*/ 	.short	0x010a
        /*033e*/ 	.byte	0x3f
	.zero		1


	//   ....[42]....
        /*0340*/ 	.word	0x00007a50
        /*0344*/ 	.word	0x00000000
        /*0348*/ 	.word	0x00000000
        /*034c*/ 	.short	0x010a
        /*034e*/ 	.byte	0x3f
	.zero		1


	//----- nvinfo : EIATTR_NUM_MBARRIERS
	.align		4
.L_252:
        /*0350*/ 	.byte	0x03, 0x38
        /*0352*/ 	.short	0x0009


	//----- nvinfo : EIATTR_EXIT_INSTR_OFFSETS
	.align		4
        /*0354*/ 	.byte	0x04, 0x1c
        /*0356*/ 	.short	(.L_254 - .L_253)


	//   ....[0]....
.L_253:
        /*0358*/ 	.word	0x00007520


	//----- nvinfo : EIATTR_MAX_THREADS
	.align		4
.L_254:
        /*035c*/ 	.byte	0x04, 0x05
        /*035e*/ 	.short	(.L_256 - .L_255)
.L_255:
        /*0360*/ 	.word	0x00000180
        /*0364*/ 	.word	0x00000001
        /*0368*/ 	.word	0x00000001


	//----- nvinfo : EIATTR_CRS_STACK_SIZE
	.align		4
.L_256:
        /*036c*/ 	.byte	0x04, 0x1e
        /*036e*/ 	.short	(.L_258 - .L_257)
.L_257:
        /*0370*/ 	.word	0x00000000


	//----- nvinfo : EIATTR_CBANK_PARAM_SIZE
	.align		4
.L_258:
        /*0374*/ 	.byte	0x03, 0x19
        /*0376*/ 	.short	0x06f0


	//----- nvinfo : EIATTR_PARAM_CBANK
	.align		4
        /*0378*/ 	.byte	0x04, 0x0a
        /*037a*/ 	.short	(.L_260 - .L_259)
	.align		4
.L_259:
        /*037c*/ 	.word	index@(.nv.constant0._ZN7cutlass13device_kernelIN5flash11enable_sm90INS1_16FlashAttnBwdSm90INS1_25CollectiveMainloopBwdSm90ILi2ELi2ELi2EN4cute5tupleIJNS5_1CILi1EEES8_S8_EEENS6_IJNS7_ILi64EEENS7_ILi128EEESB_EEENS_6half_tEfNS_4arch4Sm90ELb0ELb0ELb1ELb0ELb0ELb1ELb0ELb0ELi2ELi1ELi2ELi1ELb0EEENS1_24CollectiveEpilogueBwdGQAISC_fSF_Li256ELb0ELb0EEENS1_19SingleTileSchedulerILb0ELb0ELb0ELi128EEEEEEEEEvNT_6ParamsE)
        /*0380*/ 	.short	0x0210
        /*0382*/ 	.short	0x06f0


	//----- nvinfo : EIATTR_SW_WAR
	.align		4
.L_260:
        /*0384*/ 	.byte	0x04, 0x36
        /*0386*/ 	.short	(.L_262 - .L_261)
.L_261:
        /*0388*/ 	.word	0x00000008
.L_262:


//--------------------- .nv.info._ZN7cutlass13device_kernelIN5flash11enable_sm90INS1_16FlashAttnBwdSm90INS1_25CollectiveMainloopBwdSm90ILi2ELi2ELi2EN4cute5tupleIJNS5_1CILi1EEES8_S8_EEENS6_IJNS7_ILi64EEENS7_ILi128EEESB_EEENS_6half_tEfNS_4arch4Sm90ELb0ELb0ELb1ELb0ELb1ELb1ELb0ELb0ELi2ELi1ELi2ELi1ELb0EEENS1_24CollectiveEpilogueBwdGQAISC_fSF_Li256ELb0ELb1EEENS1_19SingleTileSchedulerILb0ELb0ELb0ELi128EEEEEEEEEvNT_6ParamsE --------------------------
	.section	.nv.info._ZN7cutlass13device_kernelIN5flash11enable_sm90INS1_16FlashAttnBwdSm90INS1_25CollectiveMainloopBwdSm90ILi2ELi2ELi2EN4cute5tupleIJNS5_1CILi1EEES8_S8_EEENS6_IJNS7_ILi64EEENS7_ILi128EEESB_EEENS_6half_tEfNS_4arch4Sm90ELb0ELb0ELb1ELb0ELb1ELb1ELb0ELb0ELi2ELi1ELi2ELi1ELb0EEENS1_24CollectiveEpilogueBwdGQAISC_fSF_Li256ELb0ELb1EEENS1_19SingleTileSchedulerILb0ELb0ELb0ELi128EEEEEEEEEvNT_6ParamsE,"",@"SHT_CUDA_INFO"
	.sectionflags	@""
	.align	4


	//----- nvinfo : EIATTR_CUDA_API_VERSION
	.align		4
        /*0000*/ 	.byte	0x04, 0x37
        /*0002*/ 	.short	(.L_264 - .L_263)
.L_263:
        /*0004*/ 	.word	0x00000082


	//----- nvinfo : EIATTR_KPARAM_INFO
	.align		4
.L_264:
        /*0008*/ 	.byte	0x04, 0x17
        /*000a*/ 	.short	(.L_266 - .L_265)
.L_265:
        /*000c*/ 	.word	0x00000000
        /*0010*/ 	.short	0x0000
        /*0012*/ 	.short	0x0070
        /*0014*/ 	.byte	0x00, 0xf0, 0x01, 0x1a


	//----- nvinfo : EIATTR_SPARSE_MMA_MASK
	.align		4
.L_266:
        /*0018*/ 	.byte	0x03, 0x50
        /*001a*/ 	.short	0x0000


	//----- nvinfo : EIATTR_MAXREG_COUNT
	.align		4
        /*001c*/ 	.byte	0x03, 0x1b
        /*001e*/ 	.short	0x00a8


	//----- nvinfo : EIATTR_NUM_BARRIERS
	.align		4
        /*0020*/ 	.byte	0x02, 0x4c
        /*0022*/ 	.byte	0x10
	.zero		1


	//----- nvinfo : EIATTR_EXTERNS
	.align		4
        /*0024*/ 	.byte	0x04, 0x0f
        /*0026*/ 	.short	(.L_268 - .L_267)


	//   ....[0]....
	.align		4
.L_267:
        /*0028*/ 	.word	index@(__assertfail)


	//----- nvinfo : EIATTR_MERCURY_ISA_VERSION
	.align		4
.L_268:
        /*002c*/ 	.byte	0x03, 0x5f
        /*002e*/ 	.short	0x0101


	//----- nvinfo : EIATTR_INT_WARP_WIDE_INSTR_OFFSETS
	.align		4
        /*0030*/ 	.byte	0x04, 0x31
        /*0032*/ 	.short	(.L_270 - .L_269)


	//   ....[0]....
.L_269:
        /*0034*/ 	.word	0x00000170


	//   ....[1]....
        /*0038*/ 	.word	0x00000230


	//   ....[2]....
        /*003c*/ 	.word	0x00005990


	//   ....[3]....
        /*0040*/ 	.word	0x00005e00


	//   ....[4]....
        /*0044*/ 	.word	0x000063d0


	//----- nvinfo : EIATTR_COOP_GROUP_MASK_REGIDS
	.align		4
.L_270:
        /*0048*/ 	.byte	0x04, 0x29
        /*004a*/ 	.short	(.L_272 - .L_271)


	//   ....[0]....
.L_271:
        /*004c*/ 	.word	0xffffffff


	//   ....[1]....
        /*0050*/ 	.word	0xffffffff


	//   ....[2]....
        /*0054*/ 	.word	0xffffffff


	//   ....[3]....
        /*0058*/ 	.word	0xffffffff


	//   ....[4]....
        /*005c*/ 	.word	0xffffffff


	//   ....[5]....
        /*0060*/ 	.word	0xffffffff


	//   ....[6]....
        /*0064*/ 	.word	0xffffffff


	//   ....[7]....
        /*0068*/ 	.word	0xffffffff


	//   ....[8]....
        /*006c*/ 	.word	0xffffffff


	//   ....[9]....
        /*0070*/ 	.word	0xffffffff


	//   ....[10]....
        /*0074*/ 	.word	0xffffffff


	//   ....[11]....
        /*0078*/ 	.word	0xffffffff


	//   ....[12]....
        /*007c*/ 	.word	0xffffffff


	//   ....[13]....
        /*0080*/ 	.word	0xffffffff


	//   ....[14]....
        /*0084*/ 	.word	0xffffffff


	//   ....[15]....
        /*0088*/ 	.word	0xffffffff


	//   ....[16]....
        /*008c*/ 	.word	0xffffffff


	//   ....[17]....
        /*0090*/ 	.word	0x0500000f


	//   ....[18]....
        /*0094*/ 	.word	0x0500000f


	//   ....[19]....
        /*0098*/ 	.word	0x0500000f


	//   ....[20]....
        /*009c*/ 	.word	0x0500000f


	//   ....[21]....
        /*00a0*/ 	.word	0x0500000f


	//   ....[22]....
        /*00a4*/ 	.word	0x0500000f


	//----- nvinfo : EIATTR_COOP_GROUP_INSTR_OFFSETS
	.align		4
.L_272:
        /*00a8*/ 	.byte	0x04, 0x28
        /*00aa*/ 	.short	(.L_274 - .L_273)


	//   ....[0]....
.L_273:
        /*00ac*/ 	.word	0x00000050


	//   ....[1]....
        /*00b0*/ 	.word	0x00000180


	//   ....[2]....
        /*00b4*/ 	.word	0x00000210


	//   ....[3]....
        /*00b8*/ 	.word	0x00000390


	//   ....[4]....
        /*00bc*/ 	.word	0x000005e0


	//   ....[5]....
        /*00c0*/ 	.word	0x00000b30


	//   ....[6]....
        /*00c4*/ 	.word	0x00004a00


	//   ....[7]....
        /*00c8*/ 	.word	0x00004ba0


	//   ....[8]....
        /*00cc*/ 	.word	0x00004e70


	//   ....[9]....
        /*00d0*/ 	.word	0x00005010


	//   ....[10]....
        /*00d4*/ 	.word	0x00005130


	//   ....[11]....
        /*00d8*/ 	.word	0x00005630


	//   ....[12]....
        /*00dc*/ 	.word	0x000058c0


	//   ....[13]....
        /*00e0*/ 	.word	0x00005b00


	//   ....[14]....
        /*00e4*/ 	.word	0x00005d30


	//   ....[15]....
        /*00e8*/ 	.word	0x00005fe0


	//   ....[16]....
        /*00ec*/ 	.word	0x00006310


	//   ....[17]....
        /*00f0*/ 	.word	0x000081d0


	//   ....[18]....
        /*00f4*/ 	.word	0x00008320


	//   ....[19]....
        /*00f8*/ 	.word	0x00008390


	//   ....[20]....
        /*00fc*/ 	.word	0x00008400


	//   ....[21]....
        /*0100*/ 	.word	0x00008470


	//   ....[22]....
        /*0104*/ 	.word	0x000084e0


	//----- nvinfo : EIATTR_REG_RECONFIG
	.align		4
.L_274:
        /*0108*/ 	.byte	0x01, 0x54
	.zero		2


	//----- nvinfo : EIATTR_SYSCALL_OFFSETS
	.align		4
        /*010c*/ 	.byte	0x04, 0x46
        /*010e*/ 	.short	(.L_276 - .L_275)


	//   ....[0]....
.L_275:
        /*0110*/ 	.word	0x00000770


	//   ....[1]....
        /*0114*/ 	.word	0x00000860


	//   ....[2]....
        /*0118*/ 	.word	0x000009c0


	//   ....[3]....
        /*011c*/ 	.word	0x00000ab0


	//----- nvinfo : EIATTR_MBARRIER_INSTR_OFFSETS
	.align		4
.L_276:
        /*0120*/ 	.byte	0x04, 0x39
        /*0122*/ 	.short	(.L_278 - .L_277)


	//   ....[0]....
.L_277:
        /*0124*/ 	.word	0x00000250
        /*0128*/ 	.word	0x000000ff
        /*012c*/ 	.word	0x00030800
        /*0130*/ 	.short	0x0100
        /*0132*/ 	.byte	0x06
	.zero		1


	//   ....[1]....
        /*0134*/ 	.word	0x00000340
        /*0138*/ 	.word	0x000000ff
        /*013c*/ 	.word	0x00030810
        /*0140*/ 	.short	0x0100
        /*0142*/ 	.byte	0x08
	.zero		1


	//   ....[2]....
        /*0144*/ 	.word	0x00000350
        /*0148*/ 	.word	0x000000ff
        /*014c*/ 	.word	0x00030820
        /*0150*/ 	.short	0x0100
        /*0152*/ 	.byte	0x08
	.zero		1


	//   ....[3]....
        /*0154*/ 	.word	0x00000360
        /*0158*/ 	.word	0x000000ff
        /*015c*/ 	.word	0x00030818
        /*0160*/ 	.short	0x0100
        /*0162*/ 	.byte	0x08
	.zero		1


	//   ....[4]....
        /*0164*/ 	.word	0x00000370
        /*0168*/ 	.word	0x000000ff
        /*016c*/ 	.word	0x00030828
        /*0170*/ 	.short	0x0100
        /*0172*/ 	.byte	0x08
	.zero		1


	//   ....[5]....
        /*0174*/ 	.word	0x000004a0
        /*0178*/ 	.word	0x000000ff
        /*017c*/ 	.word	0x00030830
        /*0180*/ 	.short	0x0100
        /*0182*/ 	.byte	0x08
	.zero		1


	//   ....[6]....
        /*0184*/ 	.word	0x000004b0
        /*0188*/ 	.word	0x000000ff
        /*018c*/ 	.word	0x00030840
        /*0190*/ 	.short	0x0100
        /*0192*/ 	.byte	0x08
	.zero		1


	//   ....[7]....
        /*0194*/ 	.word	0x000004c0
        /*0198*/ 	.word	0x000000ff
        /*019c*/ 	.word	0x00030838
        /*01a0*/ 	.short	0x0100
        /*01a2*/ 	.byte	0x08
	.zero		1


	//   ....[8]....
        /*01a4*/ 	.word	0x000004d0
        /*01a8*/ 	.word	0x000000ff
        /*01ac*/ 	.word	0x00030848
        /*01b0*/ 	.short	0x0100
        /*01b2*/ 	.byte	0x08
	.zero		1


	//   ....[9]....
        /*01b4*/ 	.word	0x00000b80
        /*01b8*/ 	.word	0x00000010
        /*01bc*/ 	.word	0x00030800
        /*01c0*/ 	.short	0x010a
        /*01c2*/ 	.byte	0x3f
	.zero		1


	//   ....[10]....
        /*01c4*/ 	.word	0x00000cd0
        /*01c8*/ 	.word	0x00000010
        /*01cc*/ 	.word	0x00030800
        /*01d0*/ 	.short	0x010a
        /*01d2*/ 	.byte	0x3f
	.zero		1


	//   ....[11]....
        /*01d4*/ 	.word	0x00001730
        /*01d8*/ 	.word	0x00000002
        /*01dc*/ 	.word	0x00030810
        /*01e0*/ 	.short	0x010a
        /*01e2*/ 	.byte	0x3f
	.zero		1


	//   ....[12]....
        /*01e4*/ 	.word	0x00001770
        /*01e8*/ 	.word	0x00000002
        /*01ec*/ 	.word	0x00030810
        /*01f0*/ 	.short	0x010a
        /*01f2*/ 	.byte	0x3f
	.zero		1


	//   ....[13]....
        /*01f4*/ 	.word	0x00001ca0
        /*01f8*/ 	.word	0x00000002
        /*01fc*/ 	.word	0x00030830
        /*0200*/ 	.short	0x010a
        /*0202*/ 	.byte	0x3f
	.zero		1


	//   ....[14]....
        /*0204*/ 	.word	0x00001d20
        /*0208*/ 	.word	0x00000002
        /*020c*/ 	.word	0x00030830
        /*0210*/ 	.short	0x010a
        /*0212*/ 	.byte	0x3f
	.zero		1


	//   ....[15]....
        /*0214*/ 	.word	0x00003cc0
        /*0218*/ 	.word	0x00000000
        /*021c*/ 	.word	0x00000000
        /*0220*/ 	.short	0x0101
        /*0222*/ 	.byte	0x3f
	.zero		1


	//   ....[16]....
        /*0224*/ 	.word	0x00003ff0
        /*0228*/ 	.word	0x00000002
        /*022c*/ 	.word	0x00000000
        /*0230*/ 	.short	0x0101
        /*0232*/ 	.byte	0x3f
	.zero		1


	//   ....[17]....
        /*0234*/ 	.word	0x00006780
        /*0238*/ 	.word	0x0000000b
        /*023c*/ 	.word	0x00030820
        /*0240*/ 	.short	0x010a
        /*0242*/ 	.byte	0x3f
	.zero		1


	//   ....[18]....
        /*0244*/ 	.word	0x00006d80
        /*0248*/ 	.word	0x0000000b
        /*024c*/ 	.word	0x00030840
        /*0250*/ 	.short	0x010a
        /*0252*/ 	.byte	0x3f
	.zero		1


	//   ....[19]....
        /*0254*/ 	.word	0x00007020
        /*0258*/ 	.word	0x0000000b
        /*025c*/ 	.word	0x00030828
        /*0260*/ 	.short	0x010a
        /*0262*/ 	.byte	0x3f
	.zero		1


	//   ....[20]....
        /*0264*/ 	.word	0x00007230
        /*0268*/ 	.word	0x0000000b
        /*026c*/ 	.word	0x00030848
        /*0270*/ 	.short	0x010a
        /*0272*/ 	.byte	0x3f
	.zero		1


	//   ....[21]....
        /*0274*/ 	.word	0x000074b0
        /*0278*/ 	.word	0x0000000b
        /*027c*/ 	.word	0x00030820
        /*0280*/ 	.short	0x010a
        /*0282*/ 	.byte	0x3f
	.zero		1


	//   ....[22]....
        /*0284*/ 	.word	0x00007730
        /*0288*/ 	.word	0x0000000b
        /*028c*/ 	.word	0x00030840
        /*0290*/ 	.short	0x010a
        /*0292*/ 	.byte	0x3f
	.zero		1


	//   ....[23]....
        /*0294*/ 	.word	0x000079a0
        /*0298*/ 	.word	0x0000000b
        /*029c*/ 	.word	0x00030828
        /*02a0*/ 	.short	0x010a
        /*02a2*/ 	.byte	0x3f
	.zero		1


	//   ....[24]....
        /*02a4*/ 	.word	0x00007bf0
        /*02a8*/ 	.word	0x00000004
        /*02ac*/ 	.word	0x00030840
        /*02b0*/ 	.short	0x010a
        /*02b2*/ 	.byte	0x3f
	.zero		1


	//   ....[25]....
        /*02b4*/ 	.word	0x00008040
        /*02b8*/ 	.word	0x00000006
        /*02bc*/ 	.word	0x00000000
        /*02c0*/ 	.short	0x010a
        /*02c2*/ 	.byte	0x3f
	.zero		1


	//   ....[26]....
        /*02c4*/ 	.word	0x000080a0
        /*02c8*/ 	.word	0x00000003
        /*02cc*/ 	.word	0x00000000
        /*02d0*/ 	.short	0x010a
        /*02d2*/ 	.byte	0x3f
	.zero		1


	//   ....[27]....
        /*02d4*/ 	.word	0x00008100
        /*02d8*/ 	.word	0x00000000
        /*02dc*/ 	.word	0x00000000
        /*02e0*/ 	.short	0x010a
        /*02e2*/ 	.byte	0x3f
	.zero		1


	//   ....[28]....
        /*02e4*/ 	.word	0x00008130
        /*02e8*/ 	.word	0x00000003
        /*02ec*/ 	.word	0x00000000
        /*02f0*/ 	.short	0x010a
        /*02f2*/ 	.byte	0x3f
	.zero		1


	//   ....[29]....
        /*02f4*/ 	.word	0x00008200
        /*02f8*/ 	.word	0x00000010
        /*02fc*/ 	.word	0x00030800
        /*0300*/ 	.short	0x010a
        /*0302*/ 	.byte	0x3f
	.zero		1


	//   ....[30]....
        /*0304*/ 	.word	0x00008250
        /*0308*/ 	.word	0x00000002
        /*030c*/ 	.word	0x00030810
        /*0310*/ 	.short	0x010a
        /*0312*/ 	.byte	0x3f
	.zero		1


	//   ....[31]....
        /*0314*/ 	.word	0x000082a0
        /*0318*/ 	.word	0x00000002
        /*031c*/ 	.word	0x00030830
        /*0320*/ 	.short	0x010a
        /*0322*/ 	.byte	0x3f
	.zero		1


	//   ....[32]....
        /*0324*/ 	.word	0x00008520
        /*0328*/ 	.word	0x0000000b
        /*032c*/ 	.word	0x00030820
        /*0330*/ 	.short	0x010a
        /*0332*/ 	.byte	0x3f
	.zero		1


	//   ....[33]....
        /*0334*/ 	.word	0x00008570
        /*0338*/ 	.word	0x0000000b
        /*033c*/ 	.word	0x00030840
        /*0340*/ 	.short	0x010a
        /*0342*/ 	.byte	0x3f
	.zero		1


	//   ....[34]....
        /*0344*/ 	.word	0x000085c0
        /*0348*/ 	.word	0x0000000b
        /*034c*/ 	.word	0x00030828
        /*0350*/ 	.short	0x010a
        /*0352*/ 	.byte	0x3f
	.zero		1


	//   ....[35]....
        /*0354*/ 	.word	0x00008610
        /*0358*/ 	.word	0x0000000b
        /*035c*/ 	.word	0x00030848
        /*0360*/ 	.short	0x010a
        /*0362*/ 	.byte	0x3f
	.zero		1


	//   ....[36]....
        /*0364*/ 	.word	0x00008670
        /*0368*/ 	.word	0x0000000b
        /*036c*/ 	.word	0x00030820
        /*0370*/ 	.short	0x010a
        /*0372*/ 	.byte	0x3f
	.zero		1


	//   ....[37]....
        /*0374*/ 	.word	0x000086c0
        /*0378*/ 	.word	0x0000000b
        /*037c*/ 	.word	0x00030840
        /*0380*/ 	.short	0x010a
        /*0382*/ 	.byte	0x3f
	.zero		1


	//   ....[38]....
        /*0384*/ 	.word	0x00008710
        /*0388*/ 	.word	0x0000000b
        /*038c*/ 	.word	0x00030828
        /*0390*/ 	.short	0x010a
        /*0392*/ 	.byte	0x3f
	.zero		1


	//   ....[39]....
        /*0394*/ 	.word	0x00008760
        /*0398*/ 	.word	0x00000004
        /*039c*/ 	.word	0x00030840
        /*03a0*/ 	.short	0x010a
        /*03a2*/ 	.byte	0x3f
	.zero		1


	//   ....[40]....
        /*03a4*/ 	.word	0x00008840
        /*03a8*/ 	.word	0x00000006
        /*03ac*/ 	.word	0x00000000
        /*03b0*/ 	.short	0x010a
        /*03b2*/ 	.byte	0x3f
	.zero		1


	//   ....[41]....
        /*03b4*/ 	.word	0x00008890
        /*03b8*/ 	.word	0x00000003
        /*03bc*/ 	.word	0x00000000
        /*03c0*/ 	.short	0x010a
        /*03c2*/ 	.byte	0x3f
	.zero		1


	//   ....[42]....
        /*03c4*/ 	.word	0x000088e0
        /*03c8*/ 	.word	0x00000000
        /*03cc*/ 	.word	0x00000000
        /*03d0*/ 	.short	0x010a
        /*03d2*/ 	.byte	0x3f
	.zero		1


	//----- nvinfo : EIATTR_NUM_MBARRIERS
	.align		4
.L_278:
        /*03d4*/ 	.byte	0x03, 0x38
        /*03d6*/ 	.short	0x0009


	//----- nvinfo : EIATTR_EXIT_INSTR_OFFSETS
	.align		4
        /*03d8*/ 	.byte	0x04, 0x1c
        /*03da*/ 	.short	(.L_280 - .L_279)


	//   ....[0]....
.L_279:
        /*03dc*/ 	.word	0x00008180


	//----- nvinfo : EIATTR_MAX_THREADS
	.align		4
.L_280:
        /*03e0*/ 	.byte	0x04, 0x05
        /*03e2*/ 	.short	(.L_282 - .L_281)
.L_281:
        /*03e4*/ 	.word	0x00000180
        /*03e8*/ 	.word	0x00000001
        /*03ec*/ 	.word	0x00000001


	//----- nvinfo : EIATTR_CRS_STACK_SIZE
	.align		4
.L_282:
        /*03f0*/ 	.byte	0x04, 0x1e
        /*03f2*/ 	.short	(.L_284 - .L_283)
.L_283:
        /*03f4*/ 	.word	0x00000000


	//----- nvinfo : EIATTR_CBANK_PARAM_SIZE
	.align		4
.L_284:
        /*03f8*/ 	.byte	0x03, 0x19
        /*03fa*/ 	.short	0x06f0


	//----- nvinfo : EIATTR_PARAM_CBANK
	.align		4
        /*03fc*/ 	.byte	0x04, 0x0a
        /*03fe*/ 	.short	(.L_286 - .L_285)
	.align		4
.L_285:
        /*0400*/ 	.word	index@(.nv.constant0._ZN7cutlass13device_kernelIN5flash11enable_sm90INS1_16FlashAttnBwdSm90INS1_25CollectiveMainloopBwdSm90ILi2ELi2ELi2EN4cute5tupleIJNS5_1CILi1EEES8_S8_EEENS6_IJNS7_ILi64EEENS7_ILi128EEESB_EEENS_6half_tEfNS_4arch4Sm90ELb0ELb0ELb1ELb0ELb1ELb1ELb0ELb0ELi2ELi1ELi2ELi1ELb0EEENS1_24CollectiveEpilogueBwdGQAISC_fSF_Li256ELb0ELb1EEENS1_19SingleTileSchedulerILb0ELb0ELb0ELi128EEEEEEEEEvNT_6ParamsE)
        /*0404*/ 	.short	0x0210
        /*0406*/ 	.short	0x06f0


	//----- nvinfo : EIATTR_SW_WAR
	.align		4
.L_286:
        /*0408*/ 	.byte	0x04, 0x36
        /*040a*/ 	.short	(.L_288 - .L_287)
.L_287:
        /*040c*/ 	.word	0x00000008
.L_288:


//--------------------- .nv.info._ZN7cutlass13device_kernelIN5flash11enable_sm90INS1_16FlashAttnBwdSm90INS1_25CollectiveMainloopBwdSm90ILi2ELi2ELi2EN4cute5tupleIJNS5_1CILi1EEES8_S8_EEENS6_IJNS7_ILi64EEENS7_ILi128EEESB_EEENS_6half_tEfNS_4arch4Sm90ELb0ELb0ELb1ELb1ELb0ELb1ELb0ELb0ELi2ELi1ELi2ELi1ELb0EEENS1_21CollectiveEpilogueBwdISC_SD_SF_Li256ELb1ELb0ELi1EEENS1_19SingleTileSchedulerILb1ELb0ELb0ELi128EEEEEEEEEvNT_6ParamsE --------------------------
	.section	.nv.info._ZN7cutlass13device_kernelIN5flash11enable_sm90INS1_16FlashAttnBwdSm90INS1_25CollectiveMainloopBwdSm90ILi2ELi2ELi2EN4cute5tupleIJNS5_1CILi1EEES8_S8_EEENS6_IJNS7_ILi64EEENS7_ILi128EEESB_EEENS_6half_tEfNS_4arch4Sm90ELb0ELb0ELb1ELb1ELb0ELb1ELb0ELb0ELi2ELi1ELi2ELi1ELb0EEENS1_21CollectiveEpilogueBwdISC_SD_SF_Li256ELb1ELb0ELi1EEENS1_19SingleTileSchedulerILb1ELb0ELb0ELi128EEEEEEEEEvNT_6ParamsE,"",@"SHT_CUDA_INFO"
	.sectionflags	@""
	.align	4


	//----- nvinfo : EIATTR_CUDA_API_VERSION
	.align		4
        /*0000*/ 	.byte	0x04, 0x37
        /*0002*/ 	.short	(.L_290 - .L_289)
.L_289:
        /*0004*/ 	.word	0x00000082


	//----- nvinfo : EIATTR_KPARAM_INFO
	.align		4
.L_290:
        /*0008*/ 	.byte	0x04, 0x17
        /*000a*/ 	.short	(.L_292 - .L_291)
.L_291:
        /*000c*/ 	.word	0x00000000
        /*0010*/ 	.short	0x0000
        /*0012*/ 	.short	0x0070
        /*0014*/ 	.byte	0x00, 0xf0, 0x01, 0x1a


	//----- nvinfo : EIATTR_SPARSE_MMA_MASK
	.align		4
.L_292:
        /*0018*/ 	.byte	0x03, 0x50
        /*001a*/ 	.short	0x0000


	//----- nvinfo : EIATTR_MAXREG_COUNT
	.align		4
        /*001c*/ 	.byte	0x03, 0x1b
        /*001e*/ 	.short	0x00a8


	//----- nvinfo : EIATTR_NUM_BARRIERS
	.align		4
        /*0020*/ 	.byte	0x02, 0x4c
        /*0022*/ 	.byte	0x10
	.zero		1


	//----- nvinfo : EIATTR_EXTERNS
	.align		4
        /*0024*/ 	.byte	0x04, 0x0f
        /*0026*/ 	.short	(.L_294 - .L_293)


	//   ....[0]....
	.align		4
.L_293:
        /*0028*/ 	.word	index@(__assertfail)


	//----- nvinfo : EIATTR_ANNOTATIONS
	.align		4
.L_294:
        /*002c*/ 	.byte	0x04, 0x55
        /*002e*/ 	.short	(.L_296 - .L_295)


	//   ....[0]....
.L_295:
        /*0030*/ 	.word	0x00000001
        /*0034*/ 	.byte	0x60, 0x05, 0x00, 0x00, 0x01, 0x00, 0x00, 0x00, 0x60, 0x16, 0x00, 0x00, 0x01, 0x00, 0x00, 0x00
        /*0044*/ 	.byte	0xb0, 0x9f, 0x00, 0x00, 0x01, 0x00, 0x00, 0x00, 0xe0, 0x9f, 0x00, 0x00, 0x01, 0x00, 0x00, 0x00
        /*0054*/ 	.byte	0xf0, 0xac, 0x00, 0x00


	//----- nvinfo : EIATTR_MERCURY_ISA_VERSION
	.align		4
.L_296:
        /*0058*/ 	.byte	0x03, 0x5f
        /*005a*/ 	.short	0x0101


	//----- nvinfo : EIATTR_INT_WARP_WIDE_INSTR_OFFSETS
	.align		4
        /*005c*/ 	.byte	0x04, 0x31
        /*005e*/ 	.short	(.L_298 - .L_297)


	//   ....[0]....
.L_297:
        /*0060*/ 	.word	0x00000180


	//   ....[1]....
        /*0064*/ 	.word	0x00000240


	//   ....[2]....
        /*0068*/ 	.word	0x00008fb0


	//----- nvinfo : EIATTR_COOP_GROUP_MASK_REGIDS
	.align		4
.L_298:
        /*006c*/ 	.byte	0x04, 0x29
        /*006e*/ 	.short	(.L_300 - .L_299)


	//   ....[0]....
.L_299:
        /*0070*/ 	.word	0xffffffff


	//   ....[1]....
        /*0074*/ 	.word	0xffffffff


	//   ....[2]....
        /*0078*/ 	.word	0xffffffff


	//   ....[3]....
        /*007c*/ 	.word	0xffffffff


	//   ....[4]....
        /*0080*/ 	.word	0xffffffff


	//   ....[5]....
        /*0084*/ 	.word	0xffffffff


	//   ....[6]....
        /*0088*/ 	.word	0xffffffff


	//   ....[7]....
        /*008c*/ 	.word	0x0500000f


	//----- nvinfo : EIATTR_COOP_GROUP_INSTR_OFFSETS
	.align		4
.L_300:
        /*0090*/ 	.byte	0x04, 0x28
        /*0092*/ 	.short	(.L_302 - .L_301)


	//   ....[0]....
.L_301:
        /*0094*/ 	.word	0x00000060


	//   ....[1]....
        /*0098*/ 	.word	0x00000190


	//   ....[2]....
        /*009c*/ 	.word	0x00000220


	//   ....[3]....
        /*00a0*/ 	.word	0x000003a0


	//   ....[4]....
        /*00a4*/ 	.word	0x00000610


	//   ....[5]....
        /*00a8*/ 	.word	0x00001380


	//   ....[6]....
        /*00ac*/ 	.word	0x00007d10


	//   ....[7]....
        /*00b0*/ 	.word	0x0000af60


	//----- nvinfo : EIATTR_REG_RECONFIG
	.align		4
.L_302:
        /*00b4*/ 	.byte	0x01, 0x54
	.zero		2


	//----- nvinfo : EIATTR_SYSCALL_OFFSETS
	.align		4
        /*00b8*/ 	.byte	0x04, 0x46
        /*00ba*/ 	.short	(.L_304 - .L_303)


	//   ....[0]....
.L_303:
        /*00bc*/ 	.word	0x00000fc0


	//   ....[1]....
        /*00c0*/ 	.word	0x000010b0


	//   ....[2]....
        /*00c4*/ 	.word	0x00001210


	//   ....[3]....
        /*00c8*/ 	.word	0x00001300


	//----- nvinfo : EIATTR_MBARRIER_INSTR_OFFSETS
	.align		4
.L_304:
        /*00cc*/ 	.byte	0x04, 0x39
        /*00ce*/ 	.short	(.L_306 - .L_305)


	//   ....[0]....
.L_305:
        /*00d0*/ 	.word	0x00000260
        /*00d4*/ 	.word	0x000000ff
        /*00d8*/ 	.word	0x00030800
        /*00dc*/ 	.short	0x0100
        /*00de*/ 	.byte	0x06
	.zero		1


	//   ....[1]....
        /*00e0*/ 	.word	0x00000350
        /*00e4*/ 	.word	0x000000ff
        /*00e8*/ 	.word	0x00030810
        /*00ec*/ 	.short	0x0100
        /*00ee*/ 	.byte	0x08
	.zero		1


	//   ....[2]....
        /*00f0*/ 	.word	0x00000360
        /*00f4*/ 	.word	0x000000ff
        /*00f8*/ 	.word	0x00030820
        /*00fc*/ 	.short	0x0100
        /*00fe*/ 	.byte	0x08
	.zero		1


	//   ....[3]....
        /*0100*/ 	.word	0x00000370
        /*0104*/ 	.word	0x000000ff
        /*0108*/ 	.word	0x00030818
        /*010c*/ 	.short	0x0100
        /*010e*/ 	.byte	0x08
	.zero		1


	//   ....[4]....
        /*0110*/ 	.word	0x00000380
        /*0114*/ 	.word	0x000000ff
        /*0118*/ 	.word	0x00030828
        /*011c*/ 	.short	0x0100
        /*011e*/ 	.byte	0x08
	.zero		1


	//   ....[5]....
        /*0120*/ 	.word	0x000004b0
        /*0124*/ 	.word	0x000000ff
        /*0128*/ 	.word	0x00030830
        /*012c*/ 	.short	0x0100
        /*012e*/ 	.byte	0x08
	.zero		1


	//   ....[6]....
        /*0130*/ 	.word	0x000004c0
        /*0134*/ 	.word	0x000000ff
        /*0138*/ 	.word	0x00030840
        /*013c*/ 	.short	0x0100
        /*013e*/ 	.byte	0x08
	.zero		1


	//   ....[7]....
        /*0140*/ 	.word	0x000004d0
        /*0144*/ 	.word	0x000000ff
        /*0148*/ 	.word	0x00030838
        /*014c*/ 	.short	0x0100
        /*014e*/ 	.byte	0x08
	.zero		1


	//   ....[8]....
        /*0150*/ 	.word	0x000004e0
        /*0154*/ 	.word	0x000000ff
        /*0158*/ 	.word	0x00030848
        /*015c*/ 	.short	0x0100
        /*015e*/ 	.byte	0x08
	.zero		1


	//   ....[9]....
        /*0160*/ 	.word	0x000013d0
        /*0164*/ 	.word	0x00000010
        /*0168*/ 	.word	0x00030800
        /*016c*/ 	.short	0x010a
        /*016e*/ 	.byte	0x3f
	.zero		1


	//   ....[10]....
        /*0170*/ 	.word	0x00001640
        /*0174*/ 	.word	0x00000010
        /*0178*/ 	.word	0x00030800
        /*017c*/ 	.short	0x010a
        /*017e*/ 	.byte	0x3f
	.zero		1


	//   ....[11]....
        /*0180*/ 	.word	0x00001b50
        /*0184*/ 	.word	0x00000002
        /*0188*/ 	.word	0x00030810
        /*018c*/ 	.short	0x010a
        /*018e*/ 	.byte	0x3f
	.zero		1


	//   ....[12]....
        /*0190*/ 	.word	0x00001b90
        /*0194*/ 	.word	0x00000002
        /*0198*/ 	.word	0x00030810
        /*019c*/ 	.short	0x010a
        /*019e*/ 	.byte	0x3f
	.zero		1


	//   ....[13]....
        /*01a0*/ 	.word	0x000020c0
        /*01a4*/ 	.word	0x00000002
        /*01a8*/ 	.word	0x00030830
        /*01ac*/ 	.short	0x010a
        /*01ae*/ 	.byte	0x3f
	.zero		1


	//   ....[14]....
        /*01b0*/ 	.word	0x00002140
        /*01b4*/ 	.word	0x00000002
        /*01b8*/ 	.word	0x00030830
        /*01bc*/ 	.short	0x010a
        /*01be*/ 	.byte	0x3f
	.zero		1


	//   ....[15]....
        /*01c0*/ 	.word	0x000040c0
        /*01c4*/ 	.word	0x00000000
        /*01c8*/ 	.word	0x00000000
        /*01cc*/ 	.short	0x0101
        /*01ce*/ 	.byte	0x3f
	.zero		1


	//   ....[16]....
        /*01d0*/ 	.word	0x000043d0
        /*01d4*/ 	.word	0x00000002
        /*01d8*/ 	.word	0x00000000
        /*01dc*/ 	.short	0x0101
        /*01de*/ 	.byte	0x3f
	.zero		1


	//   ....[17]....
        /*01e0*/ 	.word	0x000094b0
        /*01e4*/ 	.word	0x0000000c
        /*01e8*/ 	.word	0x00030820
        /*01ec*/ 	.short	0x010a
        /*01ee*/ 	.byte	0x3f
	.zero		1


	//   ....[18]....
        /*01f0*/ 	.word	0x00009a90
        /*01f4*/ 	.word	0x0000000c
        /*01f8*/ 	.word	0x00030840
        /*01fc*/ 	.short	0x010a
        /*01fe*/ 	.byte	0x3f
	.zero		1


	//   ....[19]....
        /*0200*/ 	.word	0x00009d40
        /*0204*/ 	.word	0x0000000c
        /*0208*/ 	.word	0x00030828
        /*020c*/ 	.short	0x010a
        /*020e*/ 	.byte	0x3f
	.zero		1


	//   ....[20]....
        /*0210*/ 	.word	0x00009f70
        /*0214*/ 	.word	0x0000000c
        /*0218*/ 	.word	0x00030848
        /*021c*/ 	.short	0x010a
        /*021e*/ 	.byte	0x3f
	.zero		1


	//   ....[21]....
        /*0220*/ 	.word	0x0000a1f0
        /*0224*/ 	.word	0x0000000c
        /*0228*/ 	.word	0x00030820
        /*022c*/ 	.short	0x010a
        /*022e*/ 	.byte	0x3f
	.zero		1


	//   ....[22]....
        /*0230*/ 	.word	0x0000a480
        /*0234*/ 	.word	0x0000000c
        /*0238*/ 	.word	0x00030840
        /*023c*/ 	.short	0x010a
        /*023e*/ 	.byte	0x3f
	.zero		1


	//   ....[23]....
        /*0240*/ 	.word	0x0000a700
        /*0244*/ 	.word	0x0000000c
        /*0248*/ 	.word	0x00030828
        /*024c*/ 	.short	0x010a
        /*024e*/ 	.byte	0x3f
	.zero		1


	//   ....[24]....
        /*0250*/ 	.word	0x0000a960
        /*0254*/ 	.word	0x00000004
        /*0258*/ 	.word	0x00030840
        /*025c*/ 	.short	0x010a
        /*025e*/ 	.byte	0x3f
	.zero		1


	//   ....[25]....
        /*0260*/ 	.word	0x0000ade0
        /*0264*/ 	.word	0x00000007
        /*0268*/ 	.word	0x00000000
        /*026c*/ 	.short	0x010a
        /*026e*/ 	.byte	0x3f
	.zero		1


	//   ....[26]....
        /*0270*/ 	.word	0x0000ae30
        /*0274*/ 	.word	0x0000000b
        /*0278*/ 	.word	0x00000000
        /*027c*/ 	.short	0x010a
        /*027e*/ 	.byte	0x3f
	.zero		1


	//   ....[27]....
        /*0280*/ 	.word	0x0000ae90
        /*0284*/ 	.word	0x00000009
        /*0288*/ 	.word	0x00000000
        /*028c*/ 	.short	0x010a
        /*028e*/ 	.byte	0x3f
	.zero		1


	//   ....[28]....
        /*0290*/ 	.word	0x0000aec0
        /*0294*/ 	.word	0x00000003
        /*0298*/ 	.word	0x00000000
        /*029c*/ 	.short	0x010a
        /*029e*/ 	.byte	0x3f
	.zero		1


	//   ....[29]....
        /*02a0*/ 	.word	0x0000af90
        /*02a4*/ 	.word	0x00000010
        /*02a8*/ 	.word	0x00030800
        /*02ac*/ 	.short	0x010a
        /*02ae*/ 	.byte	0x3f
	.zero		1


	//   ....[30]....
        /*02b0*/ 	.word	0x0000afe0
        /*02b4*/ 	.word	0x00000002
        /*02b8*/ 	.word	0x00030810
        /*02bc*/ 	.short	0x010a
        /*02be*/ 	.byte	0x3f
	.zero		1


	//   ....[31]....
        /*02c0*/ 	.word	0x0000b030
        /*02c4*/ 	.word	0x00000002
        /*02c8*/ 	.word	0x00030830
        /*02cc*/ 	.short	0x010a
        /*02ce*/ 	.byte	0x3f
	.zero		1


	//   ....[32]....
        /*02d0*/ 	.word	0x0000b080
        /*02d4*/ 	.word	0x0000000c
        /*02d8*/ 	.word	0x00030820
        /*02dc*/ 	.short	0x010a
        /*02de*/ 	.byte	0x3f
	.zero		1


	//   ....[33]....
        /*02e0*/ 	.word	0x0000b0d0
        /*02e4*/ 	.word	0x0000000c
        /*02e8*/ 	.word	0x00030840
        /*02ec*/ 	.short	0x010a
        /*02ee*/ 	.byte	0x3f
	.zero		1


	//   ....[34]....
        /*02f0*/ 	.word	0x0000b120
        /*02f4*/ 	.word	0x0000000c
        /*02f8*/ 	.word	0x00030828
        /*02fc*/ 	.short	0x010a
        /*02fe*/ 	.byte	0x3f
	.zero		1


	//   ....[35]....
        /*0300*/ 	.word	0x0000b170
        /*0304*/ 	.word	0x0000000c
        /*0308*/ 	.word	0x00030848
        /*030c*/ 	.short	0x010a
        /*030e*/ 	.byte	0x3f
	.zero		1


	//   ....[36]....
        /*0310*/ 	.word	0x0000b1d0
        /*0314*/ 	.word	0x0000000c
        /*0318*/ 	.word	0x00030820
        /*031c*/ 	.short	0x010a
        /*031e*/ 	.byte	0x3f
	.zero		1


	//   ....[37]....
        /*0320*/ 	.word	0x0000b220
        /*0324*/ 	.word	0x0000000c
        /*0328*/ 	.word	0x00030840
        /*032c*/ 	.short	0x010a
        /*032e*/ 	.byte	0x3f
	.zero		1


	//   ....[38]....
        /*0330*/ 	.word	0x0000b270
        /*0334*/ 	.word	0x0000000c
        /*0338*/ 	.word	0x00030828
        /*033c*/ 	.short	0x010a
        /*033e*/ 	.byte	0x3f
	.zero		1


	//   ....[39]....
        /*0340*/ 	.word	0x0000b2c0
        /*0344*/ 	.word	0x00000004
        /*0348*/ 	.word	0x00030840
        /*034c*/ 	.short	0x010a
        /*034e*/ 	.byte	0x3f
	.zero		1


	//   ....[40]....
        /*0350*/ 	.word	0x0000b390
        /*0354*/ 	.word	0x00000007
        /*0358*/ 	.word	0x00000000
        /*035c*/ 	.short	0x010a
        /*035e*/ 	.byte	0x3f
	.zero		1


	//   ....[41]....
        /*0360*/ 	.word	0x0000b3e0
        /*0364*/ 	.word	0x0000000b
        /*0368*/ 	.word	0x00000000
        /*036c*/ 	.short	0x010a
        /*036e*/ 	.byte	0x3f
	.zero		1


	//   ....[42]....
        /*0370*/ 	.word	0x0000b430
        /*0374*/ 	.word	0x00000009
        /*0378*/ 	.word	0x00000000
        /*037c*/ 	.short	0x010a
        /*037e*/ 	.byte	0x3f
	.zero		1


	//----- nvinfo : EIATTR_NUM_MBARRIERS
	.align		4
.L_306:
        /*0380*/ 	.byte	0x03, 0x38
        /*0382*/ 	.short	0x0009


	//----- nvinfo : EIATTR_EXIT_INSTR_OFFSETS
	.align		4
        /*0384*/ 	.byte	0x04, 0x1c
        /*0386*/ 	.short	(.L_308 - .L_307)


	//   ....[0]....
.L_307:
        /*0388*/ 	.word	0x0000af10


	//----- nvinfo : EIATTR_MAX_THREADS
	.align		4
.L_308:
        /*038c*/ 	.byte	0x04, 0x05
        /*038e*/ 	.short	(.L_310 - .L_309)
.L_309:
        /*0390*/ 	.word	0x00000180
        /*0394*/ 	.word	0x00000001
        /*0398*/ 	.word	0x00000001


	//----- nvinfo : EIATTR_CRS_STACK_SIZE
	.align		4
.L_310:
        /*039c*/ 	.byte	0x04, 0x1e
        /*039e*/ 	.short	(.L_312 - .L_311)
.L_311:
        /*03a0*/ 	.word	0x00000000


	//----- nvinfo : EIATTR_CBANK_PARAM_SIZE
	.align		4
.L_312:
        /*03a4*/ 	.byte	0x03, 0x19
        /*03a6*/ 	.short	0x06f0


	//----- nvinfo : EIATTR_PARAM_CBANK
	.align		4
        /*03a8*/ 	.byte	0x04, 0x0a
        /*03aa*/ 	.short	(.L_314 - .L_313)
	.align		4
.L_313:
        /*03ac*/ 	.word	index@(.nv.constant0._ZN7cutlass13device_kernelIN5flash11enable_sm90INS1_16FlashAttnBwdSm90INS1_25CollectiveMainloopBwdSm90ILi2ELi2ELi2EN4cute5tupleIJNS5_1CILi1EEES8_S8_EEENS6_IJNS7_ILi64EEENS7_ILi128EEESB_EEENS_6half_tEfNS_4arch4Sm90ELb0ELb0ELb1ELb1ELb0ELb1ELb0ELb0ELi2ELi1ELi2ELi1ELb0EEENS1_21CollectiveEpilogueBwdISC_SD_SF_Li256ELb1ELb0ELi1EEENS1_19SingleTileSchedulerILb1ELb0ELb0ELi128EEEEEEEEEvNT_6ParamsE)
        /*03b0*/ 	.short	0x0210
        /*03b2*/ 	.short	0x06f0


	//----- nvinfo : EIATTR_SW_WAR
	.align		4
.L_314:
        /*03b4*/ 	.byte	0x04, 0x36
        /*03b6*/ 	.short	(.L_316 - .L_315)
.L_315:
        /*03b8*/ 	.word	0x00000008
.L_316:


//--------------------- .nv.info._ZN7cutlass13device_kernelIN5flash11enable_sm90INS1_16FlashAttnBwdSm90INS1_25CollectiveMainloopBwdSm90ILi2ELi2ELi2EN4cute5tupleIJNS5_1CILi1EEES8_S8_EEENS6_IJNS7_ILi64EEENS7_ILi128EEESB_EEENS_6half_tEfNS_4arch4Sm90ELb0ELb0ELb1ELb1ELb1ELb1ELb0ELb0ELi2ELi1ELi2ELi1ELb0EEENS1_21CollectiveEpilogueBwdISC_SD_SF_Li256ELb1ELb0ELi1EEENS1_19SingleTileSchedulerILb1ELb0ELb0ELi128EEEEEEEEEvNT_6ParamsE --------------------------
	.section	.nv.info._ZN7cutlass13device_kernelIN5flash11enable_sm90INS1_16FlashAttnBwdSm90INS1_25CollectiveMainloopBwdSm90ILi2ELi2ELi2EN4cute5tupleIJNS5_1CILi1EEES8_S8_EEENS6_IJNS7_ILi64EEENS7_ILi128EEESB_EEENS_6half_tEfNS_4arch4Sm90ELb0ELb0ELb1ELb1ELb1ELb1ELb0ELb0ELi2ELi1ELi2ELi1ELb0EEENS1_21CollectiveEpilogueBwdISC_SD_SF_Li256ELb1ELb0ELi1EEENS1_19SingleTileSchedulerILb1ELb0ELb0ELi128EEEEEEEEEvNT_6ParamsE,"",@"SHT_CUDA_INFO"
	.sectionflags	@""
	.align	4


	//----- nvinfo : EIATTR_CUDA_API_VERSION
	.align		4
        /*0000*/ 	.byte	0x04, 0x37
        /*0002*/ 	.short	(.L_318 - .L_317)
.L_317:
        /*0004*/ 	.word	0x00000082


	//----- nvinfo : EIATTR_KPARAM_INFO
	.align		4
.L_318:
        /*0008*/ 	.byte	0x04, 0x17
        /*000a*/ 	.short	(.L_320 - .L_319)
.L_319:
        /*000c*/ 	.word	0x00000000
        /*0010*/ 	.short	0x0000
        /*0012*/ 	.short	0x0070
        /*0014*/ 	.byte	0x00, 0xf0, 0x01, 0x1a


	//----- nvinfo : EIATTR_SPARSE_MMA_MASK
	.align		4
.L_320:
        /*0018*/ 	.byte	0x03, 0x50
        /*001a*/ 	.short	0x0000


	//----- nvinfo : EIATTR_MAXREG_COUNT
	.align		4
        /*001c*/ 	.byte	0x03, 0x1b
        /*001e*/ 	.short	0x00a8


	//----- nvinfo : EIATTR_NUM_BARRIERS
	.align		4
        /*0020*/ 	.byte	0x02, 0x4c
        /*0022*/ 	.byte	0x10
	.zero		1


	//----- nvinfo : EIATTR_EXTERNS
	.align		4
        /*0024*/ 	.byte	0x04, 0x0f
        /*0026*/ 	.short	(.L_322 - .L_321)


	//   ....[0]....
	.align		4
.L_321:
        /*0028*/ 	.word	index@(__assertfail)


	//----- nvinfo : EIATTR_ANNOTATIONS
	.align		4
.L_322:
        /*002c*/ 	.byte	0x04, 0x55
        /*002e*/ 	.short	(.L_324 - .L_323)


	//   ....[0]....
.L_323:
        /*0030*/ 	.word	0x00000001
        /*0034*/ 	.byte	0x60, 0x05, 0x00, 0x00, 0x01, 0x00, 0x00, 0x00, 0x60, 0x16, 0x00, 0x00, 0x01, 0x00, 0x00, 0x00
        /*0044*/ 	.byte	0xb0, 0xa7, 0x00, 0x00, 0x01, 0x00, 0x00, 0x00, 0xe0, 0xa7, 0x00, 0x00, 0x01, 0x00, 0x00, 0x00
        /*0054*/ 	.byte	0xf0, 0xb4, 0x00, 0x00


	//----- nvinfo : EIATTR_MERCURY_ISA_VERSION
	.align		4
.L_324:
        /*0058*/ 	.byte	0x03, 0x5f
        /*005a*/ 	.short	0x0101


	//----- nvinfo : EIATTR_INT_WARP_WIDE_INSTR_OFFSETS
	.align		4
        /*005c*/ 	.byte	0x04, 0x31
        /*005e*/ 	.short	(.L_326 - .L_325)


	//   ....[0]....
.L_325:
        /*0060*/ 	.word	0x00000180


	//   ....[1]....
        /*0064*/ 	.word	0x00000240


	//   ....[2]....
        /*0068*/ 	.word	0x000089f0


	//   ....[3]....
        /*006c*/ 	.word	0x00008e60


	//   ....[4]....
        /*0070*/ 	.word	0x00009430


	//   ....[5]....
        /*0074*/ 	.word	0x000097b0


	//----- nvinfo : EIATTR_COOP_GROUP_MASK_REGIDS
	.align		4
.L_326:
        /*0078*/ 	.byte	0x04, 0x29
        /*007a*/ 	.short	(.L_328 - .L_327)


	//   ....[0]....
.L_327:
        /*007c*/ 	.word	0xffffffff


	//   ....[1]....
        /*0080*/ 	.word	0xffffffff


	//   ....[2]....
        /*0084*/ 	.word	0xffffffff


	//   ....[3]....
        /*0088*/ 	.word	0xffffffff


	//   ....[4]....
        /*008c*/ 	.word	0xffffffff


	//   ....[5]....
        /*0090*/ 	.word	0xffffffff


	//   ....[6]....
        /*0094*/ 	.word	0xffffffff


	//   ....[7]....
        /*0098*/ 	.word	0xffffffff


	//   ....[8]....
        /*009c*/ 	.word	0xffffffff


	//   ....[9]....
        /*00a0*/ 	.word	0xffffffff


	//   ....[10]....
        /*00a4*/ 	.word	0xffffffff


	//   ....[11]....
        /*00a8*/ 	.word	0xffffffff


	//   ....[12]....
        /*00ac*/ 	.word	0xffffffff


	//   ....[13]....
        /*00b0*/ 	.word	0x0500000f


	//   ....[14]....
        /*00b4*/ 	.word	0x0500000f


	//   ....[15]....
        /*00b8*/ 	.word	0x0500000f


	//   ....[16]....
        /*00bc*/ 	.word	0x0500000f


	//----- nvinfo : EIATTR_COOP_GROUP_INSTR_OFFSETS
	.align		4
.L_328:
        /*00c0*/ 	.byte	0x04, 0x28
        /*00c2*/ 	.short	(.L_330 - .L_329)


	//   ....[0]....
.L_329:
        /*00c4*/ 	.word	0x00000060


	//   ....[1]....
        /*00c8*/ 	.word	0x00000190


	//   ....[2]....
        /*00cc*/ 	.word	0x00000220


	//   ....[3]....
        /*00d0*/ 	.word	0x000003a0


	//   ....[4]....
        /*00d4*/ 	.word	0x00000610


	//   ....[5]....
        /*00d8*/ 	.word	0x00001380


	//   ....[6]....
        /*00dc*/ 	.word	0x00007d10


	//   ....[7]....
        /*00e0*/ 	.word	0x00008690


	//   ....[8]....
        /*00e4*/ 	.word	0x00008920


	//   ....[9]....
        /*00e8*/ 	.word	0x00008b60


	//   ....[10]....
        /*00ec*/ 	.word	0x00008d90


	//   ....[11]....
        /*00f0*/ 	.word	0x00009040


	//   ....[12]....
        /*00f4*/ 	.word	0x00009370


	//   ....[13]....
        /*00f8*/ 	.word	0x0000b760


	//   ....[14]....
        /*00fc*/ 	.word	0x0000b8b0


	//   ....[15]....
        /*0100*/ 	.word	0x0000b920


	//   ....[16]....
        /*0104*/ 	.word	0x0000b990


	//----- nvinfo : EIATTR_REG_RECONFIG
	.align		4
.L_330:
        /*0108*/ 	.byte	0x01, 0x54
	.zero		2


	//----- nvinfo : EIATTR_SYSCALL_OFFSETS
	.align		4
        /*010c*/ 	.byte	0x04, 0x46
        /*010e*/ 	.short	(.L_332 - .L_331)


	//   ....[0]....
.L_331:
        /*0110*/ 	.word	0x00000fc0


	//   ....[1]....
        /*0114*/ 	.word	0x000010b0


	//   ....[2]....
        /*0118*/ 	.word	0x00001210


	//   ....[3]....
        /*011c*/ 	.word	0x00001300


	//----- nvinfo : EIATTR_MBARRIER_INSTR_OFFSETS
	.align		4
.L_332:
        /*0120*/ 	.byte	0x04, 0x39
        /*0122*/ 	.short	(.L_334 - .L_333)


	//   ....[0]....
.L_333:
        /*0124*/ 	.word	0x00000260
        /*0128*/ 	.word	0x000000ff
        /*012c*/ 	.word	0x00030800
        /*0130*/ 	.short	0x0100
        /*0132*/ 	.byte	0x06
	.zero		1


	//   ....[1]....
        /*0134*/ 	.word	0x00000350
        /*0138*/ 	.word	0x000000ff
        /*013c*/ 	.word	0x00030810
        /*0140*/ 	.short	0x0100
        /*0142*/ 	.byte	0x08
	.zero		1


	//   ....[2]....
        /*0144*/ 	.word	0x00000360
        /*0148*/ 	.word	0x000000ff
        /*014c*/ 	.word	0x00030820
        /*0150*/ 	.short	0x0100
        /*0152*/ 	.byte	0x08
	.zero		1


	//   ....[3]....
        /*0154*/ 	.word	0x00000370
        /*0158*/ 	.word	0x000000ff
        /*015c*/ 	.word	0x00030818
        /*0160*/ 	.short	0x0100
        /*0162*/ 	.byte	0x08
	.zero		1


	//   ....[4]....
        /*0164*/ 	.word	0x00000380
        /*0168*/ 	.word	0x000000ff
        /*016c*/ 	.word	0x00030828
        /*0170*/ 	.short	0x0100
        /*0172*/ 	.byte	0x08
	.zero		1


	//   ....[5]....
        /*0174*/ 	.word	0x000004b0
        /*0178*/ 	.word	0x000000ff
        /*017c*/ 	.word	0x00030830
        /*0180*/ 	.short	0x0100
        /*0182*/ 	.byte	0x08
	.zero		1


	//   ....[6]....
        /*0184*/ 	.word	0x000004c0
        /*0188*/ 	.word	0x000000ff
        /*018c*/ 	.word	0x00030840
        /*0190*/ 	.short	0x0100
        /*0192*/ 	.byte	0x08
	.zero		1


	//   ....[7]....
        /*0194*/ 	.word	0x000004d0
        /*0198*/ 	.word	0x000000ff
        /*019c*/ 	.word	0x00030838
        /*01a0*/ 	.short	0x0100
        /*01a2*/ 	.byte	0x08
	.zero		1


	//   ....[8]....
        /*01a4*/ 	.word	0x000004e0
        /*01a8*/ 	.word	0x000000ff
        /*01ac*/ 	.word	0x00030848
        /*01b0*/ 	.short	0x0100
        /*01b2*/ 	.byte	0x08
	.zero		1


	//   ....[9]....
        /*01b4*/ 	.word	0x000013d0
        /*01b8*/ 	.word	0x00000010
        /*01bc*/ 	.word	0x00030800
        /*01c0*/ 	.short	0x010a
        /*01c2*/ 	.byte	0x3f
	.zero		1


	//   ....[10]....
        /*01c4*/ 	.word	0x00001640
        /*01c8*/ 	.word	0x00000010
        /*01cc*/ 	.word	0x00030800
        /*01d0*/ 	.short	0x010a
        /*01d2*/ 	.byte	0x3f
	.zero		1


	//   ....[11]....
        /*01d4*/ 	.word	0x00001b50
        /*01d8*/ 	.word	0x00000002
        /*01dc*/ 	.word	0x00030810
        /*01e0*/ 	.short	0x010a
        /*01e2*/ 	.byte	0x3f
	.zero		1


	//   ....[12]....
        /*01e4*/ 	.word	0x00001b90
        /*01e8*/ 	.word	0x00000002
        /*01ec*/ 	.word	0x00030810
        /*01f0*/ 	.short	0x010a
        /*01f2*/ 	.byte	0x3f
	.zero		1


	//   ....[13]....
        /*01f4*/ 	.word	0x000020c0
        /*01f8*/ 	.word	0x00000002
        /*01fc*/ 	.word	0x00030830
        /*0200*/ 	.short	0x010a
        /*0202*/ 	.byte	0x3f
	.zero		1


	//   ....[14]....
        /*0204*/ 	.word	0x00002140
        /*0208*/ 	.word	0x00000002
        /*020c*/ 	.word	0x00030830
        /*0210*/ 	.short	0x010a
        /*0212*/ 	.byte	0x3f
	.zero		1


	//   ....[15]....
        /*0214*/ 	.word	0x000040c0
        /*0218*/ 	.word	0x00000000
        /*021c*/ 	.word	0x00000000
        /*0220*/ 	.short	0x0101
        /*0222*/ 	.byte	0x3f
	.zero		1


	//   ....[16]....
        /*0224*/ 	.word	0x000043d0
        /*0228*/ 	.word	0x00000002
        /*022c*/ 	.word	0x00000000
        /*0230*/ 	.short	0x0101
        /*0232*/ 	.byte	0x3f
	.zero		1


	//   ....[17]....
        /*0234*/ 	.word	0x00009cb0
        /*0238*/ 	.word	0x0000000c
        /*023c*/ 	.word	0x00030820
        /*0240*/ 	.short	0x010a
        /*0242*/ 	.byte	0x3f
	.zero		1


	//   ....[18]....
        /*0244*/ 	.word	0x0000a290
        /*0248*/ 	.word	0x0000000c
        /*024c*/ 	.word	0x00030840
        /*0250*/ 	.short	0x010a
        /*0252*/ 	.byte	0x3f
	.zero		1


	//   ....[19]....
        /*0254*/ 	.word	0x0000a540
        /*0258*/ 	.word	0x0000000c
        /*025c*/ 	.word	0x00030828
        /*0260*/ 	.short	0x010a
        /*0262*/ 	.byte	0x3f
	.zero		1


	//   ....[20]....
        /*0264*/ 	.word	0x0000a770
        /*0268*/ 	.word	0x0000000c
        /*026c*/ 	.word	0x00030848
        /*0270*/ 	.short	0x010a
        /*0272*/ 	.byte	0x3f
	.zero		1


	//   ....[21]....
        /*0274*/ 	.word	0x0000a9f0
        /*0278*/ 	.word	0x0000000c
        /*027c*/ 	.word	0x00030820
        /*0280*/ 	.short	0x010a
        /*0282*/ 	.byte	0x3f
	.zero		1


	//   ....[22]....
        /*0284*/ 	.word	0x0000ac80
        /*0288*/ 	.word	0x0000000c
        /*028c*/ 	.word	0x00030840
        /*0290*/ 	.short	0x010a
        /*0292*/ 	.byte	0x3f
	.zero		1


	//   ....[23]....
        /*0294*/ 	.word	0x0000af00
        /*0298*/ 	.word	0x0000000c
        /*029c*/ 	.word	0x00030828
        /*02a0*/ 	.short	0x010a
        /*02a2*/ 	.byte	0x3f
	.zero		1


	//   ....[24]....
        /*02a4*/ 	.word	0x0000b160
        /*02a8*/ 	.word	0x00000004
        /*02ac*/ 	.word	0x00030840
        /*02b0*/ 	.short	0x010a
        /*02b2*/ 	.byte	0x3f
	.zero		1


	//   ....[25]....
        /*02b4*/ 	.word	0x0000b5e0
        /*02b8*/ 	.word	0x00000007
        /*02bc*/ 	.word	0x00000000
        /*02c0*/ 	.short	0x010a
        /*02c2*/ 	.byte	0x3f
	.zero		1


	//   ....[26]....
        /*02c4*/ 	.word	0x0000b630
        /*02c8*/ 	.word	0x0000000b
        /*02cc*/ 	.word	0x00000000
        /*02d0*/ 	.short	0x010a
        /*02d2*/ 	.byte	0x3f
	.zero		1


	//   ....[27]....
        /*02d4*/ 	.word	0x0000b690
        /*02d8*/ 	.word	0x00000009
        /*02dc*/ 	.word	0x00000000
        /*02e0*/ 	.short	0x010a
        /*02e2*/ 	.byte	0x3f
	.zero		1


	//   ....[28]....
        /*02e4*/ 	.word	0x0000b6c0
        /*02e8*/ 	.word	0x00000003
        /*02ec*/ 	.word	0x00000000
        /*02f0*/ 	.short	0x010a
        /*02f2*/ 	.byte	0x3f
	.zero		1


	//   ....[29]....
        /*02f4*/ 	.word	0x0000b790
        /*02f8*/ 	.word	0x00000010
        /*02fc*/ 	.word	0x00030800
        /*0300*/ 	.short	0x010a
        /*0302*/ 	.byte	0x3f
	.zero		1


	//   ....[30]....
        /*0304*/ 	.word	0x0000b7e0
        /*0308*/ 	.word	0x00000002
        /*030c*/ 	.word	0x00030810
        /*0310*/ 	.short	0x010a
        /*0312*/ 	.byte	0x3f
	.zero		1


	//   ....[31]....
        /*0314*/ 	.word	0x0000b830
        /*0318*/ 	.word	0x00000002
        /*031c*/ 	.word	0x00030830
        /*0320*/ 	.short	0x010a
        /*0322*/ 	.byte	0x3f
	.zero		1


	//   ....[32]....
        /*0324*/ 	.word	0x0000b9d0
        /*0328*/ 	.word	0x0000000c
        /*032c*/ 	.word	0x00030820
        /*0330*/ 	.short	0x010a
        /*0332*/ 	.byte	0x3f
	.zero		1


	//   ....[33]....
        /*0334*/ 	.word	0x0000ba20
        /*0338*/ 	.word	0x0000000c
        /*033c*/ 	.word	0x00030840
        /*0340*/ 	.short	0x010a
        /*0342*/ 	.byte	0x3f
	.zero		1


	//   ....[34]....
        /*0344*/ 	.word	0x0000ba70
        /*0348*/ 	.word	0x0000000c
        /*034c*/ 	.word	0x00030828
        /*0350*/ 	.short	0x010a
        /*0352*/ 	.byte	0x3f
	.zero		1


	//   ....[35]....
        /*0354*/ 	.word	0x0000bac0
        /*0358*/ 	.word	0x0000000c
        /*035c*/ 	.word	0x00030848
        /*0360*/ 	.short	0x010a
        /*0362*/ 	.byte	0x3f
	.zero		1


	//   ....[36]....
        /*0364*/ 	.word	0x0000bb20
        /*0368*/ 	.word	0x0000000c
        /*036c*/ 	.word	0x00030820
        /*0370*/ 	.short	0x010a
        /*0372*/ 	.byte	0x3f
	.zero		1


	//   ....[37]....
        /*0374*/ 	.word	0x0000bb70
        /*0378*/ 	.word	0x0000000c
        /*037c*/ 	.word	0x00030840
        /*0380*/ 	.short	0x010a
        /*0382*/ 	.byte	0x3f
	.zero		1


	//   ....[38]....
        /*0384*/ 	.word	0x0000bbc0
        /*0388*/ 	.word	0x0000000c
        /*038c*/ 	.word	0x00030828
        /*0390*/ 	.short	0x010a
        /*0392*/ 	.byte	0x3f
	.zero		1


	//   ....[39]....
        /*0394*/ 	.word	0x0000bc10
        /*0398*/ 	.word	0x00000004
        /*039c*/ 	.word	0x00030840
        /*03a0*/ 	.short	0x010a
        /*03a2*/ 	.byte	0x3f
	.zero		1


	//   ....[40]....
        /*03a4*/ 	.word	0x0000bce0
        /*03a8*/ 	.word	0x00000007
        /*03ac*/ 	.word	0x00000000
        /*03b0*/ 	.short	0x010a
        /*03b2*/ 	.byte	0x3f
	.zero		1


	//   ....[41]....
        /*03b4*/ 	.word	0x0000bd30
        /*03b8*/ 	.word	0x0000000b
        /*03bc*/ 	.word	0x00000000
        /*03c0*/ 	.short	0x010a
        /*03c2*/ 	.byte	0x3f
	.zero		1


	//   ....[42]....
        /*03c4*/ 	.word	0x0000bd80
        /*03c8*/ 	.word	0x00000009
        /*03cc*/ 	.word	0x00000000
        /*03d0*/ 	.short	0x010a
        /*03d2*/ 	.byte	0x3f
	.zero		1


	//----- nvinfo : EIATTR_NUM_MBARRIERS
	.align		4
.L_334:
        /*03d4*/ 	.byte	0x03, 0x38
        /*03d6*/ 	.short	0x0009


	//----- nvinfo : EIATTR_EXIT_INSTR_OFFSETS
	.align		4
        /*03d8*/ 	.byte	0x04, 0x1c
        /*03da*/ 	.short	(.L_336 - .L_335)


	//   ....[0]....
.L_335:
        /*03dc*/ 	.word	0x0000b710


	//----- nvinfo : EIATTR_MAX_THREADS
	.align		4
.L_336:
        /*03e0*/ 	.byte	0x04, 0x05
        /*03e2*/ 	.short	(.L_338 - .L_337)
.L_337:
        /*03e4*/ 	.word	0x00000180
        /*03e8*/ 	.word	0x00000001
        /*03ec*/ 	.word	0x00000001


	//----- nvinfo : EIATTR_CRS_STACK_SIZE
	.align		4
.L_338:
        /*03f0*/ 	.byte	0x04, 0x1e
        /*03f2*/ 	.short	(.L_340 - .L_339)
.L_339:
        /*03f4*/ 	.word	0x00000000


	//----- nvinfo : EIATTR_CBANK_PARAM_SIZE
	.align		4
.L_340:
        /*03f8*/ 	.byte	0x03, 0x19
        /*03fa*/ 	.short	0x06f0


	//----- nvinfo : EIATTR_PARAM_CBANK
	.align		4
        /*03fc*/ 	.byte	0x04, 0x0a
        /*03fe*/ 	.short	(.L_342 - .L_341)
	.align		4
.L_341:
        /*0400*/ 	.word	index@(.nv.constant0._ZN7cutlass13device_kernelIN5flash11enable_sm90INS1_16FlashAttnBwdSm90INS1_25CollectiveMainloopBwdSm90ILi2ELi2ELi2EN4cute5tupleIJNS5_1CILi1EEES8_S8_EEENS6_IJNS7_ILi64EEENS7_ILi128EEESB_EEENS_6half_tEfNS_4arch4Sm90ELb0ELb0ELb1ELb1ELb1ELb1ELb0ELb0ELi2ELi1ELi2ELi1ELb0EEENS1_21CollectiveEpilogueBwdISC_SD_SF_Li256ELb1ELb0ELi1EEENS1_19SingleTileSchedulerILb1ELb0ELb0ELi128EEEEEEEEEvNT_6ParamsE)
        /*0404*/ 	.short	0x0210
        /*0406*/ 	.short	0x06f0


	//----- nvinfo : EIATTR_SW_WAR
	.align		4
.L_342:
        /*0408*/ 	.byte	0x04, 0x36
        /*040a*/ 	.short	(.L_344 - .L_343)
.L_343:
        /*040c*/ 	.word	0x00000008
.L_344:


//--------------------- .nv.info._ZN7cutlass13device_kernelIN5flash11enable_sm90INS1_16FlashAttnBwdSm90INS1_25CollectiveMainloopBwdSm90ILi2ELi2ELi2EN4cute5tupleIJNS5_1CILi1EEES8_S8_EEENS6_IJNS7_ILi64EEENS7_ILi128EEESB_EEENS_6half_tEfNS_4arch4Sm90ELb0ELb0ELb1ELb1ELb0ELb1ELb0ELb0ELi2ELi1ELi2ELi1ELb0EEENS1_24CollectiveEpilogueBwdGQAISC_fSF_Li256ELb1ELb0EEENS1_19SingleTileSchedulerILb1ELb0ELb0ELi128EEEEEEEEEvNT_6ParamsE --------------------------
	.section	.nv.info._ZN7cutlass13device_kernelIN5flash11enable_sm90INS1_16FlashAttnBwdSm90INS1_25CollectiveMainloopBwdSm90ILi2ELi2ELi2EN4cute5tupleIJNS5_1CILi1EEES8_S8_EEENS6_IJNS7_ILi64EEENS7_ILi128EEESB_EEENS_6half_tEfNS_4arch4Sm90ELb0ELb0ELb1ELb1ELb0ELb1ELb0ELb0ELi2ELi1ELi2ELi1ELb0EEENS1_24CollectiveEpilogueBwdGQAISC_fSF_Li256ELb1ELb0EEENS1_19SingleTileSchedulerILb1ELb0ELb0ELi128EEEEEEEEEvNT_6ParamsE,"",@"SHT_CUDA_INFO"
	.sectionflags	@""
	.align	4


	//----- nvinfo : EIATTR_CUDA_API_VERSION
	.align		4
        /*0000*/ 	.byte	0x04, 0x37
        /*0002*/ 	.short	(.L_346 - .L_345)
.L_345:
        /*0004*/ 	.word	0x00000082


	//----- nvinfo : EIATTR_KPARAM_INFO
	.align		4
.L_346:
        /*0008*/ 	.byte	0x04, 0x17
        /*000a*/ 	.short	(.L_348 - .L_347)
.L_347:
        /*000c*/ 	.word	0x00000000
        /*0010*/ 	.short	0x0000
        /*0012*/ 	.short	0x0070
        /*0014*/ 	.byte	0x00, 0xf0, 0x01, 0x1a


	//----- nvinfo : EIATTR_SPARSE_MMA_MASK
	.align		4
.L_348:
        /*0018*/ 	.byte	0x03, 0x50
        /*001a*/ 	.short	0x0000


	//----- nvinfo : EIATTR_MAXREG_COUNT
	.align		4
        /*001c*/ 	.byte	0x03, 0x1b
        /*001e*/ 	.short	0x00a8


	//----- nvinfo : EIATTR_NUM_BARRIERS
	.align		4
        /*0020*/ 	.byte	0x02, 0x4c
        /*0022*/ 	.byte	0x10
	.zero		1


	//----- nvinfo : EIATTR_EXTERNS
	.align		4
        /*0024*/ 	.byte	0x04, 0x0f
        /*0026*/ 	.short	(.L_350 - .L_349)


	//   ....[0]....
	.align		4
.L_349:
        /*0028*/ 	.word	index@(__assertfail)


	//----- nvinfo : EIATTR_ANNOTATIONS
	.align		4
.L_350:
        /*002c*/ 	.byte	0x04, 0x55
        /*002e*/ 	.short	(.L_352 - .L_351)


	//   ....[0]....
.L_351:
        /*0030*/ 	.word	0x00000001
        /*0034*/ 	.byte	0x60, 0x05, 0x00, 0x00, 0x01, 0x00, 0x00, 0x00, 0x40, 0x16, 0x00, 0x00, 0x01, 0x00, 0x00, 0x00
        /*0044*/ 	.byte	0x30, 0x74, 0x00, 0x00, 0x01, 0x00, 0x00, 0x00, 0x60, 0x74, 0x00, 0x00, 0x01, 0x00, 0x00, 0x00
        /*0054*/ 	.byte	0x70, 0x81, 0x00, 0x00


	//----- nvinfo : EIATTR_MERCURY_ISA_VERSION
	.align		4
.L_352:
        /*0058*/ 	.byte	0x03, 0x5f
        /*005a*/ 	.short	0x0101


	//----- nvinfo : EIATTR_INT_WARP_WIDE_INSTR_OFFSETS
	.align		4
        /*005c*/ 	.byte	0x04, 0x31
        /*005e*/ 	.short	(.L_354 - .L_353)


	//   ....[0]....
.L_353:
        /*0060*/ 	.word	0x00000180


	//   ....[1]....
        /*0064*/ 	.word	0x00000240


	//   ....[2]....
        /*0068*/ 	.word	0x00006430


	//----- nvinfo : EIATTR_COOP_GROUP_MASK_REGIDS
	.align		4
.L_354:
        /*006c*/ 	.byte	0x04, 0x29
        /*006e*/ 	.short	(.L_356 - .L_355)


	//   ....[0]....
.L_355:
        /*0070*/ 	.word	0xffffffff


	//   ....[1]....
        /*0074*/ 	.word	0xffffffff


	//   ....[2]....
        /*0078*/ 	.word	0xffffffff


	//   ....[3]....
        /*007c*/ 	.word	0xffffffff


	//   ....[4]....
        /*0080*/ 	.word	0xffffffff


	//   ....[5]....
        /*0084*/ 	.word	0xffffffff


	//   ....[6]....
        /*0088*/ 	.word	0xffffffff


	//   ....[7]....
        /*008c*/ 	.word	0x0500000f


	//----- nvinfo : EIATTR_COOP_GROUP_INSTR_OFFSETS
	.align		4
.L_356:
        /*0090*/ 	.byte	0x04, 0x28
        /*0092*/ 	.short	(.L_358 - .L_357)


	//   ....[0]....
.L_357:
        /*0094*/ 	.word	0x00000060


	//   ....[1]....
        /*0098*/ 	.word	0x00000190


	//   ....[2]....
        /*009c*/ 	.word	0x00000220


	//   ....[3]....
        /*00a0*/ 	.word	0x000003a0


	//   ....[4]....
        /*00a4*/ 	.word	0x00000610


	//   ....[5]....
        /*00a8*/ 	.word	0x00001360


	//   ....[6]....
        /*00ac*/ 	.word	0x00005190


	//   ....[7]....
        /*00b0*/ 	.word	0x000083e0


	//----- nvinfo : EIATTR_REG_RECONFIG
	.align		4
.L_358:
        /*00b4*/ 	.byte	0x01, 0x54
	.zero		2


	//----- nvinfo : EIATTR_SYSCALL_OFFSETS
	.align		4
        /*00b8*/ 	.byte	0x04, 0x46
        /*00ba*/ 	.short	(.L_360 - .L_359)


	//   ....[0]....
.L_359:
        /*00bc*/ 	.word	0x00000fa0


	//   ....[1]....
        /*00c0*/ 	.word	0x00001090


	//   ....[2]....
        /*00c4*/ 	.word	0x000011f0


	//   ....[3]....
        /*00c8*/ 	.word	0x000012e0


	//----- nvinfo : EIATTR_MBARRIER_INSTR_OFFSETS
	.align		4
.L_360:
        /*00cc*/ 	.byte	0x04, 0x39
        /*00ce*/ 	.short	(.L_362 - .L_361)


	//   ....[0]....
.L_361:
        /*00d0*/ 	.word	0x00000260
        /*00d4*/ 	.word	0x000000ff
        /*00d8*/ 	.word	0x00030800
        /*00dc*/ 	.short	0x0100
        /*00de*/ 	.byte	0x06
	.zero		1


	//   ....[1]....
        /*00e0*/ 	.word	0x00000350
        /*00e4*/ 	.word	0x000000ff
        /*00e8*/ 	.word	0x00030810
        /*00ec*/ 	.short	0x0100
        /*00ee*/ 	.byte	0x08
	.zero		1


	//   ....[2]....
        /*00f0*/ 	.word	0x00000360
        /*00f4*/ 	.word	0x000000ff
        /*00f8*/ 	.word	0x00030820
        /*00fc*/ 	.short	0x0100
        /*00fe*/ 	.byte	0x08
	.zero		1


	//   ....[3]....
        /*0100*/ 	.word	0x00000370
        /*0104*/ 	.word	0x000000ff
        /*0108*/ 	.word	0x00030818
        /*010c*/ 	.short	0x0100
        /*010e*/ 	.byte	0x08
	.zero		1


	//   ....[4]....
        /*0110*/ 	.word	0x00000380
        /*0114*/ 	.word	0x000000ff
        /*0118*/ 	.word	0x00030828
        /*011c*/ 	.short	0x0100
        /*011e*/ 	.byte	0x08
	.zero		1


	//   ....[5]....
        /*0120*/ 	.word	0x000004b0
        /*0124*/ 	.word	0x000000ff
        /*0128*/ 	.word	0x00030830
        /*012c*/ 	.short	0x0100
        /*012e*/ 	.byte	0x08
	.zero		1


	//   ....[6]....
        /*0130*/ 	.word	0x000004c0
        /*0134*/ 	.word	0x000000ff
        /*0138*/ 	.word	0x00030840
        /*013c*/ 	.short	0x0100
        /*013e*/ 	.byte	0x08
	.zero		1


	//   ....[7]....
        /*0140*/ 	.word	0x000004d0
        /*0144*/ 	.word	0x000000ff
        /*0148*/ 	.word	0x00030838
        /*014c*/ 	.short	0x0100
        /*014e*/ 	.byte	0x08
	.zero		1


	//   ....[8]....
        /*0150*/ 	.word	0x000004e0
        /*0154*/ 	.word	0x000000ff
        /*0158*/ 	.word	0x00030848
        /*015c*/ 	.short	0x0100
        /*015e*/ 	.byte	0x08
	.zero		1


	//   ....[9]....
        /*0160*/ 	.word	0x000013b0
        /*0164*/ 	.word	0x00000010
        /*0168*/ 	.word	0x00030800
        /*016c*/ 	.short	0x010a
        /*016e*/ 	.byte	0x3f
	.zero		1


	//   ....[10]....
        /*0170*/ 	.word	0x00001620
        /*0174*/ 	.word	0x00000010
        /*0178*/ 	.word	0x00030800
        /*017c*/ 	.short	0x010a
        /*017e*/ 	.byte	0x3f
	.zero		1


	//   ....[11]....
        /*0180*/ 	.word	0x00001b30
        /*0184*/ 	.word	0x00000002
        /*0188*/ 	.word	0x00030810
        /*018c*/ 	.short	0x010a
        /*018e*/ 	.byte	0x3f
	.zero		1


	//   ....[12]....
        /*0190*/ 	.word	0x00001b70
        /*0194*/ 	.word	0x00000002
        /*0198*/ 	.word	0x00030810
        /*019c*/ 	.short	0x010a
        /*019e*/ 	.byte	0x3f
	.zero		1


	//   ....[13]....
        /*01a0*/ 	.word	0x000020a0
        /*01a4*/ 	.word	0x00000002
        /*01a8*/ 	.word	0x00030830
        /*01ac*/ 	.short	0x010a
        /*01ae*/ 	.byte	0x3f
	.zero		1


	//   ....[14]....
        /*01b0*/ 	.word	0x00002120
        /*01b4*/ 	.word	0x00000002
        /*01b8*/ 	.word	0x00030830
        /*01bc*/ 	.short	0x010a
        /*01be*/ 	.byte	0x3f
	.zero		1


	//   ....[15]....
        /*01c0*/ 	.word	0x000040a0
        /*01c4*/ 	.word	0x00000000
        /*01c8*/ 	.word	0x00000000
        /*01cc*/ 	.short	0x0101
        /*01ce*/ 	.byte	0x3f
	.zero		1


	//   ....[16]....
        /*01d0*/ 	.word	0x000043b0
        /*01d4*/ 	.word	0x00000002
        /*01d8*/ 	.word	0x00000000
        /*01dc*/ 	.short	0x0101
        /*01de*/ 	.byte	0x3f
	.zero		1


	//   ....[17]....
        /*01e0*/ 	.word	0x00006930
        /*01e4*/ 	.word	0x0000000c
        /*01e8*/ 	.word	0x00030820
        /*01ec*/ 	.short	0x010a
        /*01ee*/ 	.byte	0x3f
	.zero		1


	//   ....[18]....
        /*01f0*/ 	.word	0x00006f10
        /*01f4*/ 	.word	0x0000000c
        /*01f8*/ 	.word	0x00030840
        /*01fc*/ 	.short	0x010a
        /*01fe*/ 	.byte	0x3f
	.zero		1


	//   ....[19]....
        /*0200*/ 	.word	0x000071c0
        /*0204*/ 	.word	0x0000000c
        /*0208*/ 	.word	0x00030828
        /*020c*/ 	.short	0x010a
        /*020e*/ 	.byte	0x3f
	.zero		1


	//   ....[20]....
        /*0210*/ 	.word	0x000073f0
        /*0214*/ 	.word	0x0000000c
        /*0218*/ 	.word	0x00030848
        /*021c*/ 	.short	0x010a
        /*021e*/ 	.byte	0x3f
	.zero		1


	//   ....[21]....
        /*0220*/ 	.word	0x00007670
        /*0224*/ 	.word	0x0000000c
        /*0228*/ 	.word	0x00030820
        /*022c*/ 	.short	0x010a
        /*022e*/ 	.byte	0x3f
	.zero		1


	//   ....[22]....
        /*0230*/ 	.word	0x00007900
        /*0234*/ 	.word	0x0000000c
        /*0238*/ 	.word	0x00030840
        /*023c*/ 	.short	0x010a
        /*023e*/ 	.byte	0x3f
	.zero		1


	//   ....[23]....
        /*0240*/ 	.word	0x00007b80
        /*0244*/ 	.word	0x0000000c
        /*0248*/ 	.word	0x00030828
        /*024c*/ 	.short	0x010a
        /*024e*/ 	.byte	0x3f
	.zero		1


	//   ....[24]....
        /*0250*/ 	.word	0x00007de0
        /*0254*/ 	.word	0x00000004
        /*0258*/ 	.word	0x00030840
        /*025c*/ 	.short	0x010a
        /*025e*/ 	.byte	0x3f
	.zero		1


	//   ....[25]....
        /*0260*/ 	.word	0x00008260
        /*0264*/ 	.word	0x00000007
        /*0268*/ 	.word	0x00000000
        /*026c*/ 	.short	0x010a
        /*026e*/ 	.byte	0x3f
	.zero		1


	//   ....[26]....
        /*0270*/ 	.word	0x000082b0
        /*0274*/ 	.word	0x0000000b
        /*0278*/ 	.word	0x00000000
        /*027c*/ 	.short	0x010a
        /*027e*/ 	.byte	0x3f
	.zero		1


	//   ....[27]....
        /*0280*/ 	.word	0x00008310
        /*0284*/ 	.word	0x00000009
        /*0288*/ 	.word	0x00000000
        /*028c*/ 	.short	0x010a
        /*028e*/ 	.byte	0x3f
	.zero		1


	//   ....[28]....
        /*0290*/ 	.word	0x00008340
        /*0294*/ 	.word	0x00000003
        /*0298*/ 	.word	0x00000000
        /*029c*/ 	.short	0x010a
        /*029e*/ 	.byte	0x3f
	.zero		1


	//   ....[29]....
        /*02a0*/ 	.word	0x00008410
        /*02a4*/ 	.word	0x00000010
        /*02a8*/ 	.word	0x00030800
        /*02ac*/ 	.short	0x010a
        /*02ae*/ 	.byte	0x3f
	.zero		1


	//   ....[30]....
        /*02b0*/ 	.word	0x00008460
        /*02b4*/ 	.word	0x00000002
        /*02b8*/ 	.word	0x00030810
        /*02bc*/ 	.short	0x010a
        /*02be*/ 	.byte	0x3f
	.zero		1


	//   ....[31]....
        /*02c0*/ 	.word	0x000084b0
        /*02c4*/ 	.word	0x00000002
        /*02c8*/ 	.word	0x00030830
        /*02cc*/ 	.short	0x010a
        /*02ce*/ 	.byte	0x3f
	.zero		1


	//   ....[32]....
        /*02d0*/ 	.word	0x00008500
        /*02d4*/ 	.word	0x0000000c
        /*02d8*/ 	.word	0x00030820
        /*02dc*/ 	.short	0x010a
        /*02de*/ 	.byte	0x3f
	.zero		1


	//   ....[33]....
        /*02e0*/ 	.word	0x00008550
        /*02e4*/ 	.word	0x0000000c
        /*02e8*/ 	.word	0x00030840
        /*02ec*/ 	.short	0x010a
        /*02ee*/ 	.byte	0x3f
	.zero		1


	//   ....[34]....
        /*02f0*/ 	.word	0x000085a0
        /*02f4*/ 	.word	0x0000000c
        /*02f8*/ 	.word	0x00030828
        /*02fc*/ 	.short	0x010a
        /*02fe*/ 	.byte	0x3f
	.zero		1


	//   ....[35]....
        /*0300*/ 	.word	0x000085f0
        /*0304*/ 	.word	0x0000000c
        /*0308*/ 	.word	0x00030848
        /*030c*/ 	.short	0x010a
        /*030e*/ 	.byte	0x3f
	.zero		1


	//   ....[36]....
        /*0310*/ 	.word	0x00008650
        /*0314*/ 	.word	0x0000000c
        /*0318*/ 	.word	0x00030820
        /*031c*/ 	.short	0x010a
        /*031e*/ 	.byte	0x3f
	.zero		1


	//   ....[37]....
        /*0320*/ 	.word	0x000086a0
        /*0324*/ 	.word	0x0000000c
        /*0328*/ 	.word	0x00030840
        /*032c*/ 	.short	0x010a
        /*032e*/ 	.byte	0x3f
	.zero		1


	//   ....[38]....
        /*0330*/ 	.word	0x000086f0
        /*0334*/ 	.word	0x0000000c
        /*0338*/ 	.word	0x00030828
        /*033c*/ 	.short	0x010a
        /*033e*/ 	.byte	0x3f
	.zero		1


	//   ....[39]....
        /*0340*/ 	.word	0x00008740
        /*0344*/ 	.word	0x00000004
        /*0348*/ 	.word	0x00030840
        /*034c*/ 	.short	0x010a
        /*034e*/ 	.byte	0x3f
	.zero		1


	//   ....[40]....
        /*0350*/ 	.word	0x00008820
        /*0354*/ 	.word	0x00000007
        /*0358*/ 	.word	0x00000000
        /*035c*/ 	.short	0x010a
        /*035e*/ 	.byte	0x3f
	.zero		1


	//   ....[41]....
        /*0360*/ 	.word	0x00008870
        /*0364*/ 	.word	0x0000000b
        /*0368*/ 	.word	0x00000000
        /*036c*/ 	.short	0x010a
        /*036e*/ 	.byte	0x3f
	.zero		1


	//   ....[42]....
        /*0370*/ 	.word	0x000088c0
        /*0374*/ 	.word	0x00000009
        /*0378*/ 	.word	0x00000000
        /*037c*/ 	.short	0x010a
        /*037e*/ 	.byte	0x3f
	.zero		1


	//----- nvinfo : EIATTR_NUM_MBARRIERS
	.align		4
.L_362:
        /*0380*/ 	.byte	0x03, 0x38
        /*0382*/ 	.short	0x0009


	//----- nvinfo : EIATTR_EXIT_INSTR_OFFSETS
	.align		4
        /*0384*/ 	.byte	0x04, 0x1c
        /*0386*/ 	.short	(.L_364 - .L_363)


	//   ....[0]....
.L_363:
        /*0388*/ 	.word	0x00008390


	//----- nvinfo : EIATTR_MAX_THREADS
	.align		4
.L_364:
        /*038c*/ 	.byte	0x04, 0x05
        /*038e*/ 	.short	(.L_366 - .L_365)
.L_365:
        /*0390*/ 	.word	0x00000180
        /*0394*/ 	.word	0x00000001
        /*0398*/ 	.word	0x00000001


	//----- nvinfo : EIATTR_CRS_STACK_SIZE
	.align		4
.L_366:
        /*039c*/ 	.byte	0x04, 0x1e
        /*039e*/ 	.short	(.L_368 - .L_367)
.L_367:
        /*03a0*/ 	.word	0x00000000


	//----- nvinfo : EIATTR_CBANK_PARAM_SIZE
	.align		4
.L_368:
        /*03a4*/ 	.byte	0x03, 0x19
        /*03a6*/ 	.short	0x06f0


	//----- nvinfo : EIATTR_PARAM_CBANK
	.align		4
        /*03a8*/ 	.byte	0x04, 0x0a
        /*03aa*/ 	.short	(.L_370 - .L_369)
	.align		4
.L_369:
        /*03ac*/ 	.word	index@(.nv.constant0._ZN7cutlass13device_kernelIN5flash11enable_sm90INS1_16FlashAttnBwdSm90INS1_25CollectiveMainloopBwdSm90ILi2ELi2ELi2EN4cute5tupleIJNS5_1CILi1EEES8_S8_EEENS6_IJNS7_ILi64EEENS7_ILi128EEESB_EEENS_6half_tEfNS_4arch4Sm90ELb0ELb0ELb1ELb1ELb0ELb1ELb0ELb0ELi2ELi1ELi2ELi1ELb0EEENS1_24CollectiveEpilogueBwdGQAISC_fSF_Li256ELb1ELb0EEENS1_19SingleTileSchedulerILb1ELb0ELb0ELi128EEEEEEEEEvNT_6ParamsE)
        /*03b0*/ 	.short	0x0210
        /*03b2*/ 	.short	0x06f0


	//----- nvinfo : EIATTR_SW_WAR
	.align		4
.L_370:
        /*03b4*/ 	.byte	0x04, 0x36
        /*03b6*/ 	.short	(.L_372 - .L_371)
.L_371:
        /*03b8*/ 	.word	0x00000008
.L_372:


//--------------------- .nv.info._ZN7cutlass13device_kernelIN5flash11enable_sm90INS1_16FlashAttnBwdSm90INS1_25CollectiveMainloopBwdSm90ILi2ELi2ELi2EN4cute5tupleIJNS5_1CILi1EEES8_S8_EEENS6_IJNS7_ILi64EEENS7_ILi128EEESB_EEENS_6half_tEfNS_4arch4Sm90ELb0ELb0ELb1ELb1ELb1ELb1ELb0ELb0ELi2ELi1ELi2ELi1ELb0EEENS1_24CollectiveEpilogueBwdGQAISC_fSF_Li256ELb1ELb1EEENS1_19SingleTileSchedulerILb1ELb0ELb0ELi128EEEEEEEEEvNT_6ParamsE --------------------------
	.section	.nv.info._ZN7cutlass13device_kernelIN5flash11enable_sm90INS1_16FlashAttnBwdSm90INS1_25CollectiveMainloopBwdSm90ILi2ELi2ELi2EN4cute5tupleIJNS5_1CILi1EEES8_S8_EEENS6_IJNS7_ILi64EEENS7_ILi128EEESB_EEENS_6half_tEfNS_4arch4Sm90ELb0ELb0ELb1ELb1ELb1ELb1ELb0ELb0ELi2ELi1ELi2ELi1ELb0EEENS1_24CollectiveEpilogueBwdGQAISC_fSF_Li256ELb1ELb1EEENS1_19SingleTileSchedulerILb1ELb0ELb0ELi128EEEEEEEEEvNT_6ParamsE,"",@"SHT_CUDA_INFO"
	.sectionflags	@""
	.align	4


	//----- nvinfo : EIATTR_CUDA_API_VERSION
	.align		4
        /*0000*/ 	.byte	0x04, 0x37
        /*0002*/ 	.short	(.L_374 - .L_373)
.L_373:
        /*0004*/ 	.word	0x00000082


	//----- nvinfo : EIATTR_KPARAM_INFO
	.align		4
.L_374:
        /*0008*/ 	.byte	0x04, 0x17
        /*000a*/ 	.short	(.L_376 - .L_375)
.L_375:
        /*000c*/ 	.word	0x00000000
        /*0010*/ 	.short	0x0000
        /*0012*/ 	.short	0x0070
        /*0014*/ 	.byte	0x00, 0xf0, 0x01, 0x1a


	//----- nvinfo : EIATTR_SPARSE_MMA_MASK
	.align		4
.L_376:
        /*0018*/ 	.byte	0x03, 0x50
        /*001a*/ 	.short	0x0000


	//----- nvinfo : EIATTR_MAXREG_COUNT
	.align		4
        /*001c*/ 	.byte	0x03, 0x1b
        /*001e*/ 	.short	0x00a8


	//----- nvinfo : EIATTR_NUM_BARRIERS
	.align		4
        /*0020*/ 	.byte	0x02, 0x4c
        /*0022*/ 	.byte	0x10
	.zero		1


	//----- nvinfo : EIATTR_EXTERNS
	.align		4
        /*0024*/ 	.byte	0x04, 0x0f
        /*0026*/ 	.short	(.L_378 - .L_377)


	//   ....[0]....
	.align		4
.L_377:
        /*0028*/ 	.word	index@(__assertfail)


	//----- nvinfo : EIATTR_ANNOTATIONS
	.align		4
.L_378:
        /*002c*/ 	.byte	0x04, 0x55
        /*002e*/ 	.short	(.L_380 - .L_379)


	//   ....[0]....
.L_379:
        /*0030*/ 	.word	0x00000001
        /*0034*/ 	.byte	0x60, 0x05, 0x00, 0x00, 0x01, 0x00, 0x00, 0x00, 0x40, 0x16, 0x00, 0x00, 0x01, 0x00, 0x00, 0x00
        /*0044*/ 	.byte	0xd0, 0x80, 0x00, 0x00, 0x01, 0x00, 0x00, 0x00, 0x00, 0x81, 0x00, 0x00, 0x01, 0x00, 0x00, 0x00
        /*0054*/ 	.byte	0x10, 0x8e, 0x00, 0x00


	//----- nvinfo : EIATTR_MERCURY_ISA_VERSION
	.align		4
.L_380:
        /*0058*/ 	.byte	0x03, 0x5f
        /*005a*/ 	.short	0x0101


	//----- nvinfo : EIATTR_INT_WARP_WIDE_INSTR_OFFSETS
	.align		4
        /*005c*/ 	.byte	0x04, 0x31
        /*005e*/ 	.short	(.L_382 - .L_381)


	//   ....[0]....
.L_381:
        /*0060*/ 	.word	0x00000180


	//   ....[1]....
        /*0064*/ 	.word	0x00000240


	//   ....[2]....
        /*0068*/ 	.word	0x00006310


	//   ....[3]....
        /*006c*/ 	.word	0x00006780


	//   ....[4]....
        /*0070*/ 	.word	0x00006d50


	//   ....[5]....
        /*0074*/ 	.word	0x000070d0


	//----- nvinfo : EIATTR_COOP_GROUP_MASK_REGIDS
	.align		4
.L_382:
        /*0078*/ 	.byte	0x04, 0x29
        /*007a*/ 	.short	(.L_384 - .L_383)


	//   ....[0]....
.L_383:
        /*007c*/ 	.word	0xffffffff


	//   ....[1]....
        /*0080*/ 	.word	0xffffffff


	//   ....[2]....
        /*0084*/ 	.word	0xffffffff


	//   ....[3]....
        /*0088*/ 	.word	0xffffffff


	//   ....[4]....
        /*008c*/ 	.word	0xffffffff


	//   ....[5]....
        /*0090*/ 	.word	0xffffffff


	//   ....[6]....
        /*0094*/ 	.word	0xffffffff


	//   ....[7]....
        /*0098*/ 	.word	0xffffffff


	//   ....[8]....
        /*009c*/ 	.word	0xffffffff


	//   ....[9]....
        /*00a0*/ 	.word	0xffffffff


	//   ....[10]....
        /*00a4*/ 	.word	0xffffffff


	//   ....[11]....
        /*00a8*/ 	.word	0xffffffff


	//   ....[12]....
        /*00ac*/ 	.word	0xffffffff


	//   ....[13]....
        /*00b0*/ 	.word	0xffffffff


	//   ....[14]....
        /*00b4*/ 	.word	0xffffffff


	//   ....[15]....
        /*00b8*/ 	.word	0xffffffff


	//   ....[16]....
        /*00bc*/ 	.word	0xffffffff


	//   ....[17]....
        /*00c0*/ 	.word	0x0500000f


	//   ....[18]....
        /*00c4*/ 	.word	0x0500000f


	//   ....[19]....
        /*00c8*/ 	.word	0x0500000f


	//   ....[20]....
        /*00cc*/ 	.word	0x0500000f


	//   ....[21]....
        /*00d0*/ 	.word	0x0500000f


	//   ....[22]....
        /*00d4*/ 	.word	0x0500000f


	//----- nvinfo : EIATTR_COOP_GROUP_INSTR_OFFSETS
	.align		4
.L_384:
        /*00d8*/ 	.byte	0x04, 0x28
        /*00da*/ 	.short	(.L_386 - .L_385)


	//   ....[0]....
.L_385:
        /*00dc*/ 	.word	0x00000060


	//   ....[1]....
        /*00e0*/ 	.word	0x00000190


	//   ....[2]....
        /*00e4*/ 	.word	0x00000220


	//   ....[3]....
        /*00e8*/ 	.word	0x000003a0


	//   ....[4]....
        /*00ec*/ 	.word	0x00000610


	//   ....[5]....
        /*00f0*/ 	.word	0x00001360


	//   ....[6]....
        /*00f4*/ 	.word	0x00004f30


	//   ....[7]....
        /*00f8*/ 	.word	0x000050c0


	//   ....[8]....
        /*00fc*/ 	.word	0x00005390


	//   ....[9]....
        /*0100*/ 	.word	0x00005520


	//   ....[10]....
        /*0104*/ 	.word	0x00005630


	//   ....[11]....
        /*0108*/ 	.word	0x00005fb0


	//   ....[12]....
        /*010c*/ 	.word	0x00006240


	//   ....[13]....
        /*0110*/ 	.word	0x00006480


	//   ....[14]....
        /*0114*/ 	.word	0x000066b0


	//   ....[15]....
        /*0118*/ 	.word	0x00006960


	//   ....[16]....
        /*011c*/ 	.word	0x00006c90


	//   ....[17]....
        /*0120*/ 	.word	0x00009080


	//   ....[18]....
        /*0124*/ 	.word	0x000091d0


	//   ....[19]....
        /*0128*/ 	.word	0x00009240


	//   ....[20]....
        /*012c*/ 	.word	0x000092b0


	//   ....[21]....
        /*0130*/ 	.word	0x00009320


	//   ....[22]....
        /*0134*/ 	.word	0x00009390


	//----- nvinfo : EIATTR_REG_RECONFIG
	.align		4
.L_386:
        /*0138*/ 	.byte	0x01, 0x54
	.zero		2


	//----- nvinfo : EIATTR_SYSCALL_OFFSETS
	.align		4
        /*013c*/ 	.byte	0x04, 0x46
        /*013e*/ 	.short	(.L_388 - .L_387)


	//   ....[0]....
.L_387:
        /*0140*/ 	.word	0x00000fa0


	//   ....[1]....
        /*0144*/ 	.word	0x00001090


	//   ....[2]....
        /*0148*/ 	.word	0x000011f0


	//   ....[3]....
        /*014c*/ 	.word	0x000012e0


	//----- nvinfo : EIATTR_MBARRIER_INSTR_OFFSETS
	.align		4
.L_388:
        /*0150*/ 	.byte	0x04, 0x39
        /*0152*/ 	.short	(.L_390 - .L_389)


	//   ....[0]....
.L_389:
        /*0154*/ 	.word	0x00000260
        /*0158*/ 	.word	0x000000ff
        /*015c*/ 	.word	0x00030800
        /*0160*/ 	.short	0x0100
        /*0162*/ 	.byte	0x06
	.zero		1


	//   ....[1]....
        /*0164*/ 	.word	0x00000350
        /*0168*/ 	.word	0x000000ff
        /*016c*/ 	.word	0x00030810
        /*0170*/ 	.short	0x0100
        /*0172*/ 	.byte	0x08
	.zero		1


	//   ....[2]....
        /*0174*/ 	.word	0x00000360
        /*0178*/ 	.word	0x000000ff
        /*017c*/ 	.word	0x00030820
        /*0180*/ 	.short	0x0100
        /*0182*/ 	.byte	0x08
	.zero		1


	//   ....[3]....
        /*0184*/ 	.word	0x00000370
        /*0188*/ 	.word	0x000000ff
        /*018c*/ 	.word	0x00030818
        /*0190*/ 	.short	0x0100
        /*0192*/ 	.byte	0x08
	.zero		1


	//   ....[4]....
        /*0194*/ 	.word	0x00000380
        /*0198*/ 	.word	0x000000ff
        /*019c*/ 	.word	0x00030828
        /*01a0*/ 	.short	0x0100
        /*01a2*/ 	.byte	0x08
	.zero		1


	//   ....[5]....
        /*01a4*/ 	.word	0x000004b0
        /*01a8*/ 	.word	0x000000ff
        /*01ac*/ 	.word	0x00030830
        /*01b0*/ 	.short	0x0100
        /*01b2*/ 	.byte	0x08
	.zero		1


	//   ....[6]....
        /*01b4*/ 	.word	0x000004c0
        /*01b8*/ 	.word	0x000000ff
        /*01bc*/ 	.word	0x00030840
        /*01c0*/ 	.short	0x0100
        /*01c2*/ 	.byte	0x08
	.zero		1


	//   ....[7]....
        /*01c4*/ 	.word	0x000004d0
        /*01c8*/ 	.word	0x000000ff
        /*01cc*/ 	.word	0x00030838
        /*01d0*/ 	.short	0x0100
        /*01d2*/ 	.byte	0x08
	.zero		1


	//   ....[8]....
        /*01d4*/ 	.word	0x000004e0
        /*01d8*/ 	.word	0x000000ff
        /*01dc*/ 	.word	0x00030848
        /*01e0*/ 	.short	0x0100
        /*01e2*/ 	.byte	0x08
	.zero		1


	//   ....[9]....
        /*01e4*/ 	.word	0x000013b0
        /*01e8*/ 	.word	0x00000010
        /*01ec*/ 	.word	0x00030800
        /*01f0*/ 	.short	0x010a
        /*01f2*/ 	.byte	0x3f
	.zero		1


	//   ....[10]....
        /*01f4*/ 	.word	0x00001620
        /*01f8*/ 	.word	0x00000010
        /*01fc*/ 	.word	0x00030800
        /*0200*/ 	.short	0x010a
        /*0202*/ 	.byte	0x3f
	.zero		1


	//   ....[11]....
        /*0204*/ 	.word	0x00001b30
        /*0208*/ 	.word	0x00000002
        /*020c*/ 	.word	0x00030810
        /*0210*/ 	.short	0x010a
        /*0212*/ 	.byte	0x3f
	.zero		1


	//   ....[12]....
        /*0214*/ 	.word	0x00001b70
        /*0218*/ 	.word	0x00000002
        /*021c*/ 	.word	0x00030810
        /*0220*/ 	.short	0x010a
        /*0222*/ 	.byte	0x3f
	.zero		1


	//   ....[13]....
        /*0224*/ 	.word	0x000020a0
        /*0228*/ 	.word	0x00000002
        /*022c*/ 	.word	0x00030830
        /*0230*/ 	.short	0x010a
        /*0232*/ 	.byte	0x3f
	.zero		1


	//   ....[14]....
        /*0234*/ 	.word	0x00002120
        /*0238*/ 	.word	0x00000002
        /*023c*/ 	.word	0x00030830
        /*0240*/ 	.short	0x010a
        /*0242*/ 	.byte	0x3f
	.zero		1


	//   ....[15]....
        /*0244*/ 	.word	0x000040a0
        /*0248*/ 	.word	0x00000000
        /*024c*/ 	.word	0x00000000
        /*0250*/ 	.short	0x0101
        /*0252*/ 	.byte	0x3f
	.zero		1


	//   ....[16]....
        /*0254*/ 	.word	0x000043b0
        /*0258*/ 	.word	0x00000002
        /*025c*/ 	.word	0x00000000
        /*0260*/ 	.short	0x0101
        /*0262*/ 	.byte	0x3f
	.zero		1


	//   ....[17]....
        /*0264*/ 	.word	0x000075d0
        /*0268*/ 	.word	0x0000000c
        /*026c*/ 	.word	0x00030820
        /*0270*/ 	.short	0x010a
        /*0272*/ 	.byte	0x3f
	.zero		1


	//   ....[18]....
        /*0274*/ 	.word	0x00007bb0
        /*0278*/ 	.word	0x0000000c
        /*027c*/ 	.word	0x00030840
        /*0280*/ 	.short	0x010a
        /*0282*/ 	.byte	0x3f
	.zero		1


	//   ....[19]....
        /*0284*/ 	.word	0x00007e60
        /*0288*/ 	.word	0x0000000c
        /*028c*/ 	.word	0x00030828
        /*0290*/ 	.short	0x010a
        /*0292*/ 	.byte	0x3f
	.zero		1


	//   ....[20]....
        /*0294*/ 	.word	0x00008090
        /*0298*/ 	.word	0x0000000c
        /*029c*/ 	.word	0x00030848
        /*02a0*/ 	.short	0x010a
        /*02a2*/ 	.byte	0x3f
	.zero		1


	//   ....[21]....
        /*02a4*/ 	.word	0x00008310
        /*02a8*/ 	.word	0x0000000c
        /*02ac*/ 	.word	0x00030820
        /*02b0*/ 	.short	0x010a
        /*02b2*/ 	.byte	0x3f
	.zero		1


	//   ....[22]....
        /*02b4*/ 	.word	0x000085a0
        /*02b8*/ 	.word	0x0000000c
        /*02bc*/ 	.word	0x00030840
        /*02c0*/ 	.short	0x010a
        /*02c2*/ 	.byte	0x3f
	.zero		1


	//   ....[23]....
        /*02c4*/ 	.word	0x00008820
        /*02c8*/ 	.word	0x0000000c
        /*02cc*/ 	.word	0x00030828
        /*02d0*/ 	.short	0x010a
        /*02d2*/ 	.byte	0x3f
	.zero		1


	//   ....[24]....
        /*02d4*/ 	.word	0x00008a80
        /*02d8*/ 	.word	0x00000004
        /*02dc*/ 	.word	0x00030840
        /*02e0*/ 	.short	0x010a
        /*02e2*/ 	.byte	0x3f
	.zero		1


	//   ....[25]....
        /*02e4*/ 	.word	0x00008f00
        /*02e8*/ 	.word	0x00000007
        /*02ec*/ 	.word	0x00000000
        /*02f0*/ 	.short	0x010a
        /*02f2*/ 	.byte	0x3f
	.zero		1


	//   ....[26]....
        /*02f4*/ 	.word	0x00008f50
        /*02f8*/ 	.word	0x0000000b
        /*02fc*/ 	.word	0x00000000
        /*0300*/ 	.short	0x010a
        /*0302*/ 	.byte	0x3f
	.zero		1


	//   ....[27]....
        /*0304*/ 	.word	0x00008fb0
        /*0308*/ 	.word	0x00000009
        /*030c*/ 	.word	0x00000000
        /*0310*/ 	.short	0x010a
        /*0312*/ 	.byte	0x3f
	.zero		1


	//   ....[28]....
        /*0314*/ 	.word	0x00008fe0
        /*0318*/ 	.word	0x00000003
        /*031c*/ 	.word	0x00000000
        /*0320*/ 	.short	0x010a
        /*0322*/ 	.byte	0x3f
	.zero		1


	//   ....[29]....
        /*0324*/ 	.word	0x000090b0
        /*0328*/ 	.word	0x00000010
        /*032c*/ 	.word	0x00030800
        /*0330*/ 	.short	0x010a
        /*0332*/ 	.byte	0x3f
	.zero		1


	//   ....[30]....
        /*0334*/ 	.word	0x00009100
        /*0338*/ 	.word	0x00000002
        /*033c*/ 	.word	0x00030810
        /*0340*/ 	.short	0x010a
        /*0342*/ 	.byte	0x3f
	.zero		1


	//   ....[31]....
        /*0344*/ 	.word	0x00009150
        /*0348*/ 	.word	0x00000002
        /*034c*/ 	.word	0x00030830
        /*0350*/ 	.short	0x010a
        /*0352*/ 	.byte	0x3f
	.zero		1


	//   ....[32]....
        /*0354*/ 	.word	0x000093d0
        /*0358*/ 	.word	0x0000000c
        /*035c*/ 	.word	0x00030820
        /*0360*/ 	.short	0x010a
        /*0362*/ 	.byte	0x3f
	.zero		1


	//   ....[33]....
        /*0364*/ 	.word	0x00009420
        /*0368*/ 	.word	0x0000000c
        /*036c*/ 	.word	0x00030840
        /*0370*/ 	.short	0x010a
        /*0372*/ 	.byte	0x3f
	.zero		1


	//   ....[34]....
        /*0374*/ 	.word	0x00009470
        /*0378*/ 	.word	0x0000000c
        /*037c*/ 	.word	0x00030828
        /*0380*/ 	.short	0x010a
        /*0382*/ 	.byte	0x3f
	.zero		1


	//   ....[35]....
        /*0384*/ 	.word	0x000094c0
        /*0388*/ 	.word	0x0000000c
        /*038c*/ 	.word	0x00030848
        /*0390*/ 	.short	0x010a
        /*0392*/ 	.byte	0x3f
	.zero		1


	//   ....[36]....
        /*0394*/ 	.word	0x00009520
        /*0398*/ 	.word	0x0000000c
        /*039c*/ 	.word	0x00030820
        /*03a0*/ 	.short	0x010a
        /*03a2*/ 	.byte	0x3f
	.zero		1


	//   ....[37]....
        /*03a4*/ 	.word	0x00009570
        /*03a8*/ 	.word	0x0000000c
        /*03ac*/ 	.word	0x00030840
        /*03b0*/ 	.short	0x010a
        /*03b2*/ 	.byte	0x3f
	.zero		1


	//   ....[38]....
        /*03b4*/ 	.word	0x000095c0
        /*03b8*/ 	.word	0x0000000c
        /*03bc*/ 	.word	0x00030828
        /*03c0*/ 	.short	0x010a
        /*03c2*/ 	.byte	0x3f
	.zero		1


	//   ....[39]....
        /*03c4*/ 	.word	0x00009610
        /*03c8*/ 	.word	0x00000004
        /*03cc*/ 	.word	0x00030840
        /*03d0*/ 	.short	0x010a
        /*03d2*/ 	.byte	0x3f
	.zero		1


	//   ....[40]....
        /*03d4*/ 	.word	0x000096f0
        /*03d8*/ 	.word	0x00000007
        /*03dc*/ 	.word	0x00000000
        /*03e0*/ 	.short	0x010a
        /*03e2*/ 	.byte	0x3f
	.zero		1


	//   ....[41]....
        /*03e4*/ 	.word	0x00009740
        /*03e8*/ 	.word	0x0000000b
        /*03ec*/ 	.word	0x00000000
        /*03f0*/ 	.short	0x010a
        /*03f2*/ 	.byte	0x3f
	.zero		1


	//   ....[42]....
        /*03f4*/ 	.word	0x00009790
        /*03f8*/ 	.word	0x00000009
        /*03fc*/ 	.word	0x00000000
        /*0400*/ 	.short	0x010a
        /*0402*/ 	.byte	0x3f
	.zero		1


	//----- nvinfo : EIATTR_NUM_MBARRIERS
	.align		4
.L_390:
        /*0404*/ 	.byte	0x03, 0x38
        /*0406*/ 	.short	0x0009


	//----- nvinfo : EIATTR_EXIT_INSTR_OFFSETS
	.align		4
        /*0408*/ 	.byte	0x04, 0x1c
        /*040a*/ 	.short	(.L_392 - .L_391)


	//   ....[0]....
.L_391:
        /*040c*/ 	.word	0x00009030


	//----- nvinfo : EIATTR_MAX_THREADS
	.align		4
.L_392:
        /*0410*/ 	.byte	0x04, 0x05
        /*0412*/ 	.short	(.L_394 - .L_393)
.L_393:
        /*0414*/ 	.word	0x00000180
        /*0418*/ 	.word	0x00000001
        /*041c*/ 	.word	0x00000001


	//----- nvinfo : EIATTR_CRS_STACK_SIZE
	.align		4
.L_394:
        /*0420*/ 	.byte	0x04, 0x1e
        /*0422*/ 	.short	(.L_396 - .L_395)
.L_395:
        /*0424*/ 	.word	0x00000000


	//----- nvinfo : EIATTR_CBANK_PARAM_SIZE
	.align		4
.L_396:
        /*0428*/ 	.byte	0x03, 0x19
        /*042a*/ 	.short	0x06f0


	//----- nvinfo : EIATTR_PARAM_CBANK
	.align		4
        /*042c*/ 	.byte	0x04, 0x0a
        /*042e*/ 	.short	(.L_398 - .L_397)
	.align		4
.L_397:
        /*0430*/ 	.word	index@(.nv.constant0._ZN7cutlass13device_kernelIN5flash11enable_sm90INS1_16FlashAttnBwdSm90INS1_25CollectiveMainloopBwdSm90ILi2ELi2ELi2EN4cute5tupleIJNS5_1CILi1EEES8_S8_EEENS6_IJNS7_ILi64EEENS7_ILi128EEESB_EEENS_6half_tEfNS_4arch4Sm90ELb0ELb0ELb1ELb1ELb1ELb1ELb0ELb0ELi2ELi1ELi2ELi1ELb0EEENS1_24CollectiveEpilogueBwdGQAISC_fSF_Li256ELb1ELb1EEENS1_19SingleTileSchedulerILb1ELb0ELb0ELi128EEEEEEEEEvNT_6ParamsE)
        /*0434*/ 	.short	0x0210
        /*0436*/ 	.short	0x06f0


	//----- nvinfo : EIATTR_SW_WAR
	.align		4
.L_398:
        /*0438*/ 	.byte	0x04, 0x36
        /*043a*/ 	.short	(.L_400 - .L_399)
.L_399:
        /*043c*/ 	.word	0x00000008
.L_400:


//--------------------- .nv.info._ZN7cutlass13device_kernelIN5flash11enable_sm90INS1_16FlashAttnBwdSm90INS1_25CollectiveMainloopBwdSm90ILi2ELi2ELi2EN4cute5tupleIJNS5_1CILi1EEES8_S8_EEENS6_IJNS7_ILi64EEENS7_ILi128EEESB_EEENS_6half_tEfNS_4arch4Sm90ELb0ELb1ELb1ELb0ELb0ELb1ELb0ELb0ELi2ELi1ELi2ELi1ELb0EEENS1_21CollectiveEpilogueBwdISC_SD_SF_Li256ELb0ELb0ELi1EEENS1_19SingleTileSchedulerILb0ELb0ELb0ELi128EEEEEEEEEvNT_6ParamsE --------------------------
	.section	.nv.info._ZN7cutlass13device_kernelIN5flash11enable_sm90INS1_16FlashAttnBwdSm90INS1_25CollectiveMainloopBwdSm90ILi2ELi2ELi2EN4cute5tupleIJNS5_1CILi1EEES8_S8_EEENS6_IJNS7_ILi64EEENS7_ILi128EEESB_EEENS_6half_tEfNS_4arch4Sm90ELb0ELb1ELb1ELb0ELb0ELb1ELb0ELb0ELi2ELi1ELi2ELi1ELb0EEENS1_21CollectiveEpilogueBwdISC_SD_SF_Li256ELb0ELb0ELi1EEENS1_19SingleTileSchedulerILb0ELb0ELb0ELi128EEEEEEEEEvNT_6ParamsE,"",@"SHT_CUDA_INFO"
	.sectionflags	@""
	.align	4


	//----- nvinfo : EIATTR_CUDA_API_VERSION
	.align		4
        /*0000*/ 	.byte	0x04, 0x37
        /*0002*/ 	.short	(.L_402 - .L_401)
.L_401:
        /*0004*/ 	.word	0x00000082


	//----- nvinfo : EIATTR_KPARAM_INFO
	.align		4
.L_402:
        /*0008*/ 	.byte	0x04, 0x17
        /*000a*/ 	.short	(.L_404 - .L_403)
.L_403:
        /*000c*/ 	.word	0x00000000
        /*0010*/ 	.short	0x0000
        /*0012*/ 	.short	0x0070
        /*0014*/ 	.byte	0x00, 0xf0, 0x01, 0x24


	//----- nvinfo : EIATTR_SPARSE_MMA_MASK
	.align		4
.L_404:
        /*0018*/ 	.byte	0x03, 0x50
        /*001a*/ 	.short	0x0000


	//----- nvinfo : EIATTR_MAXREG_COUNT
	.align		4
        /*001c*/ 	.byte	0x03, 0x1b
        /*001e*/ 	.short	0x00a8


	//----- nvinfo : EIATTR_NUM_BARRIERS
	.align		4
        /*0020*/ 	.byte	0x02, 0x4c
        /*0022*/ 	.byte	0x10
	.zero		1


	//----- nvinfo : EIATTR_EXTERNS
	.align		4
        /*0024*/ 	.byte	0x04, 0x0f
        /*0026*/ 	.short	(.L_406 - .L_405)


	//   ....[0]....
	.align		4
.L_405:
        /*0028*/ 	.word	index@(__assertfail)


	//----- nvinfo : EIATTR_ANNOTATIONS
	.align		4
.L_406:
        /*002c*/ 	.byte	0x04, 0x55
        /*002e*/ 	.short	(.L_408 - .L_407)


	//   ....[0]....
.L_407:
        /*0030*/ 	.word	0x00000001
        /*0034*/ 	.byte	0x60, 0x15, 0x00, 0x00, 0x01, 0x00, 0x00, 0x00, 0x30, 0x24, 0x00, 0x00, 0x01, 0x00, 0x00, 0x00
        /*0044*/ 	.byte	0x00, 0x37, 0x00, 0x00, 0x01, 0x00, 0x00, 0x00, 0x90, 0x37, 0x00, 0x00, 0x01, 0x00, 0x00, 0x00
        /*0054*/ 	.byte	0x30, 0x86, 0x00, 0x00, 0x01, 0x00, 0x00, 0x00, 0x20, 0x88, 0x00, 0x00, 0x01, 0x00, 0x00, 0x00
        /*0064*/ 	.byte	0x10, 0x93, 0x00, 0x00, 0x01, 0x00, 0x00, 0x00, 0x30, 0x93, 0x00, 0x00, 0x01, 0x00, 0x00, 0x00
        /*0074*/ 	.byte	0xd0, 0x97, 0x00, 0x00


	//----- nvinfo : EIATTR_MERCURY_ISA_VERSION
	.align		4
.L_408:
        /*0078*/ 	.byte	0x03, 0x5f
        /*007a*/ 	.short	0x0101


	//----- nvinfo : EIATTR_INT_WARP_WIDE_INSTR_OFFSETS
	.align		4
        /*007c*/ 	.byte	0x04, 0x31
        /*007e*/ 	.short	(.L_410 - .L_409)


	//   ....[0]....
.L_409:
        /*0080*/ 	.word	0x000001f0


	//   ....[1]....
        /*0084*/ 	.word	0x00000220


	//----- nvinfo : EIATTR_COOP_GROUP_MASK_REGIDS
	.align		4
.L_410:
        /*0088*/ 	.byte	0x04, 0x29
        /*008a*/ 	.short	(.L_412 - .L_411)


	//   ....[0]....
.L_411:
        /*008c*/ 	.word	0xffffffff


	//   ....[1]....
        /*0090*/ 	.word	0xffffffff


	//   ....[2]....
        /*0094*/ 	.word	0xffffffff


	//   ....[3]....
        /*0098*/ 	.word	0xffffffff


	//   ....[4]....
        /*009c*/ 	.word	0xffffffff


	//   ....[5]....
        /*00a0*/ 	.word	0xffffffff


	//   ....[6]....
        /*00a4*/ 	.word	0xffffffff


	//   ....[7]....
        /*00a8*/ 	.word	0xffffffff


	//   ....[8]....
        /*00ac*/ 	.word	0x0500000f


	//----- nvinfo : EIATTR_COOP_GROUP_INSTR_OFFSETS
	.align		4
.L_412:
        /*00b0*/ 	.byte	0x04, 0x28
        /*00b2*/ 	.short	(.L_414 - .L_413)


	//   ....[0]....
.L_413:
        /*00b4*/ 	.word	0x00000070


	//   ....[1]....
        /*00b8*/ 	.word	0x00000200


	//   ....[2]....
        /*00bc*/ 	.word	0x00000250


	//   ....[3]....
        /*00c0*/ 	.word	0x00000440


	//   ....[4]....
        /*00c4*/ 	.word	0x00000660


	//   ....[5]....
        /*00c8*/ 	.word	0x000011e0


	//   ....[6]....
        /*00cc*/ 	.word	0x000054d0


	//   ....[7]....
        /*00d0*/ 	.word	0x00007020


	//   ....[8]....
        /*00d4*/ 	.word	0x00009e90


	//----- nvinfo : EIATTR_REG_RECONFIG
	.align		4
.L_414:
        /*00d8*/ 	.byte	0x01, 0x54
	.zero		2


	//----- nvinfo : EIATTR_SYSCALL_OFFSETS
	.align		4
        /*00dc*/ 	.byte	0x04, 0x46
        /*00de*/ 	.short	(.L_416 - .L_415)


	//   ....[0]....
.L_415:
        /*00e0*/ 	.word	0x00000e20


	//   ....[1]....
        /*00e4*/ 	.word	0x00000f10


	//   ....[2]....
        /*00e8*/ 	.word	0x00001070


	//   ....[3]....
        /*00ec*/ 	.word	0x00001160


	//   ....[4]....
        /*00f0*/ 	.word	0x00004e40


	//   ....[5]....
        /*00f4*/ 	.word	0x00004f80


	//   ....[6]....
        /*00f8*/ 	.word	0x000050a0


	//   ....[7]....
        /*00fc*/ 	.word	0x000051c0


	//----- nvinfo : EIATTR_MBARRIER_INSTR_OFFSETS
	.align		4
.L_416:
        /*0100*/ 	.byte	0x04, 0x39
        /*0102*/ 	.short	(.L_418 - .L_417)


	//   ....[0]....
.L_417:
        /*0104*/ 	.word	0x000002f0
        /*0108*/ 	.word	0x000000ff
        /*010c*/ 	.word	0x00030800
        /*0110*/ 	.short	0x0100
        /*0112*/ 	.byte	0x06
	.zero		1


	//   ....[1]....
        /*0114*/ 	.word	0x000003f0
        /*0118*/ 	.word	0x000000ff
        /*011c*/ 	.word	0x00030810
        /*0120*/ 	.short	0x0100
        /*0122*/ 	.byte	0x08
	.zero		1


	//   ....[2]....
        /*0124*/ 	.word	0x00000400
        /*0128*/ 	.word	0x000000ff
        /*012c*/ 	.word	0x00030820
        /*0130*/ 	.short	0x0100
        /*0132*/ 	.byte	0x08
	.zero		1


	//   ....[3]....
        /*0134*/ 	.word	0x00000410
        /*0138*/ 	.word	0x000000ff
        /*013c*/ 	.word	0x00030818
        /*0140*/ 	.short	0x0100
        /*0142*/ 	.byte	0x08
	.zero		1


	//   ....[4]....
        /*0144*/ 	.word	0x00000420
        /*0148*/ 	.word	0x000000ff
        /*014c*/ 	.word	0x00030828
        /*0150*/ 	.short	0x0100
        /*0152*/ 	.byte	0x08
	.zero		1


	//   ....[5]....
        /*0154*/ 	.word	0x00000550
        /*0158*/ 	.word	0x000000ff
        /*015c*/ 	.word	0x00030830
        /*0160*/ 	.short	0x0100
        /*0162*/ 	.byte	0x08
	.zero		1


	//   ....[6]....
        /*0164*/ 	.word	0x00000560
        /*0168*/ 	.word	0x000000ff
        /*016c*/ 	.word	0x00030840
        /*0170*/ 	.short	0x0100
        /*0172*/ 	.byte	0x08
	.zero		1


	//   ....[7]....
        /*0174*/ 	.word	0x00000570
        /*0178*/ 	.word	0x000000ff
        /*017c*/ 	.word	0x00030838
        /*0180*/ 	.short	0x0100
        /*0182*/ 	.byte	0x08
	.zero		1


	//   ....[8]....
        /*0184*/ 	.word	0x00000580
        /*0188*/ 	.word	0x000000ff
        /*018c*/ 	.word	0x00030848
        /*0190*/ 	.short	0x0100
        /*0192*/ 	.byte	0x08
	.zero		1


	//   ....[9]....
        /*0194*/ 	.word	0x00001210
        /*0198*/ 	.word	0x00000010
        /*019c*/ 	.word	0x00030800
        /*01a0*/ 	.short	0x010a
        /*01a2*/ 	.byte	0x3f
	.zero		1


	//   ....[10]....
        /*01a4*/ 	.word	0x00001340
        /*01a8*/ 	.word	0x00000010
        /*01ac*/ 	.word	0x00030800
        /*01b0*/ 	.short	0x010a
        /*01b2*/ 	.byte	0x3f
	.zero		1


	//   ....[11]....
        /*01b4*/ 	.word	0x00001a30
        /*01b8*/ 	.word	0x00000000
        /*01bc*/ 	.word	0x00030810
        /*01c0*/ 	.short	0x010a
        /*01c2*/ 	.byte	0x3f
	.zero		1


	//   ....[12]....
        /*01c4*/ 	.word	0x00001a70
        /*01c8*/ 	.word	0x00000000
        /*01cc*/ 	.word	0x00030810
        /*01d0*/ 	.short	0x010a
        /*01d2*/ 	.byte	0x3f
	.zero		1


	//   ....[13]....
        /*01d4*/ 	.word	0x00001fd0
        /*01d8*/ 	.word	0x00000000
        /*01dc*/ 	.word	0x00030830
        /*01e0*/ 	.short	0x010a
        /*01e2*/ 	.byte	0x3f
	.zero		1


	//   ....[14]....
        /*01e4*/ 	.word	0x00002320
        /*01e8*/ 	.word	0x00000000
        /*01ec*/ 	.word	0x00030830
        /*01f0*/ 	.short	0x010a
        /*01f2*/ 	.byte	0x3f
	.zero		1


	//   ....[15]....
        /*01f4*/ 	.word	0x00004550
        /*01f8*/ 	.word	0x00000006
        /*01fc*/ 	.word	0x00000000
        /*0200*/ 	.short	0x0101
        /*0202*/ 	.byte	0x3f
	.zero		1


	//   ....[16]....
        /*0204*/ 	.word	0x00004870
        /*0208*/ 	.word	0x00000000
        /*020c*/ 	.word	0x00000000
        /*0210*/ 	.short	0x0101
        /*0212*/ 	.byte	0x3f
	.zero		1


	//   ....[17]....
        /*0214*/ 	.word	0x00008170
        /*0218*/ 	.word	0x00000010
        /*021c*/ 	.word	0x00030820
        /*0220*/ 	.short	0x010a
        /*0222*/ 	.byte	0x3f
	.zero		1


	//   ....[18]....
        /*0224*/ 	.word	0x000088b0
        /*0228*/ 	.word	0x00000010
        /*022c*/ 	.word	0x00030840
        /*0230*/ 	.short	0x010a
        /*0232*/ 	.byte	0x3f
	.zero		1


	//   ....[19]....
        /*0234*/ 	.word	0x00008b50
        /*0238*/ 	.word	0x00000010
        /*023c*/ 	.word	0x00030828
        /*0240*/ 	.short	0x010a
        /*0242*/ 	.byte	0x3f
	.zero		1


	//   ....[20]....
        /*0244*/ 	.word	0x00008df0
        /*0248*/ 	.word	0x00000010
        /*024c*/ 	.word	0x00030848
        /*0250*/ 	.short	0x010a
        /*0252*/ 	.byte	0x3f
	.zero		1


	//   ....[21]....
        /*0254*/ 	.word	0x00009040
        /*0258*/ 	.word	0x00000010
        /*025c*/ 	.word	0x00030820
        /*0260*/ 	.short	0x010a
        /*0262*/ 	.byte	0x3f
	.zero		1


	//   ....[22]....
        /*0264*/ 	.word	0x00009360
        /*0268*/ 	.word	0x00000010
        /*026c*/ 	.word	0x00030840
        /*0270*/ 	.short	0x010a
        /*0272*/ 	.byte	0x3f
	.zero		1


	//   ....[23]....
        /*0274*/ 	.word	0x000095d0
        /*0278*/ 	.word	0x00000010
        /*027c*/ 	.word	0x00030828
        /*0280*/ 	.short	0x010a
        /*0282*/ 	.byte	0x3f
	.zero		1


	//   ....[24]....
        /*0284*/ 	.word	0x000098c0
        /*0288*/ 	.word	0x00000003
        /*028c*/ 	.word	0x00030840
        /*0290*/ 	.short	0x010a
        /*0292*/ 	.byte	0x3f
	.zero		1


	//   ....[25]....
        /*0294*/ 	.word	0x00009d00
        /*0298*/ 	.word	0x00000006
        /*029c*/ 	.word	0x00000000
        /*02a0*/ 	.short	0x010a
        /*02a2*/ 	.byte	0x3f
	.zero		1


	//   ....[26]....
        /*02a4*/ 	.word	0x00009d60
        /*02a8*/ 	.word	0x00000003
        /*02ac*/ 	.word	0x00000000
        /*02b0*/ 	.short	0x010a
        /*02b2*/ 	.byte	0x3f
	.zero		1


	//   ....[27]....
        /*02b4*/ 	.word	0x00009dc0
        /*02b8*/ 	.word	0x00000000
        /*02bc*/ 	.word	0x00000000
        /*02c0*/ 	.short	0x010a
        /*02c2*/ 	.byte	0x3f
	.zero		1


	//   ....[28]....
        /*02c4*/ 	.word	0x00009df0
        /*02c8*/ 	.word	0x00000003
        /*02cc*/ 	.word	0x00000000
        /*02d0*/ 	.short	0x010a
        /*02d2*/ 	.byte	0x3f
	.zero		1


	//   ....[29]....
        /*02d4*/ 	.word	0x00009ef0
        /*02d8*/ 	.word	0x0000000c
        /*02dc*/ 	.word	0x00030800
        /*02e0*/ 	.short	0x010a
        /*02e2*/ 	.byte	0x3f
	.zero		1


	//   ....[30]....
        /*02e4*/ 	.word	0x00009f40
        /*02e8*/ 	.word	0x00000000
        /*02ec*/ 	.word	0x00030810
        /*02f0*/ 	.short	0x010a
        /*02f2*/ 	.byte	0x3f
	.zero		1


	//   ....[31]....
        /*02f4*/ 	.word	0x00009f90
        /*02f8*/ 	.word	0x00000000
        /*02fc*/ 	.word	0x00030830
        /*0300*/ 	.short	0x010a
        /*0302*/ 	.byte	0x3f
	.zero		1


	//   ....[32]....
        /*0304*/ 	.word	0x00009fe0
        /*0308*/ 	.word	0x00000010
        /*030c*/ 	.word	0x00030820
        /*0310*/ 	.short	0x010a
        /*0312*/ 	.byte	0x3f
	.zero		1


	//   ....[33]....
        /*0314*/ 	.word	0x0000a030
        /*0318*/ 	.word	0x00000010
        /*031c*/ 	.word	0x00030840
        /*0320*/ 	.short	0x010a
        /*0322*/ 	.byte	0x3f
	.zero		1


	//   ....[34]....
        /*0324*/ 	.word	0x0000a080
        /*0328*/ 	.word	0x00000010
        /*032c*/ 	.word	0x00030828
        /*0330*/ 	.short	0x010a
        /*0332*/ 	.byte	0x3f
	.zero		1


	//   ....[35]....
        /*0334*/ 	.word	0x0000a0d0
        /*0338*/ 	.word	0x00000010
        /*033c*/ 	.word	0x00030848
        /*0340*/ 	.short	0x010a
        /*0342*/ 	.byte	0x3f
	.zero		1


	//   ....[36]....
        /*0344*/ 	.word	0x0000a130
        /*0348*/ 	.word	0x00000010
        /*034c*/ 	.word	0x00030820
        /*0350*/ 	.short	0x010a
        /*0352*/ 	.byte	0x3f
	.zero		1


	//   ....[37]....
        /*0354*/ 	.word	0x0000a180
        /*0358*/ 	.word	0x00000010
        /*035c*/ 	.word	0x00030840
        /*0360*/ 	.short	0x010a
        /*0362*/ 	.byte	0x3f
	.zero		1


	//   ....[38]....
        /*0364*/ 	.word	0x0000a1d0
        /*0368*/ 	.word	0x00000010
        /*036c*/ 	.word	0x00030828
        /*0370*/ 	.short	0x010a
        /*0372*/ 	.byte	0x3f
	.zero		1


	//   ....[39]....
        /*0374*/ 	.word	0x0000a220
        /*0378*/ 	.word	0x00000003
        /*037c*/ 	.word	0x00030840
        /*0380*/ 	.short	0x010a
        /*0382*/ 	.byte	0x3f
	.zero		1


	//   ....[40]....
        /*0384*/ 	.word	0x0000a2f0
        /*0388*/ 	.word	0x00000006
        /*038c*/ 	.word	0x00000000
        /*0390*/ 	.short	0x010a
        /*0392*/ 	.byte	0x3f
	.zero		1


	//   ....[41]....
        /*0394*/ 	.word	0x0000a340
        /*0398*/ 	.word	0x00000003
        /*039c*/ 	.word	0x00000000
        /*03a0*/ 	.short	0x010a
        /*03a2*/ 	.byte	0x3f
	.zero		1


	//   ....[42]....
        /*03a4*/ 	.word	0x0000a390
        /*03a8*/ 	.word	0x00000000
        /*03ac*/ 	.word	0x00000000
        /*03b0*/ 	.short	0x010a
        /*03b2*/ 	.byte	0x3f
	.zero		1


	//----- nvinfo : EIATTR_NUM_MBARRIERS
	.align		4
.L_418:
        /*03b4*/ 	.byte	0x03, 0x38
        /*03b6*/ 	.short	0x0009


	//----- nvinfo : EIATTR_EXIT_INSTR_OFFSETS
	.align		4
        /*03b8*/ 	.byte	0x04, 0x1c
        /*03ba*/ 	.short	(.L_420 - .L_419)


	//   ....[0]....
.L_419:
        /*03bc*/ 	.word	0x00009e40


	//----- nvinfo : EIATTR_MAX_THREADS
	.align		4
.L_420:
        /*03c0*/ 	.byte	0x04, 0x05
        /*03c2*/ 	.short	(.L_422 - .L_421)
.L_421:
        /*03c4*/ 	.word	0x00000180
        /*03c8*/ 	.word	0x00000001
        /*03cc*/ 	.word	0x00000001


	//----- nvinfo : EIATTR_CRS_STACK_SIZE
	.align		4
.L_422:
        /*03d0*/ 	.byte	0x04, 0x1e
        /*03d2*/ 	.short	(.L_424 - .L_423)
.L_423:
        /*03d4*/ 	.word	0x00000000


	//----- nvinfo : EIATTR_CBANK_PARAM_SIZE
	.align		4
.L_424:
        /*03d8*/ 	.byte	0x03, 0x19
        /*03da*/ 	.short	0x0970


	//----- nvinfo : EIATTR_PARAM_CBANK
	.align		4
        /*03dc*/ 	.byte	0x04, 0x0a
        /*03de*/ 	.short	(.L_426 - .L_425)
	.align		4
.L_425:
        /*03e0*/ 	.word	index@(.nv.constant0._ZN7cutlass13device_kernelIN5flash11enable_sm90INS1_16FlashAttnBwdSm90INS1_25CollectiveMainloopBwdSm90ILi2ELi2ELi2EN4cute5tupleIJNS5_1CILi1EEES8_S8_EEENS6_IJNS7_ILi64EEENS7_ILi128EEESB_EEENS_6half_tEfNS_4arch4Sm90ELb0ELb1ELb1ELb0ELb0ELb1ELb0ELb0ELi2ELi1ELi2ELi1ELb0EEENS1_21CollectiveEpilogueBwdISC_SD_SF_Li256ELb0ELb0ELi1EEENS1_19SingleTileSchedulerILb0ELb0ELb0ELi128EEEEEEEEEvNT_6ParamsE)
        /*03e4*/ 	.short	0x0210
        /*03e6*/ 	.short	0x0970


	//----- nvinfo : EIATTR_SW_WAR
	.align		4
.L_426:
        /*03e8*/ 	.byte	0x04, 0x36
        /*03ea*/ 	.short	(.L_428 - .L_427)
.L_427:
        /*03ec*/ 	.word	0x00000008
.L_428:


//--------------------- .nv.info._ZN7cutlass13device_kernelIN5flash11enable_sm90INS1_16FlashAttnBwdSm90INS1_25CollectiveMainloopBwdSm90ILi2ELi2ELi2EN4cute5tupleIJNS5_1CILi1EEES8_S8_EEENS6_IJNS7_ILi64EEENS7_ILi128EEESB_EEENS_6half_tEfNS_4arch4Sm90ELb0ELb1ELb1ELb0ELb1ELb1ELb0ELb0ELi2ELi1ELi2ELi1ELb0EEENS1_21CollectiveEpilogueBwdISC_SD_SF_Li256ELb0ELb0ELi1EEENS1_19SingleTileSchedulerILb0ELb0ELb0ELi128EEEEEEEEEvNT_6ParamsE --------------------------
	.section	.nv.info._ZN7cutlass13device_kernelIN5flash11enable_sm90INS1_16FlashAttnBwdSm90INS1_25CollectiveMainloopBwdSm90ILi2ELi2ELi2EN4cute5tupleIJNS5_1CILi1EEES8_S8_EEENS6_IJNS7_ILi64EEENS7_ILi128EEESB_EEENS_6half_tEfNS_4arch4Sm90ELb0ELb1ELb1ELb0ELb1ELb1ELb0ELb0ELi2ELi1ELi2ELi1ELb0EEENS1_21CollectiveEpilogueBwdISC_SD_SF_Li256ELb0ELb0ELi1EEENS1_19SingleTileSchedulerILb0ELb0ELb0ELi128EEEEEEEEEvNT_6ParamsE,"",@"SHT_CUDA_INFO"
	.sectionflags	@""
	.align	4


	//----- nvinfo : EIATTR_CUDA_API_VERSION
	.align		4
        /*0000*/ 	.byte	0x04, 0x37
        /*0002*/ 	.short	(.L_430 - .L_429)
.L_429:
        /*0004*/ 	.word	0x00000082


	//----- nvinfo : EIATTR_KPARAM_INFO
	.align		4
.L_430:
        /*0008*/ 	.byte	0x04, 0x17
        /*000a*/ 	.short	(.L_432 - .L_431)
.L_431:
        /*000c*/ 	.word	0x00000000
        /*0010*/ 	.short	0x0000
        /*0012*/ 	.short	0x0070
        /*0014*/ 	.byte	0x00, 0xf0, 0x01, 0x24


	//----- nvinfo : EIATTR_SPARSE_MMA_MASK
	.align		4
.L_432:
        /*0018*/ 	.byte	0x03, 0x50
        /*001a*/ 	.short	0x0000


	//----- nvinfo : EIATTR_MAXREG_COUNT
	.align		4
        /*001c*/ 	.byte	0x03, 0x1b
        /*001e*/ 	.short	0x00a8


	//----- nvinfo : EIATTR_NUM_BARRIERS
	.align		4
        /*0020*/ 	.byte	0x02, 0x4c
        /*0022*/ 	.byte	0x10
	.zero		1


	//----- nvinfo : EIATTR_EXTERNS
	.align		4
        /*0024*/ 	.byte	0x04, 0x0f
        /*0026*/ 	.short	(.L_434 - .L_433)


	//   ....[0]....
	.align		4
.L_433:
        /*0028*/ 	.word	index@(__assertfail)


	//----- nvinfo : EIATTR_ANNOTATIONS
	.align		4
.L_434:
        /*002c*/ 	.byte	0x04, 0x55
        /*002e*/ 	.short	(.L_436 - .L_435)


	//   ....[0]....
.L_435:
        /*0030*/ 	.word	0x00000001
        /*0034*/ 	.byte	0x70, 0x15, 0x00, 0x00, 0x01, 0x00, 0x00, 0x00, 0x40, 0x24, 0x00, 0x00, 0x01, 0x00, 0x00, 0x00
        /*0044*/ 	.byte	0x10, 0x37, 0x00, 0x00, 0x01, 0x00, 0x00, 0x00, 0xa0, 0x37, 0x00, 0x00, 0x01, 0x00, 0x00, 0x00
        /*0054*/ 	.byte	0x30, 0x95, 0x00, 0x00, 0x01, 0x00, 0x00, 0x00, 0x20, 0x97, 0x00, 0x00, 0x01, 0x00, 0x00, 0x00
        /*0064*/ 	.byte	0x10, 0xa2, 0x00, 0x00, 0x01, 0x00, 0x00, 0x00, 0x30, 0xa2, 0x00, 0x00, 0x01, 0x00, 0x00, 0x00
        /*0074*/ 	.byte	0xd0, 0xa6, 0x00, 0x00


	//----- nvinfo : EIATTR_MERCURY_ISA_VERSION
	.align		4
.L_436:
        /*0078*/ 	.byte	0x03, 0x5f
        /*007a*/ 	.short	0x0101


	//----- nvinfo : EIATTR_INT_WARP_WIDE_INSTR_OFFSETS
	.align		4
        /*007c*/ 	.byte	0x04, 0x31
        /*007e*/ 	.short	(.L_438 - .L_437)


	//   ....[0]....
.L_437:
        /*0080*/ 	.word	0x000001f0


	//   ....[1]....
        /*0084*/ 	.word	0x00000220


	//   ....[2]....
        /*0088*/ 	.word	0x00007980


	//   ....[3]....
        /*008c*/ 	.word	0x00007f80


	//   ....[4]....
        /*0090*/ 	.word	0x00008430


	//   ....[5]....
        /*0094*/ 	.word	0x00008700


	//   ....[6]....
        /*0098*/ 	.word	0x00008960


	//   ....[7]....
        /*009c*/ 	.word	0x00008af0


	//----- nvinfo : EIATTR_COOP_GROUP_MASK_REGIDS
	.align		4
.L_438:
        /*00a0*/ 	.byte	0x04, 0x29
        /*00a2*/ 	.short	(.L_440 - .L_439)


	//   ....[0]....
.L_439:
        /*00a4*/ 	.word	0xffffffff


	//   ....[1]....
        /*00a8*/ 	.word	0xffffffff


	//   ....[2]....
        /*00ac*/ 	.word	0xffffffff


	//   ....[3]....
        /*00b0*/ 	.word	0xffffffff


	//   ....[4]....
        /*00b4*/ 	.word	0xffffffff


	//   ....[5]....
        /*00b8*/ 	.word	0xffffffff


	//   ....[6]....
        /*00bc*/ 	.word	0xffffffff


	//   ....[7]....
        /*00c0*/ 	.word	0xffffffff


	//   ....[8]....
        /*00c4*/ 	.word	0xffffffff


	//   ....[9]....
        /*00c8*/ 	.word	0xffffffff


	//   ....[10]....
        /*00cc*/ 	.word	0xffffffff


	//   ....[11]....
        /*00d0*/ 	.word	0xffffffff


	//   ....[12]....
        /*00d4*/ 	.word	0xffffffff


	//   ....[13]....
        /*00d8*/ 	.word	0xffffffff


	//   ....[14]....
        /*00dc*/ 	.word	0xffffffff


	//   ....[15]....
        /*00e0*/ 	.word	0xffffffff


	//   ....[16]....
        /*00e4*/ 	.word	0xffffffff


	//   ....[17]....
        /*00e8*/ 	.word	0x0500000f


	//   ....[18]....
        /*00ec*/ 	.word	0x0500000f


	//   ....[19]....
        /*00f0*/ 	.word	0x0500000f


	//   ....[20]....
        /*00f4*/ 	.word	0x0500000f


	//----- nvinfo : EIATTR_COOP_GROUP_INSTR_OFFSETS
	.align		4
.L_440:
        /*00f8*/ 	.byte	0x04, 0x28
        /*00fa*/ 	.short	(.L_442 - .L_441)


	//   ....[0]....
.L_441:
        /*00fc*/ 	.word	0x00000070


	//   ....[1]....
        /*0100*/ 	.word	0x00000200


	//   ....[2]....
        /*0104*/ 	.word	0x00000250


	//   ....[3]....
        /*0108*/ 	.word	0x00000440


	//   ....[4]....
        /*010c*/ 	.word	0x00000670


	//   ....[5]....
        /*0110*/ 	.word	0x000011f0


	//   ....[6]....
        /*0114*/ 	.word	0x000054e0


	//   ....[7]....
        /*0118*/ 	.word	0x00007020


	//   ....[8]....
        /*011c*/ 	.word	0x00007580


	//   ....[9]....
        /*0120*/ 	.word	0x000078b0


	//   ....[10]....
        /*0124*/ 	.word	0x00007c00


	//   ....[11]....
        /*0128*/ 	.word	0x00007eb0


	//   ....[12]....
        /*012c*/ 	.word	0x000080f0


	//   ....[13]....
        /*0130*/ 	.word	0x00008360


	//   ....[14]....
        /*0134*/ 	.word	0x00008640


	//   ....[15]....
        /*0138*/ 	.word	0x00008860


	//   ....[16]....
        /*013c*/ 	.word	0x000089f0


	//   ....[17]....
        /*0140*/ 	.word	0x0000ad90


	//   ....[18]....
        /*0144*/ 	.word	0x0000af10


	//   ....[19]....
        /*0148*/ 	.word	0x0000af80


	//   ....[20]....
        /*014c*/ 	.word	0x0000aff0


	//----- nvinfo : EIATTR_REG_RECONFIG
	.align		4
.L_442:
        /*0150*/ 	.byte	0x01, 0x54
	.zero		2


	//----- nvinfo : EIATTR_SYSCALL_OFFSETS
	.align		4
        /*0154*/ 	.byte	0x04, 0x46
        /*0156*/ 	.short	(.L_444 - .L_443)


	//   ....[0]....
.L_443:
        /*0158*/ 	.word	0x00000e30


	//   ....[1]....
        /*015c*/ 	.word	0x00000f20


	//   ....[2]....
        /*0160*/ 	.word	0x00001080


	//   ....[3]....
        /*0164*/ 	.word	0x00001170


	//   ....[4]....
        /*0168*/ 	.word	0x00004e50


	//   ....[5]....
        /*016c*/ 	.word	0x00004f90


	//   ....[6]....
        /*0170*/ 	.word	0x000050b0


	//   ....[7]....
        /*0174*/ 	.word	0x000051d0


	//----- nvinfo : EIATTR_MBARRIER_INSTR_OFFSETS
	.align		4
.L_444:
        /*0178*/ 	.byte	0x04, 0x39
        /*017a*/ 	.short	(.L_446 - .L_445)


	//   ....[0]....
.L_445:
        /*017c*/ 	.word	0x000002f0
        /*0180*/ 	.word	0x000000ff
        /*0184*/ 	.word	0x00030800
        /*0188*/ 	.short	0x0100
        /*018a*/ 	.byte	0x06
	.zero		1


	//   ....[1]....
        /*018c*/ 	.word	0x000003f0
        /*0190*/ 	.word	0x000000ff
        /*0194*/ 	.word	0x00030810
        /*0198*/ 	.short	0x0100
        /*019a*/ 	.byte	0x08
	.zero		1


	//   ....[2]....
        /*019c*/ 	.word	0x00000400
        /*01a0*/ 	.word	0x000000ff
        /*01a4*/ 	.word	0x00030820
        /*01a8*/ 	.short	0x0100
        /*01aa*/ 	.byte	0x08
	.zero		1


	//   ....[3]....
        /*01ac*/ 	.word	0x00000410
        /*01b0*/ 	.word	0x000000ff
        /*01b4*/ 	.word	0x00030818
        /*01b8*/ 	.short	0x0100
        /*01ba*/ 	.byte	0x08
	.zero		1


	//   ....[4]....
        /*01bc*/ 	.word	0x00000420
        /*01c0*/ 	.word	0x000000ff
        /*01c4*/ 	.word	0x00030828
        /*01c8*/ 	.short	0x0100
        /*01ca*/ 	.byte	0x08
	.zero		1


	//   ....[5]....
        /*01cc*/ 	.word	0x00000550
        /*01d0*/ 	.word	0x000000ff
        /*01d4*/ 	.word	0x00030830
        /*01d8*/ 	.short	0x0100
        /*01da*/ 	.byte	0x08
	.zero		1


	//   ....[6]....
        /*01dc*/ 	.word	0x00000560
        /*01e0*/ 	.word	0x000000ff
        /*01e4*/ 	.word	0x00030840
        /*01e8*/ 	.short	0x0100
        /*01ea*/ 	.byte	0x08
	.zero		1


	//   ....[7]....
        /*01ec*/ 	.word	0x00000570
        /*01f0*/ 	.word	0x000000ff
        /*01f4*/ 	.word	0x00030838
        /*01f8*/ 	.short	0x0100
        /*01fa*/ 	.byte	0x08
	.zero		1


	//   ....[8]....
        /*01fc*/ 	.word	0x00000580
        /*0200*/ 	.word	0x000000ff
        /*0204*/ 	.word	0x00030848
        /*0208*/ 	.short	0x0100
        /*020a*/ 	.byte	0x08
	.zero		1


	//   ....[9]....
        /*020c*/ 	.word	0x00001220
        /*0210*/ 	.word	0x00000010
        /*0214*/ 	.word	0x00030800
        /*0218*/ 	.short	0x010a
        /*021a*/ 	.byte	0x3f
	.zero		1


	//   ....[10]....
        /*021c*/ 	.word	0x00001350
        /*0220*/ 	.word	0x00000010
        /*0224*/ 	.word	0x00030800
        /*0228*/ 	.short	0x010a
        /*022a*/ 	.byte	0x3f
	.zero		1


	//   ....[11]....
        /*022c*/ 	.word	0x00001a40
        /*0230*/ 	.word	0x00000000
        /*0234*/ 	.word	0x00030810
        /*0238*/ 	.short	0x010a
        /*023a*/ 	.byte	0x3f
	.zero		1


	//   ....[12]....
        /*023c*/ 	.word	0x00001a80
        /*0240*/ 	.word	0x00000000
        /*0244*/ 	.word	0x00030810
        /*0248*/ 	.short	0x010a
        /*024a*/ 	.byte	0x3f
	.zero		1


	//   ....[13]....
        /*024c*/ 	.word	0x00001fe0
        /*0250*/ 	.word	0x00000000
        /*0254*/ 	.word	0x00030830
        /*0258*/ 	.short	0x010a
        /*025a*/ 	.byte	0x3f
	.zero		1


	//   ....[14]....
        /*025c*/ 	.word	0x00002330
        /*0260*/ 	.word	0x00000000
        /*0264*/ 	.word	0x00030830
        /*0268*/ 	.short	0x010a
        /*026a*/ 	.byte	0x3f
	.zero		1


	//   ....[15]....
        /*026c*/ 	.word	0x00004560
        /*0270*/ 	.word	0x00000006
        /*0274*/ 	.word	0x00000000
        /*0278*/ 	.short	0x0101
        /*027a*/ 	.byte	0x3f
	.zero		1


	//   ....[16]....
        /*027c*/ 	.word	0x00004880
        /*0280*/ 	.word	0x00000000
        /*0284*/ 	.word	0x00000000
        /*0288*/ 	.short	0x0101
        /*028a*/ 	.byte	0x3f
	.zero		1


	//   ....[17]....
        /*028c*/ 	.word	0x00009070
        /*0290*/ 	.word	0x00000010
        /*0294*/ 	.word	0x00030820
        /*0298*/ 	.short	0x010a
        /*029a*/ 	.byte	0x3f
	.zero		1


	//   ....[18]....
        /*029c*/ 	.word	0x000097b0
        /*02a0*/ 	.word	0x00000010
        /*02a4*/ 	.word	0x00030840
        /*02a8*/ 	.short	0x010a
        /*02aa*/ 	.byte	0x3f
	.zero		1


	//   ....[19]....
        /*02ac*/ 	.word	0x00009a50
        /*02b0*/ 	.word	0x00000010
        /*02b4*/ 	.word	0x00030828
        /*02b8*/ 	.short	0x010a
        /*02ba*/ 	.byte	0x3f
	.zero		1


	//   ....[20]....
        /*02bc*/ 	.word	0x00009cf0
        /*02c0*/ 	.word	0x00000010
        /*02c4*/ 	.word	0x00030848
        /*02c8*/ 	.short	0x010a
        /*02ca*/ 	.byte	0x3f
	.zero		1


	//   ....[21]....
        /*02cc*/ 	.word	0x00009f40
        /*02d0*/ 	.word	0x00000010
        /*02d4*/ 	.word	0x00030820
        /*02d8*/ 	.short	0x010a
        /*02da*/ 	.byte	0x3f
	.zero		1


	//   ....[22]....
        /*02dc*/ 	.word	0x0000a260
        /*02e0*/ 	.word	0x00000010
        /*02e4*/ 	.word	0x00030840
        /*02e8*/ 	.short	0x010a
        /*02ea*/ 	.byte	0x3f
	.zero		1


	//   ....[23]....
        /*02ec*/ 	.word	0x0000a4d0
        /*02f0*/ 	.word	0x00000010
        /*02f4*/ 	.word	0x00030828
        /*02f8*/ 	.short	0x010a
        /*02fa*/ 	.byte	0x3f
	.zero		1


	//   ....[24]....
        /*02fc*/ 	.word	0x0000a7c0
        /*0300*/ 	.word	0x00000003
        /*0304*/ 	.word	0x00030840
        /*0308*/ 	.short	0x010a
        /*030a*/ 	.byte	0x3f
	.zero		1


	//   ....[25]....
        /*030c*/ 	.word	0x0000ac00
        /*0310*/ 	.word	0x00000006
        /*0314*/ 	.word	0x00000000
        /*0318*/ 	.short	0x010a
        /*031a*/ 	.byte	0x3f
	.zero		1


	//   ....[26]....
        /*031c*/ 	.word	0x0000ac60
        /*0320*/ 	.word	0x00000003
        /*0324*/ 	.word	0x00000000
        /*0328*/ 	.short	0x010a
        /*032a*/ 	.byte	0x3f
	.zero		1


	//   ....[27]....
        /*032c*/ 	.word	0x0000acc0
        /*0330*/ 	.word	0x00000000
        /*0334*/ 	.word	0x00000000
        /*0338*/ 	.short	0x010a
        /*033a*/ 	.byte	0x3f
	.zero		1


	//   ....[28]....
        /*033c*/ 	.word	0x0000acf0
        /*0340*/ 	.word	0x00000003
        /*0344*/ 	.word	0x00000000
        /*0348*/ 	.short	0x010a
        /*034a*/ 	.byte	0x3f
	.zero		1


	//   ....[29]....
        /*034c*/ 	.word	0x0000adf0
        /*0350*/ 	.word	0x0000000c
        /*0354*/ 	.word	0x00030800
        /*0358*/ 	.short	0x010a
        /*035a*/ 	.byte	0x3f
	.zero		1


	//   ....[30]....
        /*035c*/ 	.word	0x0000ae40
        /*0360*/ 	.word	0x00000000
        /*0364*/ 	.word	0x00030810
        /*0368*/ 	.short	0x010a
        /*036a*/ 	.byte	0x3f
	.zero		1


	//   ....[31]....
        /*036c*/ 	.word	0x0000ae90
        /*0370*/ 	.word	0x00000000
        /*0374*/ 	.word	0x00030830
        /*0378*/ 	.short	0x010a
        /*037a*/ 	.byte	0x3f
	.zero		1


	//   ....[32]....
        /*037c*/ 	.word	0x0000b030
        /*0380*/ 	.word	0x00000010
        /*0384*/ 	.word	0x00030820
        /*0388*/ 	.short	0x010a
        /*038a*/ 	.byte	0x3f
	.zero		1


	//   ....[33]....
        /*038c*/ 	.word	0x0000b080
        /*0390*/ 	.word	0x00000010
        /*0394*/ 	.word	0x00030840
        /*0398*/ 	.short	0x010a
        /*039a*/ 	.byte	0x3f
	.zero		1


	//   ....[34]....
        /*039c*/ 	.word	0x0000b0d0
        /*03a0*/ 	.word	0x00000010
        /*03a4*/ 	.word	0x00030828
        /*03a8*/ 	.short	0x010a
        /*03aa*/ 	.byte	0x3f
	.zero		1


	//   ....[35]....
        /*03ac*/ 	.word	0x0000b120
        /*03b0*/ 	.word	0x00000010
        /*03b4*/ 	.word	0x00030848
        /*03b8*/ 	.short	0x010a
        /*03ba*/ 	.byte	0x3f
	.zero		1


	//   ....[36]....
        /*03bc*/ 	.word	0x0000b180
        /*03c0*/ 	.word	0x00000010
        /*03c4*/ 	.word	0x00030820
        /*03c8*/ 	.short	0x010a
        /*03ca*/ 	.byte	0x3f
	.zero		1


	//   ....[37]....
        /*03cc*/ 	.word	0x0000b1d0
        /*03d0*/ 	.word	0x00000010
        /*03d4*/ 	.word	0x00030840
        /*03d8*/ 	.short	0x010a
        /*03da*/ 	.byte	0x3f
	.zero		1


	//   ....[38]....
        /*03dc*/ 	.word	0x0000b220
        /*03e0*/ 	.word	0x00000010
        /*03e4*/ 	.word	0x00030828
        /*03e8*/ 	.short	0x010a
        /*03ea*/ 	.byte	0x3f
	.zero		1


	//   ....[39]....
        /*03ec*/ 	.word	0x0000b270
        /*03f0*/ 	.word	0x00000003
        /*03f4*/ 	.word	0x00030840
        /*03f8*/ 	.short	0x010a
        /*03fa*/ 	.byte	0x3f
	.zero		1


	//   ....[40]....
        /*03fc*/ 	.word	0x0000b340
        /*0400*/ 	.word	0x00000006
        /*0404*/ 	.word	0x00000000
        /*0408*/ 	.short	0x010a
        /*040a*/ 	.byte	0x3f
	.zero		1


	//   ....[41]....
        /*040c*/ 	.word	0x0000b390
        /*0410*/ 	.word	0x00000003
        /*0414*/ 	.word	0x00000000
        /*0418*/ 	.short	0x010a
        /*041a*/ 	.byte	0x3f
	.zero		1


	//   ....[42]....
        /*041c*/ 	.word	0x0000b3e0
        /*0420*/ 	.word	0x00000000
        /*0424*/ 	.word	0x00000000
        /*0428*/ 	.short	0x010a
        /*042a*/ 	.byte	0x3f
	.zero		1


	//----- nvinfo : EIATTR_NUM_MBARRIERS
	.align		4
.L_446:
        /*042c*/ 	.byte	0x03, 0x38
        /*042e*/ 	.short	0x0009


	//----- nvinfo : EIATTR_EXIT_INSTR_OFFSETS
	.align		4
        /*0430*/ 	.byte	0x04, 0x1c
        /*0432*/ 	.short	(.L_448 - .L_447)


	//   ....[0]....
.L_447:
        /*0434*/ 	.word	0x0000ad40


	//----- nvinfo : EIATTR_MAX_THREADS
	.align		4
.L_448:
        /*0438*/ 	.byte	0x04, 0x05
        /*043a*/ 	.short	(.L_450 - .L_449)
.L_449:
        /*043c*/ 	.word	0x00000180
        /*0440*/ 	.word	0x00000001
        /*0444*/ 	.word	0x00000001


	//----- nvinfo : EIATTR_CRS_STACK_SIZE
	.align		4
.L_450:
        /*0448*/ 	.byte	0x04, 0x1e
        /*044a*/ 	.short	(.L_452 - .L_451)
.L_451:
        /*044c*/ 	.word	0x00000000


	//----- nvinfo : EIATTR_CBANK_PARAM_SIZE
	.align		4
.L_452:
        /*0450*/ 	.byte	0x03, 0x19
        /*0452*/ 	.short	0x0970


	//----- nvinfo : EIATTR_PARAM_CBANK
	.align		4
        /*0454*/ 	.byte	0x04, 0x0a
        /*0456*/ 	.short	(.L_454 - .L_453)
	.align		4
.L_453:
        /*0458*/ 	.word	index@(.nv.constant0._ZN7cutlass13device_kernelIN5flash11enable_sm90INS1_16FlashAttnBwdSm90INS1_25CollectiveMainloopBwdSm90ILi2ELi2ELi2EN4cute5tupleIJNS5_1CILi1EEES8_S8_EEENS6_IJNS7_ILi64EEENS7_ILi128EEESB_EEENS_6half_tEfNS_4arch4Sm90ELb0ELb1ELb1ELb0ELb1ELb1ELb0ELb0ELi2ELi1ELi2ELi1ELb0EEENS1_21CollectiveEpilogueBwdISC_SD_SF_Li256ELb0ELb0ELi1EEENS1_19SingleTileSchedulerILb0ELb0ELb0ELi128EEEEEEEEEvNT_6ParamsE)
        /*045c*/ 	.short	0x0210
        /*045e*/ 	.short	0x0970


	//----- nvinfo : EIATTR_SW_WAR
	.align		4
.L_454:
        /*0460*/ 	.byte	0x04, 0x36
        /*0462*/ 	.short	(.L_456 - .L_455)
.L_455:
        /*0464*/ 	.word	0x00000008
.L_456:


//--------------------- .nv.info._ZN7cutlass13device_kernelIN5flash11enable_sm90INS1_16FlashAttnBwdSm90INS1_25CollectiveMainloopBwdSm90ILi2ELi2ELi2EN4cute5tupleIJNS5_1CILi1EEES8_S8_EEENS6_IJNS7_ILi64EEENS7_ILi128EEESB_EEENS_6half_tEfNS_4arch4Sm90ELb0ELb1ELb1ELb0ELb0ELb1ELb0ELb0ELi2ELi1ELi2ELi1ELb0EEENS1_24CollectiveEpilogueBwdGQAISC_fSF_Li256ELb0ELb0EEENS1_19SingleTileSchedulerILb0ELb0ELb0ELi128EEEEEEEEEvNT_6ParamsE --------------------------
	.section	.nv.info._ZN7cutlass13device_kernelIN5flash11enable_sm90INS1_16FlashAttnBwdSm90INS1_25CollectiveMainloopBwdSm90ILi2ELi2ELi2EN4cute5tupleIJNS5_1CILi1EEES8_S8_EEENS6_IJNS7_ILi64EEENS7_ILi128EEESB_EEENS_6half_tEfNS_4arch4Sm90ELb0ELb1ELb1ELb0ELb0ELb1ELb0ELb0ELi2ELi1ELi2ELi1ELb0EEENS1_24CollectiveEpilogueBwdGQAISC_fSF_Li256ELb0ELb0EEENS1_19SingleTileSchedulerILb0ELb0ELb0ELi128EEEEEEEEEvNT_6ParamsE,"",@"SHT_CUDA_INFO"
	.sectionflags	@""
	.align	4


	//----- nvinfo : EIATTR_CUDA_API_VERSION
	.align		4
        /*0000*/ 	.byte	0x04, 0x37
        /*0002*/ 	.short	(.L_458 - .L_457)
.L_457:
        /*0004*/ 	.word	0x00000082


	//----- nvinfo : EIATTR_KPARAM_INFO
	.align		4
.L_458:
        /*0008*/ 	.byte	0x04, 0x17
        /*000a*/ 	.short	(.L_460 - .L_459)
.L_459:
        /*000c*/ 	.word	0x00000000
        /*0010*/ 	.short	0x0000
        /*0012*/ 	.short	0x0070
        /*0014*/ 	.byte	0x00, 0xf0, 0x01, 0x1a


	//----- nvinfo : EIATTR_SPARSE_MMA_MASK
	.align		4
.L_460:
        /*0018*/ 	.byte	0x03, 0x50
        /*001a*/ 	.short	0x0000


	//----- nvinfo : EIATTR_MAXREG_COUNT
	.align		4
        /*001c*/ 	.byte	0x03, 0x1b
        /*001e*/ 	.short	0x00a8


	//----- nvinfo : EIATTR_NUM_BARRIERS
	.align		4
        /*0020*/ 	.byte	0x02, 0x4c
        /*0022*/ 	.byte	0x10
	.zero		1


	//----- nvinfo : EIATTR_EXTERNS
	.align		4
        /*0024*/ 	.byte	0x04, 0x0f
        /*0026*/ 	.short	(.L_462 - .L_461)


	//   ....[0]....
	.align		4
.L_461:
        /*0028*/ 	.word	index@(__assertfail)


	//----- nvinfo : EIATTR_ANNOTATIONS
	.align		4
.L_462:
        /*002c*/ 	.byte	0x04, 0x55
        /*002e*/ 	.short	(.L_464 - .L_463)


	//   ....[0]....
.L_463:
        /*0030*/ 	.word	0x00000001
        /*0034*/ 	.byte	0x00, 0x15, 0x00, 0x00, 0x01, 0x00, 0x00, 0x00, 0xc0, 0x23, 0x00, 0x00, 0x01, 0x00, 0x00, 0x00
        /*0044*/ 	.byte	0x90, 0x36, 0x00, 0x00, 0x01, 0x00, 0x00, 0x00, 0x20, 0x37, 0x00, 0x00, 0x01, 0x00, 0x00, 0x00
        /*0054*/ 	.byte	0x10, 0x6b, 0x00, 0x00, 0x01, 0x00, 0x00, 0x00, 0x00, 0x6d, 0x00, 0x00, 0x01, 0x00, 0x00, 0x00
        /*0064*/ 	.byte	0xf0, 0x77, 0x00, 0x00, 0x01, 0x00, 0x00, 0x00, 0x10, 0x78, 0x00, 0x00, 0x01, 0x00, 0x00, 0x00
        /*0074*/ 	.byte	0xb0, 0x7c, 0x00, 0x00


	//----- nvinfo : EIATTR_MERCURY_ISA_VERSION
	.align		4
.L_464:
        /*0078*/ 	.byte	0x03, 0x5f
        /*007a*/ 	.short	0x0101


	//----- nvinfo : EIATTR_INT_WARP_WIDE_INSTR_OFFSETS
	.align		4
        /*007c*/ 	.byte	0x04, 0x31
        /*007e*/ 	.short	(.L_466 - .L_465)


	//   ....[0]....
.L_465:
        /*0080*/ 	.word	0x00000190


	//   ....[1]....
        /*0084*/ 	.word	0x000001c0


	//----- nvinfo : EIATTR_COOP_GROUP_MASK_REGIDS
	.align		4
.L_466:
        /*0088*/ 	.byte	0x04, 0x29
        /*008a*/ 	.short	(.L_468 - .L_467)


	//   ....[0]....
.L_467:
        /*008c*/ 	.word	0xffffffff


	//   ....[1]....
        /*0090*/ 	.word	0xffffffff


	//   ....[2]....
        /*0094*/ 	.word	0xffffffff


	//   ....[3]....
        /*0098*/ 	.word	0xffffffff


	//   ....[4]....
        /*009c*/ 	.word	0xffffffff


	//   ....[5]....
        /*00a0*/ 	.word	0xffffffff


	//   ....[6]....
        /*00a4*/ 	.word	0xffffffff


	//   ....[7]....
        /*00a8*/ 	.word	0x0500000f


	//----- nvinfo : EIATTR_COOP_GROUP_INSTR_OFFSETS
	.align		4
.L_468:
        /*00ac*/ 	.byte	0x04, 0x28
        /*00ae*/ 	.short	(.L_470 - .L_469)


	//   ....[0]....
.L_469:
        /*00b0*/ 	.word	0x00000070


	//   ....[1]....
        /*00b4*/ 	.word	0x000001a0


	//   ....[2]....
        /*00b8*/ 	.word	0x000001f0


	//   ....[3]....
        /*00bc*/ 	.word	0x000003e0


	//   ....[4]....
        /*00c0*/ 	.word	0x00000600


	//   ....[5]....
        /*00c4*/ 	.word	0x00001180


	//   ....[6]....
        /*00c8*/ 	.word	0x00005500


	//   ....[7]....
        /*00cc*/ 	.word	0x00008370


	//----- nvinfo : EIATTR_REG_RECONFIG
	.align		4
.L_470:
        /*00d0*/ 	.byte	0x01, 0x54
	.zero		2


	//----- nvinfo : EIATTR_SYSCALL_OFFSETS
	.align		4
        /*00d4*/ 	.byte	0x04, 0x46
        /*00d6*/ 	.short	(.L_472 - .L_471)


	//   ....[0]....
.L_471:
        /*00d8*/ 	.word	0x00000dc0


	//   ....[1]....
        /*00dc*/ 	.word	0x00000eb0


	//   ....[2]....
        /*00e0*/ 	.word	0x00001010


	//   ....[3]....
        /*00e4*/ 	.word	0x00001100


	//----- nvinfo : EIATTR_MBARRIER_INSTR_OFFSETS
	.align		4
.L_472:
        /*00e8*/ 	.byte	0x04, 0x39
        /*00ea*/ 	.short	(.L_474 - .L_473)


	//   ....[0]....
.L_473:
        /*00ec*/ 	.word	0x00000290
        /*00f0*/ 	.word	0x000000ff
        /*00f4*/ 	.word	0x00030800
        /*00f8*/ 	.short	0x0100
        /*00fa*/ 	.byte	0x06
	.zero		1


	//   ....[1]....
        /*00fc*/ 	.word	0x00000390
        /*0100*/ 	.word	0x000000ff
        /*0104*/ 	.word	0x00030810
        /*0108*/ 	.short	0x0100
        /*010a*/ 	.byte	0x08
	.zero		1


	//   ....[2]....
        /*010c*/ 	.word	0x000003a0
        /*0110*/ 	.word	0x000000ff
        /*0114*/ 	.word	0x00030820
        /*0118*/ 	.short	0x0100
        /*011a*/ 	.byte	0x08
	.zero		1


	//   ....[3]....
        /*011c*/ 	.word	0x000003b0
        /*0120*/ 	.word	0x000000ff
        /*0124*/ 	.word	0x00030818
        /*0128*/ 	.short	0x0100
        /*012a*/ 	.byte	0x08
	.zero		1


	//   ....[4]....
        /*012c*/ 	.word	0x000003c0
        /*0130*/ 	.word	0x000000ff
        /*0134*/ 	.word	0x00030828
        /*0138*/ 	.short	0x0100
        /*013a*/ 	.byte	0x08
	.zero		1


	//   ....[5]....
        /*013c*/ 	.word	0x000004f0
        /*0140*/ 	.word	0x000000ff
        /*0144*/ 	.word	0x00030830
        /*0148*/ 	.short	0x0100
        /*014a*/ 	.byte	0x08
	.zero		1


	//   ....[6]....
        /*014c*/ 	.word	0x00000500
        /*0150*/ 	.word	0x000000ff
        /*0154*/ 	.word	0x00030840
        /*0158*/ 	.short	0x0100
        /*015a*/ 	.byte	0x08
	.zero		1


	//   ....[7]....
        /*015c*/ 	.word	0x00000510
        /*0160*/ 	.word	0x000000ff
        /*0164*/ 	.word	0x00030838
        /*0168*/ 	.short	0x0100
        /*016a*/ 	.byte	0x08
	.zero		1


	//   ....[8]....
        /*016c*/ 	.word	0x00000520
        /*0170*/ 	.word	0x000000ff
        /*0174*/ 	.word	0x00030848
        /*0178*/ 	.short	0x0100
        /*017a*/ 	.byte	0x08
	.zero		1


	//   ....[9]....
        /*017c*/ 	.word	0x000011b0
        /*0180*/ 	.word	0x00000010
        /*0184*/ 	.word	0x00030800
        /*0188*/ 	.short	0x010a
        /*018a*/ 	.byte	0x3f
	.zero		1


	//   ....[10]....
        /*018c*/ 	.word	0x000012e0
        /*0190*/ 	.word	0x00000010
        /*0194*/ 	.word	0x00030800
        /*0198*/ 	.short	0x010a
        /*019a*/ 	.byte	0x3f
	.zero		1


	//   ....[11]....
        /*019c*/ 	.word	0x000019c0
        /*01a0*/ 	.word	0x00000000
        /*01a4*/ 	.word	0x00030810
        /*01a8*/ 	.short	0x010a
        /*01aa*/ 	.byte	0x3f
	.zero		1


	//   ....[12]....
        /*01ac*/ 	.word	0x00001a00
        /*01b0*/ 	.word	0x00000000
        /*01b4*/ 	.word	0x00030810
        /*01b8*/ 	.short	0x010a
        /*01ba*/ 	.byte	0x3f
	.zero		1


	//   ....[13]....
        /*01bc*/ 	.word	0x00001f60
        /*01c0*/ 	.word	0x00000000
        /*01c4*/ 	.word	0x00030830
        /*01c8*/ 	.short	0x010a
        /*01ca*/ 	.byte	0x3f
	.zero		1


	//   ....[14]....
        /*01cc*/ 	.word	0x000022b0
        /*01d0*/ 	.word	0x00000000
        /*01d4*/ 	.word	0x00030830
        /*01d8*/ 	.short	0x010a
        /*01da*/ 	.byte	0x3f
	.zero		1


	//   ....[15]....
        /*01dc*/ 	.word	0x000044e0
        /*01e0*/ 	.word	0x00000006
        /*01e4*/ 	.word	0x00000000
        /*01e8*/ 	.short	0x0101
        /*01ea*/ 	.byte	0x3f
	.zero		1


	//   ....[16]....
        /*01ec*/ 	.word	0x00004800
        /*01f0*/ 	.word	0x00000000
        /*01f4*/ 	.word	0x00000000
        /*01f8*/ 	.short	0x0101
        /*01fa*/ 	.byte	0x3f
	.zero		1


	//   ....[17]....
        /*01fc*/ 	.word	0x00006650
        /*0200*/ 	.word	0x00000010
        /*0204*/ 	.word	0x00030820
        /*0208*/ 	.short	0x010a
        /*020a*/ 	.byte	0x3f
	.zero		1


	//   ....[18]....
        /*020c*/ 	.word	0x00006d90
        /*0210*/ 	.word	0x00000010
        /*0214*/ 	.word	0x00030840
        /*0218*/ 	.short	0x010a
        /*021a*/ 	.byte	0x3f
	.zero		1


	//   ....[19]....
        /*021c*/ 	.word	0x00007030
        /*0220*/ 	.word	0x00000010
        /*0224*/ 	.word	0x00030828
        /*0228*/ 	.short	0x010a
        /*022a*/ 	.byte	0x3f
	.zero		1


	//   ....[20]....
        /*022c*/ 	.word	0x000072d0
        /*0230*/ 	.word	0x00000010
        /*0234*/ 	.word	0x00030848
        /*0238*/ 	.short	0x010a
        /*023a*/ 	.byte	0x3f
	.zero		1


	//   ....[21]....
        /*023c*/ 	.word	0x00007520
        /*0240*/ 	.word	0x00000010
        /*0244*/ 	.word	0x00030820
        /*0248*/ 	.short	0x010a
        /*024a*/ 	.byte	0x3f
	.zero		1


	//   ....[22]....
        /*024c*/ 	.word	0x00007840
        /*0250*/ 	.word	0x00000010
        /*0254*/ 	.word	0x00030840
        /*0258*/ 	.short	0x010a
        /*025a*/ 	.byte	0x3f
	.zero		1


	//   ....[23]....
        /*025c*/ 	.word	0x00007ab0
        /*0260*/ 	.word	0x00000010
        /*0264*/ 	.word	0x00030828
        /*0268*/ 	.short	0x010a
        /*026a*/ 	.byte	0x3f
	.zero		1


	//   ....[24]....
        /*026c*/ 	.word	0x00007da0
        /*0270*/ 	.word	0x00000003
        /*0274*/ 	.word	0x00030840
        /*0278*/ 	.short	0x010a
        /*027a*/ 	.byte	0x3f
	.zero		1


	//   ....[25]....
        /*027c*/ 	.word	0x000081e0
        /*0280*/ 	.word	0x00000006
        /*0284*/ 	.word	0x00000000
        /*0288*/ 	.short	0x010a
        /*028a*/ 	.byte	0x3f
	.zero		1


	//   ....[26]....
        /*028c*/ 	.word	0x00008240
        /*0290*/ 	.word	0x00000003
        /*0294*/ 	.word	0x00000000
        /*0298*/ 	.short	0x010a
        /*029a*/ 	.byte	0x3f
	.zero		1


	//   ....[27]....
        /*029c*/ 	.word	0x000082a0
        /*02a0*/ 	.word	0x00000000
        /*02a4*/ 	.word	0x00000000
        /*02a8*/ 	.short	0x010a
        /*02aa*/ 	.byte	0x3f
	.zero		1


	//   ....[28]....
        /*02ac*/ 	.word	0x000082d0
        /*02b0*/ 	.word	0x00000003
        /*02b4*/ 	.word	0x00000000
        /*02b8*/ 	.short	0x010a
        /*02ba*/ 	.byte	0x3f
	.zero		1


	//   ....[29]....
        /*02bc*/ 	.word	0x000083d0
        /*02c0*/ 	.word	0x0000000c
        /*02c4*/ 	.word	0x00030800
        /*02c8*/ 	.short	0x010a
        /*02ca*/ 	.byte	0x3f
	.zero		1


	//   ....[30]....
        /*02cc*/ 	.word	0x00008420
        /*02d0*/ 	.word	0x00000000
        /*02d4*/ 	.word	0x00030810
        /*02d8*/ 	.short	0x010a
        /*02da*/ 	.byte	0x3f
	.zero		1


	//   ....[31]....
        /*02dc*/ 	.word	0x00008470
        /*02e0*/ 	.word	0x00000000
        /*02e4*/ 	.word	0x00030830
        /*02e8*/ 	.short	0x010a
        /*02ea*/ 	.byte	0x3f
	.zero		1


	//   ....[32]....
        /*02ec*/ 	.word	0x000084c0
        /*02f0*/ 	.word	0x00000010
        /*02f4*/ 	.word	0x00030820
        /*02f8*/ 	.short	0x010a
        /*02fa*/ 	.byte	0x3f
	.zero		1


	//   ....[33]....
        /*02fc*/ 	.word	0x00008510
        /*0300*/ 	.word	0x00000010
        /*0304*/ 	.word	0x00030840
        /*0308*/ 	.short	0x010a
        /*030a*/ 	.byte	0x3f
	.zero		1


	//   ....[34]....
        /*030c*/ 	.word	0x00008560
        /*0310*/ 	.word	0x00000010
        /*0314*/ 	.word	0x00030828
        /*0318*/ 	.short	0x010a
        /*031a*/ 	.byte	0x3f
	.zero		1


	//   ....[35]....
        /*031c*/ 	.word	0x000085b0
        /*0320*/ 	.word	0x00000010
        /*0324*/ 	.word	0x00030848
        /*0328*/ 	.short	0x010a
        /*032a*/ 	.byte	0x3f
	.zero		1


	//   ....[36]....
        /*032c*/ 	.word	0x00008610
        /*0330*/ 	.word	0x00000010
        /*0334*/ 	.word	0x00030820
        /*0338*/ 	.short	0x010a
        /*033a*/ 	.byte	0x3f
	.zero		1


	//   ....[37]....
        /*033c*/ 	.word	0x00008660
        /*0340*/ 	.word	0x00000010
        /*0344*/ 	.word	0x00030840
        /*0348*/ 	.short	0x010a
        /*034a*/ 	.byte	0x3f
	.zero		1


	//   ....[38]....
        /*034c*/ 	.word	0x000086b0
        /*0350*/ 	.word	0x00000010
        /*0354*/ 	.word	0x00030828
        /*0358*/ 	.short	0x010a
        /*035a*/ 	.byte	0x3f
	.zero		1


	//   ....[39]....
        /*035c*/ 	.word	0x00008700
        /*0360*/ 	.word	0x00000003
        /*0364*/ 	.word	0x00030840
        /*0368*/ 	.short	0x010a
        /*036a*/ 	.byte	0x3f
	.zero		1


	//   ....[40]....
        /*036c*/ 	.word	0x000087d0
        /*0370*/ 	.word	0x00000006
        /*0374*/ 	.word	0x00000000
        /*0378*/ 	.short	0x010a
        /*037a*/ 	.byte	0x3f
	.zero		1


	//   ....[41]....
        /*037c*/ 	.word	0x00008820
        /*0380*/ 	.word	0x00000003
        /*0384*/ 	.word	0x00000000
        /*0388*/ 	.short	0x010a
        /*038a*/ 	.byte	0x3f
	.zero		1


	//   ....[42]....
        /*038c*/ 	.word	0x00008870
        /*0390*/ 	.word	0x00000000
        /*0394*/ 	.word	0x00000000
        /*0398*/ 	.short	0x010a
        /*039a*/ 	.byte	0x3f
	.zero		1


	//----- nvinfo : EIATTR_NUM_MBARRIERS
	.align		4
.L_474:
        /*039c*/ 	.byte	0x03, 0x38
        /*039e*/ 	.short	0x0009


	//----- nvinfo : EIATTR_EXIT_INSTR_OFFSETS
	.align		4
        /*03a0*/ 	.byte	0x04, 0x1c
        /*03a2*/ 	.short	(.L_476 - .L_475)


	//   ....[0]....
.L_475:
        /*03a4*/ 	.word	0x00008320


	//----- nvinfo : EIATTR_MAX_THREADS
	.align		4
.L_476:
        /*03a8*/ 	.byte	0x04, 0x05
        /*03aa*/ 	.short	(.L_478 - .L_477)
.L_477:
        /*03ac*/ 	.word	0x00000180
        /*03b0*/ 	.word	0x00000001
        /*03b4*/ 	.word	0x00000001


	//----- nvinfo : EIATTR_CRS_STACK_SIZE
	.align		4
.L_478:
        /*03b8*/ 	.byte	0x04, 0x1e
        /*03ba*/ 	.short	(.L_480 - .L_479)
.L_479:
        /*03bc*/ 	.word	0x00000000


	//----- nvinfo : EIATTR_CBANK_PARAM_SIZE
	.align		4
.L_480:
        /*03c0*/ 	.byte	0x03, 0x19
        /*03c2*/ 	.short	0x06f0


	//----- nvinfo : EIATTR_PARAM_CBANK
	.align		4
        /*03c4*/ 	.byte	0x04, 0x0a
        /*03c6*/ 	.short	(.L_482 - .L_481)
	.align		4
.L_481:
        /*03c8*/ 	.word	index@(.nv.constant0._ZN7cutlass13device_kernelIN5flash11enable_sm90INS1_16FlashAttnBwdSm90INS1_25CollectiveMainloopBwdSm90ILi2ELi2ELi2EN4cute5tupleIJNS5_1CILi1EEES8_S8_EEENS6_IJNS7_ILi64EEENS7_ILi128EEESB_EEENS_6half_tEfNS_4arch4Sm90ELb0ELb1ELb1ELb0ELb0ELb1ELb0ELb0ELi2ELi1ELi2ELi1ELb0EEENS1_24CollectiveEpilogueBwdGQAISC_fSF_Li256ELb0ELb0EEENS1_19SingleTileSchedulerILb0ELb0ELb0ELi128EEEEEEEEEvNT_6ParamsE)
        /*03cc*/ 	.short	0x0210
        /*03ce*/ 	.short	0x06f0


	//----- nvinfo : EIATTR_SW_WAR
	.align		4
.L_482:
        /*03d0*/ 	.byte	0x04, 0x36
        /*03d2*/ 	.short	(.L_484 - .L_483)
.L_483:
        /*03d4*/ 	.word	0x00000008
.L_484:


//--------------------- .nv.info._ZN7cutlass13device_kernelIN5flash11enable_sm90INS1_16FlashAttnBwdSm90INS1_25CollectiveMainloopBwdSm90ILi2ELi2ELi2EN4cute5tupleIJNS5_1CILi1EEES8_S8_EEENS6_IJNS7_ILi64EEENS7_ILi128EEESB_EEENS_6half_tEfNS_4arch4Sm90ELb0ELb1ELb1ELb0ELb1ELb1ELb0ELb0ELi2ELi1ELi2ELi1ELb0EEENS1_24CollectiveEpilogueBwdGQAISC_fSF_Li256ELb0ELb1EEENS1_19SingleTileSchedulerILb0ELb0ELb0ELi128EEEEEEEEEvNT_6ParamsE --------------------------
	.section	.nv.info._ZN7cutlass13device_kernelIN5flash11enable_sm90INS1_16FlashAttnBwdSm90INS1_25CollectiveMainloopBwdSm90ILi2ELi2ELi2EN4cute5tupleIJNS5_1CILi1EEES8_S8_EEENS6_IJNS7_ILi64EEENS7_ILi128EEESB_EEENS_6half_tEfNS_4arch4Sm90ELb0ELb1ELb1ELb0ELb1ELb1ELb0ELb0ELi2ELi1ELi2ELi1ELb0EEENS1_24CollectiveEpilogueBwdGQAISC_fSF_Li256ELb0ELb1EEENS1_19SingleTileSchedulerILb0ELb0ELb0ELi128EEEEEEEEEvNT_6ParamsE,"",@"SHT_CUDA_INFO"
	.sectionflags	@""
	.align	4


	//----- nvinfo : EIATTR_CUDA_API_VERSION
	.align		4
        /*0000*/ 	.byte	0x04, 0x37
        /*0002*/ 	.short	(.L_486 - .L_485)
.L_485:
        /*0004*/ 	.word	0x00000082


	//----- nvinfo : EIATTR_KPARAM_INFO
	.align		4
.L_486:
        /*0008*/ 	.byte	0x04, 0x17
        /*000a*/ 	.short	(.L_488 - .L_487)
.L_487:
        /*000c*/ 	.word	0x00000000
        /*0010*/ 	.short	0x0000
        /*0012*/ 	.short	0x0070
        /*0014*/ 	.byte	0x00, 0xf0, 0x01, 0x1a


	//----- nvinfo : EIATTR_SPARSE_MMA_MASK
	.align		4
.L_488:
        /*0018*/ 	.byte	0x03, 0x50
        /*001a*/ 	.short	0x0000


	//----- nvinfo : EIATTR_MAXREG_COUNT
	.align		4
        /*001c*/ 	.byte	0x03, 0x1b
        /*001e*/ 	.short	0x00a8


	//----- nvinfo : EIATTR_NUM_BARRIERS
	.align		4
        /*0020*/ 	.byte	0x02, 0x4c
        /*0022*/ 	.byte	0x10
	.zero		1


	//----- nvinfo : EIATTR_EXTERNS
	.align		4
        /*0024*/ 	.byte	0x04, 0x0f
        /*0026*/ 	.short	(.L_490 - .L_489)


	//   ....[0]....
	.align		4
.L_489:
        /*0028*/ 	.word	index@(__assertfail)


	//----- nvinfo : EIATTR_ANNOTATIONS
	.align		4
.L_490:
        /*002c*/ 	.byte	0x04, 0x55
        /*002e*/ 	.short	(.L_492 - .L_491)


	//   ....[0]....
.L_491:
        /*0030*/ 	.word	0x00000001
        /*0034*/ 	.byte	0x10, 0x15, 0x00, 0x00, 0x01, 0x00, 0x00, 0x00, 0xd0, 0x23, 0x00, 0x00, 0x01, 0x00, 0x00, 0x00
        /*0044*/ 	.byte	0xa0, 0x36, 0x00, 0x00, 0x01, 0x00, 0x00, 0x00, 0x30, 0x37, 0x00, 0x00, 0x01, 0x00, 0x00, 0x00
        /*0054*/ 	.byte	0x00, 0x7f, 0x00, 0x00, 0x01, 0x00, 0x00, 0x00, 0xf0, 0x80, 0x00, 0x00, 0x01, 0x00, 0x00, 0x00
        /*0064*/ 	.byte	0xe0, 0x8b, 0x00, 0x00, 0x01, 0x00, 0x00, 0x00, 0x00, 0x8c, 0x00, 0x00, 0x01, 0x00, 0x00, 0x00
        /*0074*/ 	.byte	0xa0, 0x90, 0x00, 0x00


	//----- nvinfo : EIATTR_MERCURY_ISA_VERSION
	.align		4
.L_492:
        /*0078*/ 	.byte	0x03, 0x5f
        /*007a*/ 	.short	0x0101


	//----- nvinfo : EIATTR_INT_WARP_WIDE_INSTR_OFFSETS
	.align		4
        /*007c*/ 	.byte	0x04, 0x31
        /*007e*/ 	.short	(.L_494 - .L_493)


	//   ....[0]....
.L_493:
        /*0080*/ 	.word	0x00000190


	//   ....[1]....
        /*0084*/ 	.word	0x000001c0


	//   ....[2]....
        /*0088*/ 	.word	0x00006350


	//   ....[3]....
        /*008c*/ 	.word	0x00006950


	//   ....[4]....
        /*0090*/ 	.word	0x00006e00


	//   ....[5]....
        /*0094*/ 	.word	0x000070d0


	//   ....[6]....
        /*0098*/ 	.word	0x00007330


	//   ....[7]....
        /*009c*/ 	.word	0x000074c0


	//----- nvinfo : EIATTR_COOP_GROUP_MASK_REGIDS
	.align		4
.L_494:
        /*00a0*/ 	.byte	0x04, 0x29
        /*00a2*/ 	.short	(.L_496 - .L_495)


	//   ....[0]....
.L_495:
        /*00a4*/ 	.word	0xffffffff


	//   ....[1]....
        /*00a8*/ 	.word	0xffffffff


	//   ....[2]....
        /*00ac*/ 	.word	0xffffffff


	//   ....[3]....
        /*00b0*/ 	.word	0xffffffff


	//   ....[4]....
        /*00b4*/ 	.word	0xffffffff


	//   ....[5]....
        /*00b8*/ 	.word	0xffffffff


	//   ....[6]....
        /*00bc*/ 	.word	0xffffffff


	//   ....[7]....
        /*00c0*/ 	.word	0xffffffff


	//   ....[8]....
        /*00c4*/ 	.word	0xffffffff


	//   ....[9]....
        /*00c8*/ 	.word	0xffffffff


	//   ....[10]....
        /*00cc*/ 	.word	0xffffffff


	//   ....[11]....
        /*00d0*/ 	.word	0xffffffff


	//   ....[12]....
        /*00d4*/ 	.word	0xffffffff


	//   ....[13]....
        /*00d8*/ 	.word	0xffffffff


	//   ....[14]....
        /*00dc*/ 	.word	0xffffffff


	//   ....[15]....
        /*00e0*/ 	.word	0xffffffff


	//   ....[16]....
        /*00e4*/ 	.word	0xffffffff


	//   ....[17]....
        /*00e8*/ 	.word	0xffffffff


	//   ....[18]....
        /*00ec*/ 	.word	0xffffffff


	//   ....[19]....
        /*00f0*/ 	.word	0xffffffff


	//   ....[20]....
        /*00f4*/ 	.word	0x0500000f


	//   ....[21]....
        /*00f8*/ 	.word	0x0500000f


	//   ....[22]....
        /*00fc*/ 	.word	0x0500000f


	//   ....[23]....
        /*0100*/ 	.word	0x0500000f


	//   ....[24]....
        /*0104*/ 	.word	0x0500000f


	//   ....[25]....
        /*0108*/ 	.word	0x0500000f


	//----- nvinfo : EIATTR_COOP_GROUP_INSTR_OFFSETS
	.align		4
.L_496:
        /*010c*/ 	.byte	0x04, 0x28
        /*010e*/ 	.short	(.L_498 - .L_497)


	//   ....[0]....
.L_497:
        /*0110*/ 	.word	0x00000070


	//   ....[1]....
        /*0114*/ 	.word	0x000001a0


	//   ....[2]....
        /*0118*/ 	.word	0x000001f0


	//   ....[3]....
        /*011c*/ 	.word	0x000003e0


	//   ....[4]....
        /*0120*/ 	.word	0x00000610


	//   ....[5]....
        /*0124*/ 	.word	0x00001190


	//   ....[6]....
        /*0128*/ 	.word	0x000052d0


	//   ....[7]....
        /*012c*/ 	.word	0x00005450


	//   ....[8]....
        /*0130*/ 	.word	0x00005740


	//   ....[9]....
        /*0134*/ 	.word	0x000058d0


	//   ....[10]....
        /*0138*/ 	.word	0x000059f0


	//   ....[11]....
        /*013c*/ 	.word	0x00005f50


	//   ....[12]....
        /*0140*/ 	.word	0x00006280


	//   ....[13]....
        /*0144*/ 	.word	0x000065d0


	//   ....[14]....
        /*0148*/ 	.word	0x00006880


	//   ....[15]....
        /*014c*/ 	.word	0x00006ac0


	//   ....[16]....
        /*0150*/ 	.word	0x00006d30


	//   ....[17]....
        /*0154*/ 	.word	0x00007010


	//   ....[18]....
        /*0158*/ 	.word	0x00007230


	//   ....[19]....
        /*015c*/ 	.word	0x000073c0


	//   ....[20]....
        /*0160*/ 	.word	0x00009760


	//   ....[21]....
        /*0164*/ 	.word	0x000098e0


	//   ....[22]....
        /*0168*/ 	.word	0x00009950


	//   ....[23]....
        /*016c*/ 	.word	0x000099c0


	//   ....[24]....
        /*0170*/ 	.word	0x00009a30


	//   ....[25]....
        /*0174*/ 	.word	0x00009aa0


	//----- nvinfo : EIATTR_REG_RECONFIG
	.align		4
.L_498:
        /*0178*/ 	.byte	0x01, 0x54
	.zero		2


	//----- nvinfo : EIATTR_SYSCALL_OFFSETS
	.align		4
        /*017c*/ 	.byte	0x04, 0x46
        /*017e*/ 	.short	(.L_500 - .L_499)


	//   ....[0]....
.L_499:
        /*0180*/ 	.word	0x00000dd0


	//   ....[1]....
        /*0184*/ 	.word	0x00000ec0


	//   ....[2]....
        /*0188*/ 	.word	0x00001020


	//   ....[3]....
        /*018c*/ 	.word	0x00001110


	//----- nvinfo : EIATTR_MBARRIER_INSTR_OFFSETS
	.align		4
.L_500:
        /*0190*/ 	.byte	0x04, 0x39
        /*0192*/ 	.short	(.L_502 - .L_501)


	//   ....[0]....
.L_501:
        /*0194*/ 	.word	0x00000290
        /*0198*/ 	.word	0x000000ff
        /*019c*/ 	.word	0x00030800
        /*01a0*/ 	.short	0x0100
        /*01a2*/ 	.byte	0x06
	.zero		1


	//   ....[1]....
        /*01a4*/ 	.word	0x00000390
        /*01a8*/ 	.word	0x000000ff
        /*01ac*/ 	.word	0x00030810
        /*01b0*/ 	.short	0x0100
        /*01b2*/ 	.byte	0x08
	.zero		1


	//   ....[2]....
        /*01b4*/ 	.word	0x000003a0
        /*01b8*/ 	.word	0x000000ff
        /*01bc*/ 	.word	0x00030820
        /*01c0*/ 	.short	0x0100
        /*01c2*/ 	.byte	0x08
	.zero		1


	//   ....[3]....
        /*01c4*/ 	.word	0x000003b0
        /*01c8*/ 	.word	0x000000ff
        /*01cc*/ 	.word	0x00030818
        /*01d0*/ 	.short	0x0100
        /*01d2*/ 	.byte	0x08
	.zero		1


	//   ....[4]....
        /*01d4*/ 	.word	0x000003c0
        /*01d8*/ 	.word	0x000000ff
        /*01dc*/ 	.word	0x00030828
        /*01e0*/ 	.short	0x0100
        /*01e2*/ 	.byte	0x08
	.zero		1


	//   ....[5]....
        /*01e4*/ 	.word	0x000004f0
        /*01e8*/ 	.word	0x000000ff
        /*01ec*/ 	.word	0x00030830
        /*01f0*/ 	.short	0x0100
        /*01f2*/ 	.byte	0x08
	.zero		1


	//   ....[6]....
        /*01f4*/ 	.word	0x00000500
        /*01f8*/ 	.word	0x000000ff
        /*01fc*/ 	.word	0x00030840
        /*0200*/ 	.short	0x0100
        /*0202*/ 	.byte	0x08
	.zero		1


	//   ....[7]....
        /*0204*/ 	.word	0x00000510
        /*0208*/ 	.word	0x000000ff
        /*020c*/ 	.word	0x00030838
        /*0210*/ 	.short	0x0100
        /*0212*/ 	.byte	0x08
	.zero		1


	//   ....[8]....
        /*0214*/ 	.word	0x00000520
        /*0218*/ 	.word	0x000000ff
        /*021c*/ 	.word	0x00030848
        /*0220*/ 	.short	0x0100
        /*0222*/ 	.byte	0x08
	.zero		1


	//   ....[9]....
        /*0224*/ 	.word	0x000011c0
        /*0228*/ 	.word	0x00000010
        /*022c*/ 	.word	0x00030800
        /*0230*/ 	.short	0x010a
        /*0232*/ 	.byte	0x3f
	.zero		1


	//   ....[10]....
        /*0234*/ 	.word	0x000012f0
        /*0238*/ 	.word	0x00000010
        /*023c*/ 	.word	0x00030800
        /*0240*/ 	.short	0x010a
        /*0242*/ 	.byte	0x3f
	.zero		1


	//   ....[11]....
        /*0244*/ 	.word	0x000019d0
        /*0248*/ 	.word	0x00000000
        /*024c*/ 	.word	0x00030810
        /*0250*/ 	.short	0x010a
        /*0252*/ 	.byte	0x3f
	.zero		1


	//   ....[12]....
        /*0254*/ 	.word	0x00001a10
        /*0258*/ 	.word	0x00000000
        /*025c*/ 	.word	0x00030810
        /*0260*/ 	.short	0x010a
        /*0262*/ 	.byte	0x3f
	.zero		1


	//   ....[13]....
        /*0264*/ 	.word	0x00001f70
        /*0268*/ 	.word	0x00000000
        /*026c*/ 	.word	0x00030830
        /*0270*/ 	.short	0x010a
        /*0272*/ 	.byte	0x3f
	.zero		1


	//   ....[14]....
        /*0274*/ 	.word	0x000022c0
        /*0278*/ 	.word	0x00000000
        /*027c*/ 	.word	0x00030830
        /*0280*/ 	.short	0x010a
        /*0282*/ 	.byte	0x3f
	.zero		1


	//   ....[15]....
        /*0284*/ 	.word	0x000044f0
        /*0288*/ 	.word	0x00000006
        /*028c*/ 	.word	0x00000000
        /*0290*/ 	.short	0x0101
        /*0292*/ 	.byte	0x3f
	.zero		1


	//   ....[16]....
        /*0294*/ 	.word	0x00004810
        /*0298*/ 	.word	0x00000000
        /*029c*/ 	.word	0x00000000
        /*02a0*/ 	.short	0x0101
        /*02a2*/ 	.byte	0x3f
	.zero		1


	//   ....[17]....
        /*02a4*/ 	.word	0x00007a40
        /*02a8*/ 	.word	0x00000010
        /*02ac*/ 	.word	0x00030820
        /*02b0*/ 	.short	0x010a
        /*02b2*/ 	.byte	0x3f
	.zero		1


	//   ....[18]....
        /*02b4*/ 	.word	0x00008180
        /*02b8*/ 	.word	0x00000010
        /*02bc*/ 	.word	0x00030840
        /*02c0*/ 	.short	0x010a
        /*02c2*/ 	.byte	0x3f
	.zero		1


	//   ....[19]....
        /*02c4*/ 	.word	0x00008420
        /*02c8*/ 	.word	0x00000010
        /*02cc*/ 	.word	0x00030828
        /*02d0*/ 	.short	0x010a
        /*02d2*/ 	.byte	0x3f
	.zero		1


	//   ....[20]....
        /*02d4*/ 	.word	0x000086c0
        /*02d8*/ 	.word	0x00000010
        /*02dc*/ 	.word	0x00030848
        /*02e0*/ 	.short	0x010a
        /*02e2*/ 	.byte	0x3f
	.zero		1


	//   ....[21]....
        /*02e4*/ 	.word	0x00008910
        /*02e8*/ 	.word	0x00000010
        /*02ec*/ 	.word	0x00030820
        /*02f0*/ 	.short	0x010a
        /*02f2*/ 	.byte	0x3f
	.zero		1


	//   ....[22]....
        /*02f4*/ 	.word	0x00008c30
        /*02f8*/ 	.word	0x00000010
        /*02fc*/ 	.word	0x00030840
        /*0300*/ 	.short	0x010a
        /*0302*/ 	.byte	0x3f
	.zero		1


	//   ....[23]....
        /*0304*/ 	.word	0x00008ea0
        /*0308*/ 	.word	0x00000010
        /*030c*/ 	.word	0x00030828
        /*0310*/ 	.short	0x010a
        /*0312*/ 	.byte	0x3f
	.zero		1


	//   ....[24]....
        /*0314*/ 	.word	0x00009190
        /*0318*/ 	.word	0x00000003
        /*031c*/ 	.word	0x00030840
        /*0320*/ 	.short	0x010a
        /*0322*/ 	.byte	0x3f
	.zero		1


	//   ....[25]....
        /*0324*/ 	.word	0x000095d0
        /*0328*/ 	.word	0x00000006
        /*032c*/ 	.word	0x00000000
        /*0330*/ 	.short	0x010a
        /*0332*/ 	.byte	0x3f
	.zero		1


	//   ....[26]....
        /*0334*/ 	.word	0x00009630
        /*0338*/ 	.word	0x00000003
        /*033c*/ 	.word	0x00000000
        /*0340*/ 	.short	0x010a
        /*0342*/ 	.byte	0x3f
	.zero		1


	//   ....[27]....
        /*0344*/ 	.word	0x00009690
        /*0348*/ 	.word	0x00000000
        /*034c*/ 	.word	0x00000000
        /*0350*/ 	.short	0x010a
        /*0352*/ 	.byte	0x3f
	.zero		1


	//   ....[28]....
        /*0354*/ 	.word	0x000096c0
        /*0358*/ 	.word	0x00000003
        /*035c*/ 	.word	0x00000000
        /*0360*/ 	.short	0x010a
        /*0362*/ 	.byte	0x3f
	.zero		1


	//   ....[29]....
        /*0364*/ 	.word	0x000097c0
        /*0368*/ 	.word	0x0000000c
        /*036c*/ 	.word	0x00030800
        /*0370*/ 	.short	0x010a
        /*0372*/ 	.byte	0x3f
	.zero		1


	//   ....[30]....
        /*0374*/ 	.word	0x00009810
        /*0378*/ 	.word	0x00000000
        /*037c*/ 	.word	0x00030810
        /*0380*/ 	.short	0x010a
        /*0382*/ 	.byte	0x3f
	.zero		1


	//   ....[31]....
        /*0384*/ 	.word	0x00009860
        /*0388*/ 	.word	0x00000000
        /*038c*/ 	.word	0x00030830
        /*0390*/ 	.short	0x010a
        /*0392*/ 	.byte	0x3f
	.zero		1


	//   ....[32]....
        /*0394*/ 	.word	0x00009ae0
        /*0398*/ 	.word	0x00000010
        /*039c*/ 	.word	0x00030820
        /*03a0*/ 	.short	0x010a
        /*03a2*/ 	.byte	0x3f
	.zero		1


	//   ....[33]....
        /*03a4*/ 	.word	0x00009b30
        /*03a8*/ 	.word	0x00000010
        /*03ac*/ 	.word	0x00030840
        /*03b0*/ 	.short	0x010a
        /*03b2*/ 	.byte	0x3f
	.zero		1


	//   ....[34]....
        /*03b4*/ 	.word	0x00009b80
        /*03b8*/ 	.word	0x00000010
        /*03bc*/ 	.word	0x00030828
        /*03c0*/ 	.short	0x010a
        /*03c2*/ 	.byte	0x3f
	.zero		1


	//   ....[35]....
        /*03c4*/ 	.word	0x00009bd0
        /*03c8*/ 	.word	0x00000010
        /*03cc*/ 	.word	0x00030848
        /*03d0*/ 	.short	0x010a
        /*03d2*/ 	.byte	0x3f
	.zero		1


	//   ....[36]....
        /*03d4*/ 	.word	0x00009c30
        /*03d8*/ 	.word	0x00000010
        /*03dc*/ 	.word	0x00030820
        /*03e0*/ 	.short	0x010a
        /*03e2*/ 	.byte	0x3f
	.zero		1


	//   ....[37]....
        /*03e4*/ 	.word	0x00009c80
        /*03e8*/ 	.word	0x00000010
        /*03ec*/ 	.word	0x00030840
        /*03f0*/ 	.short	0x010a
        /*03f2*/ 	.byte	0x3f
	.zero		1


	//   ....[38]....
        /*03f4*/ 	.word	0x00009cd0
        /*03f8*/ 	.word	0x00000010
        /*03fc*/ 	.word	0x00030828
        /*0400*/ 	.short	0x010a
        /*0402*/ 	.byte	0x3f
	.zero		1


	//   ....[39]....
        /*0404*/ 	.word	0x00009d20
        /*0408*/ 	.word	0x00000003
        /*040c*/ 	.word	0x00030840
        /*0410*/ 	.short	0x010a
        /*0412*/ 	.byte	0x3f
	.zero		1


	//   ....[40]....
        /*0414*/ 	.word	0x00009df0
        /*0418*/ 	.word	0x00000006
        /*041c*/ 	.word	0x00000000
        /*0420*/ 	.short	0x010a
        /*0422*/ 	.byte	0x3f
	.zero		1


	//   ....[41]....
        /*0424*/ 	.word	0x00009e40
        /*0428*/ 	.word	0x00000003
        /*042c*/ 	.word	0x00000000
        /*0430*/ 	.short	0x010a
        /*0432*/ 	.byte	0x3f
	.zero		1


	//   ....[42]....
        /*0434*/ 	.word	0x00009e90
        /*0438*/ 	.word	0x00000000
        /*043c*/ 	.word	0x00000000
        /*0440*/ 	.short	0x010a
        /*0442*/ 	.byte	0x3f
	.zero		1


	//----- nvinfo : EIATTR_NUM_MBARRIERS
	.align		4
.L_502:
        /*0444*/ 	.byte	0x03, 0x38
        /*0446*/ 	.short	0x0009


	//----- nvinfo : EIATTR_EXIT_INSTR_OFFSETS
	.align		4
        /*0448*/ 	.byte	0x04, 0x1c
        /*044a*/ 	.short	(.L_504 - .L_503)


	//   ....[0]....
.L_503:
        /*044c*/ 	.word	0x00009710


	//----- nvinfo : EIATTR_MAX_THREADS
	.align		4
.L_504:
        /*0450*/ 	.byte	0x04, 0x05
        /*0452*/ 	.short	(.L_506 - .L_505)
.L_505:
        /*0454*/ 	.word	0x00000180
        /*0458*/ 	.word	0x00000001
        /*045c*/ 	.word	0x00000001


	//----- nvinfo : EIATTR_CRS_STACK_SIZE
	.align		4
.L_506:
        /*0460*/ 	.byte	0x04, 0x1e
        /*0462*/ 	.short	(.L_508 - .L_507)
.L_507:
        /*0464*/ 	.word	0x00000000


	//----- nvinfo : EIATTR_CBANK_PARAM_SIZE
	.align		4
.L_508:
        /*0468*/ 	.byte	0x03, 0x19
        /*046a*/ 	.short	0x06f0


	//----- nvinfo : EIATTR_PARAM_CBANK
	.align		4
        /*046c*/ 	.byte	0x04, 0x0a
        /*046e*/ 	.short	(.L_510 - .L_509)
	.align		4
.L_509:
        /*0470*/ 	.word	index@(.nv.constant0._ZN7cutlass13device_kernelIN5flash11enable_sm90INS1_16FlashAttnBwdSm90INS1_25CollectiveMainloopBwdSm90ILi2ELi2ELi2EN4cute5tupleIJNS5_1CILi1EEES8_S8_EEENS6_IJNS7_ILi64EEENS7_ILi128EEESB_EEENS_6half_tEfNS_4arch4Sm90ELb0ELb1ELb1ELb0ELb1ELb1ELb0ELb0ELi2ELi1ELi2ELi1ELb0EEENS1_24CollectiveEpilogueBwdGQAISC_fSF_Li256ELb0ELb1EEENS1_19SingleTileSchedulerILb0ELb0ELb0ELi128EEEEEEEEEvNT_6ParamsE)
        /*0474*/ 	.short	0x0210
        /*0476*/ 	.short	0x06f0


	//----- nvinfo : EIATTR_SW_WAR
	.align		4
.L_510:
        /*0478*/ 	.byte	0x04, 0x36
        /*047a*/ 	.short	(.L_512 - .L_511)
.L_511:
        /*047c*/ 	.word	0x00000008
.L_512:


//--------------------- .nv.info._ZN7cutlass13device_kernelIN5flash11enable_sm90INS1_16FlashAttnBwdSm90INS1_25CollectiveMainloopBwdSm90ILi2ELi2ELi2EN4cute5tupleIJNS5_1CILi1EEES8_S8_EEENS6_IJNS7_ILi64EEENS7_ILi128EEESB_EEENS_6half_tEfNS_4arch4Sm90ELb0ELb1ELb1ELb1ELb0ELb1ELb0ELb0ELi2ELi1ELi2ELi1ELb0EEENS1_21CollectiveEpilogueBwdISC_SD_SF_Li256ELb1ELb0ELi1EEENS1_19SingleTileSchedulerILb1ELb0ELb0ELi128EEEEEEEEEvNT_6ParamsE --------------------------
	.section	.nv.info._ZN7cutlass13device_kernelIN5flash11enable_sm90INS1_16FlashAttnBwdSm90INS1_25CollectiveMainloopBwdSm90ILi2ELi2ELi2EN4cute5tupleIJNS5_1CILi1EEES8_S8_EEENS6_IJNS7_ILi64EEENS7_ILi128EEESB_EEENS_6half_tEfNS_4arch4Sm90ELb0ELb1ELb1ELb1ELb0ELb1ELb0ELb0ELi2ELi1ELi2ELi1ELb0EEENS1_21CollectiveEpilogueBwdISC_SD_SF_Li256ELb1ELb0ELi1EEENS1_19SingleTileSchedulerILb1ELb0ELb0ELi128EEEEEEEEEvNT_6ParamsE,"",@"SHT_CUDA_INFO"
	.sectionflags	@""
	.align	4


	//----- nvinfo : EIATTR_CUDA_API_VERSION
	.align		4
        /*0000*/ 	.byte	0x04, 0x37
        /*0002*/ 	.short	(.L_514 - .L_513)
.L_513:
        /*0004*/ 	.word	0x00000082


	//----- nvinfo : EIATTR_KPARAM_INFO
	.align		4
.L_514:
        /*0008*/ 	.byte	0x04, 0x17
        /*000a*/ 	.short	(.L_516 - .L_515)
.L_515:
        /*000c*/ 	.word	0x00000000
        /*0010*/ 	.short	0x0000
        /*0012*/ 	.short	0x0070
        /*0014*/ 	.byte	0x00, 0xf0, 0x01, 0x1a


	//----- nvinfo : EIATTR_SPARSE_MMA_MASK
	.align		4
.L_516:
        /*0018*/ 	.byte	0x03, 0x50
        /*001a*/ 	.short	0x0000


	//----- nvinfo : EIATTR_MAXREG_COUNT
	.align		4
        /*001c*/ 	.byte	0x03, 0x1b
        /*001e*/ 	.short	0x00a8


	//----- nvinfo : EIATTR_NUM_BARRIERS
	.align		4
        /*0020*/ 	.byte	0x02, 0x4c
        /*0022*/ 	.byte	0x10
	.zero		1


	//----- nvinfo : EIATTR_EXTERNS
	.align		4
        /*0024*/ 	.byte	0x04, 0x0f
        /*0026*/ 	.short	(.L_518 - .L_517)


	//   ....[0]....
	.align		4
.L_517:
        /*0028*/ 	.word	index@(__assertfail)


	//----- nvinfo : EIATTR_ANNOTATIONS
	.align		4
.L_518:
        /*002c*/ 	.byte	0x04, 0x55
        /*002e*/ 	.short	(.L_520 - .L_519)


	//   ....[0]....
.L_519:
        /*0030*/ 	.word	0x00000001
        /*0034*/ 	.byte	0xa0, 0x19, 0x00, 0x00, 0x01, 0x00, 0x00, 0x00, 0x70, 0x28, 0x00, 0x00, 0x01, 0x00, 0x00, 0x00
        /*0044*/ 	.byte	0x40, 0x3b, 0x00, 0x00, 0x01, 0x00, 0x00, 0x00, 0xd0, 0x3b, 0x00, 0x00, 0x01, 0x00, 0x00, 0x00
        /*0054*/ 	.byte	0x10, 0xaa, 0x00, 0x00, 0x01, 0x00, 0x00, 0x00, 0xb0, 0xab, 0x00, 0x00, 0x01, 0x00, 0x00, 0x00
        /*0064*/ 	.byte	0x30, 0xb7, 0x00, 0x00, 0x01, 0x00, 0x00, 0x00, 0x50, 0xb7, 0x00, 0x00, 0x01, 0x00, 0x00, 0x00
        /*0074*/ 	.byte	0xc0, 0xba, 0x00, 0x00


	//----- nvinfo : EIATTR_MERCURY_ISA_VERSION
	.align		4
.L_520:
        /*0078*/ 	.byte	0x03, 0x5f
        /*007a*/ 	.short	0x0101


	//----- nvinfo : EIATTR_INT_WARP_WIDE_INSTR_OFFSETS
	.align		4
        /*007c*/ 	.byte	0x04, 0x31
        /*007e*/ 	.short	(.L_522 - .L_521)


	//   ....[0]....
.L_521:
        /*0080*/ 	.word	0x00000190


	//   ....[1]....
        /*0084*/ 	.word	0x000001c0


	//----- nvinfo : EIATTR_COOP_GROUP_MASK_REGIDS
	.align		4
.L_522:
        /*0088*/ 	.byte	0x04, 0x29
        /*008a*/ 	.short	(.L_524 - .L_523)


	//   ....[0]....
.L_523:
        /*008c*/ 	.word	0xffffffff


	//   ....[1]....
        /*0090*/ 	.word	0xffffffff


	//   ....[2]....
        /*0094*/ 	.word	0xffffffff


	//   ....[3]....
        /*0098*/ 	.word	0xffffffff


	//   ....[4]....
        /*009c*/ 	.word	0xffffffff


	//   ....[5]....
        /*00a0*/ 	.word	0xffffffff


	//   ....[6]....
        /*00a4*/ 	.word	0xffffffff


	//   ....[7]....
        /*00a8*/ 	.word	0x0500000f


	//----- nvinfo : EIATTR_COOP_GROUP_INSTR_OFFSETS
	.align		4
.L_524:
        /*00ac*/ 	.byte	0x04, 0x28
        /*00ae*/ 	.short	(.L_526 - .L_525)


	//   ....[0]....
.L_525:
        /*00b0*/ 	.word	0x00000070


	//   ....[1]....
        /*00b4*/ 	.word	0x000001a0


	//   ....[2]....
        /*00b8*/ 	.word	0x000001f0


	//   ....[3]....
        /*00bc*/ 	.word	0x000003e0


	//   ....[4]....
        /*00c0*/ 	.word	0x00000620


	//   ....[5]....
        /*00c4*/ 	.word	0x00001650


	//   ....[6]....
        /*00c8*/ 	.word	0x00008780


	//   ....[7]....
        /*00cc*/ 	.word	0x0000c310


	//----- nvinfo : EIATTR_REG_RECONFIG
	.align		4
.L_526:
        /*00d0*/ 	.byte	0x01, 0x54
	.zero		2


	//----- nvinfo : EIATTR_SYSCALL_OFFSETS
	.align		4
        /*00d4*/ 	.byte	0x04, 0x46
        /*00d6*/ 	.short	(.L_528 - .L_527)


	//   ....[0]....
.L_527:
        /*00d8*/ 	.word	0x00001290


	//   ....[1]....
        /*00dc*/ 	.word	0x00001380


	//   ....[2]....
        /*00e0*/ 	.word	0x000014e0


	//   ....[3]....
        /*00e4*/ 	.word	0x000015d0


	//----- nvinfo : EIATTR_MBARRIER_INSTR_OFFSETS
	.align		4
.L_528:
        /*00e8*/ 	.byte	0x04, 0x39
        /*00ea*/ 	.short	(.L_530 - .L_529)


	//   ....[0]....
.L_529:
        /*00ec*/ 	.word	0x00000290
        /*00f0*/ 	.word	0x000000ff
        /*00f4*/ 	.word	0x00030800
        /*00f8*/ 	.short	0x0100
        /*00fa*/ 	.byte	0x06
	.zero		1


	//   ....[1]....
        /*00fc*/ 	.word	0x00000390
        /*0100*/ 	.word	0x000000ff
        /*0104*/ 	.word	0x00030810
        /*0108*/ 	.short	0x0100
        /*010a*/ 	.byte	0x08
	.zero		1


	//   ....[2]....
        /*010c*/ 	.word	0x000003a0
        /*0110*/ 	.word	0x000000ff
        /*0114*/ 	.word	0x00030820
        /*0118*/ 	.short	0x0100
        /*011a*/ 	.byte	0x08
	.zero		1


	//   ....[3]....
        /*011c*/ 	.word	0x000003b0
        /*0120*/ 	.word	0x000000ff
        /*0124*/ 	.word	0x00030818
        /*0128*/ 	.short	0x0100
        /*012a*/ 	.byte	0x08
	.zero		1


	//   ....[4]....
        /*012c*/ 	.word	0x000003c0
        /*0130*/ 	.word	0x000000ff
        /*0134*/ 	.word	0x00030828
        /*0138*/ 	.short	0x0100
        /*013a*/ 	.byte	0x08
	.zero		1


	//   ....[5]....
        /*013c*/ 	.word	0x000004f0
        /*0140*/ 	.word	0x000000ff
        /*0144*/ 	.word	0x00030830
        /*0148*/ 	.short	0x0100
        /*014a*/ 	.byte	0x08
	.zero		1


	//   ....[6]....
        /*014c*/ 	.word	0x00000500
        /*0150*/ 	.word	0x000000ff
        /*0154*/ 	.word	0x00030840
        /*0158*/ 	.short	0x0100
        /*015a*/ 	.byte	0x08
	.zero		1


	//   ....[7]....
        /*015c*/ 	.word	0x00000510
        /*0160*/ 	.word	0x000000ff
        /*0164*/ 	.word	0x00030838
        /*0168*/ 	.short	0x0100
        /*016a*/ 	.byte	0x08
	.zero		1


	//   ....[8]....
        /*016c*/ 	.word	0x00000520
        /*0170*/ 	.word	0x000000ff
        /*0174*/ 	.word	0x00030848
        /*0178*/ 	.short	0x0100
        /*017a*/ 	.byte	0x08
	.zero		1


	//   ....[9]....
        /*017c*/ 	.word	0x00001680
        /*0180*/ 	.word	0x00000010
        /*0184*/ 	.word	0x00030800
        /*0188*/ 	.short	0x010a
        /*018a*/ 	.byte	0x3f
	.zero		1


	//   ....[10]....
        /*018c*/ 	.word	0x000017b0
        /*0190*/ 	.word	0x00000010
        /*0194*/ 	.word	0x00030800
        /*0198*/ 	.short	0x010a
        /*019a*/ 	.byte	0x3f
	.zero		1


	//   ....[11]....
        /*019c*/ 	.word	0x00001e70
        /*01a0*/ 	.word	0x00000000
        /*01a4*/ 	.word	0x00030810
        /*01a8*/ 	.short	0x010a
        /*01aa*/ 	.byte	0x3f
	.zero		1


	//   ....[12]....
        /*01ac*/ 	.word	0x00001eb0
        /*01b0*/ 	.word	0x00000000
        /*01b4*/ 	.word	0x00030810
        /*01b8*/ 	.short	0x010a
        /*01ba*/ 	.byte	0x3f
	.zero		1


	//   ....[13]....
        /*01bc*/ 	.word	0x00002410
        /*01c0*/ 	.word	0x00000000
        /*01c4*/ 	.word	0x00030830
        /*01c8*/ 	.short	0x010a
        /*01ca*/ 	.byte	0x3f
	.zero		1


	//   ....[14]....
        /*01cc*/ 	.word	0x00002760
        /*01d0*/ 	.word	0x00000000
        /*01d4*/ 	.word	0x00030830
        /*01d8*/ 	.short	0x010a
        /*01da*/ 	.byte	0x3f
	.zero		1


	//   ....[15]....
        /*01dc*/ 	.word	0x00004990
        /*01e0*/ 	.word	0x00000006
        /*01e4*/ 	.word	0x00000000
        /*01e8*/ 	.short	0x0101
        /*01ea*/ 	.byte	0x3f
	.zero		1


	//   ....[16]....
        /*01ec*/ 	.word	0x00004cb0
        /*01f0*/ 	.word	0x00000000
        /*01f4*/ 	.word	0x00000000
        /*01f8*/ 	.short	0x0101
        /*01fa*/ 	.byte	0x3f
	.zero		1


	//   ....[17]....
        /*01fc*/ 	.word	0x0000a500
        /*0200*/ 	.word	0x0000000f
        /*0204*/ 	.word	0x00030820
        /*0208*/ 	.short	0x010a
        /*020a*/ 	.byte	0x3f
	.zero		1


	//   ....[18]....
        /*020c*/ 	.word	0x0000ac30
        /*0210*/ 	.word	0x0000000f
        /*0214*/ 	.word	0x00030840
        /*0218*/ 	.short	0x010a
        /*021a*/ 	.byte	0x3f
	.zero		1


	//   ....[19]....
        /*021c*/ 	.word	0x0000af00
        /*0220*/ 	.word	0x0000000f
        /*0224*/ 	.word	0x00030828
        /*0228*/ 	.short	0x010a
        /*022a*/ 	.byte	0x3f
	.zero		1


	//   ....[20]....
        /*022c*/ 	.word	0x0000b1d0
        /*0230*/ 	.word	0x0000000f
        /*0234*/ 	.word	0x00030848
        /*0238*/ 	.short	0x010a
        /*023a*/ 	.byte	0x3f
	.zero		1


	//   ....[21]....
        /*023c*/ 	.word	0x0000b440
        /*0240*/ 	.word	0x0000000f
        /*0244*/ 	.word	0x00030820
        /*0248*/ 	.short	0x010a
        /*024a*/ 	.byte	0x3f
	.zero		1


	//   ....[22]....
        /*024c*/ 	.word	0x0000b780
        /*0250*/ 	.word	0x0000000f
        /*0254*/ 	.word	0x00030840
        /*0258*/ 	.short	0x010a
        /*025a*/ 	.byte	0x3f
	.zero		1


	//   ....[23]....
        /*025c*/ 	.word	0x0000ba20
        /*0260*/ 	.word	0x0000000f
        /*0264*/ 	.word	0x00030828
        /*0268*/ 	.short	0x010a
        /*026a*/ 	.byte	0x3f
	.zero		1


	//   ....[24]....
        /*026c*/ 	.word	0x0000bd30
        /*0270*/ 	.word	0x00000003
        /*0274*/ 	.word	0x00030840
        /*0278*/ 	.short	0x010a
        /*027a*/ 	.byte	0x3f
	.zero		1


	//   ....[25]....
        /*027c*/ 	.word	0x0000c190
        /*0280*/ 	.word	0x00000007
        /*0284*/ 	.word	0x00000000
        /*0288*/ 	.short	0x010a
        /*028a*/ 	.byte	0x3f
	.zero		1


	//   ....[26]....
        /*028c*/ 	.word	0x0000c1e0
        /*0290*/ 	.word	0x00000003
        /*0294*/ 	.word	0x00000000
        /*0298*/ 	.short	0x010a
        /*029a*/ 	.byte	0x3f
	.zero		1


	//   ....[27]....
        /*029c*/ 	.word	0x0000c240
        /*02a0*/ 	.word	0x00000005
        /*02a4*/ 	.word	0x00000000
        /*02a8*/ 	.short	0x010a
        /*02aa*/ 	.byte	0x3f
	.zero		1


	//   ....[28]....
        /*02ac*/ 	.word	0x0000c270
        /*02b0*/ 	.word	0x00000003
        /*02b4*/ 	.word	0x00000000
        /*02b8*/ 	.short	0x010a
        /*02ba*/ 	.byte	0x3f
	.zero		1


	//   ....[29]....
        /*02bc*/ 	.word	0x0000c370
        /*02c0*/ 	.word	0x0000000c
        /*02c4*/ 	.word	0x00030800
        /*02c8*/ 	.short	0x010a
        /*02ca*/ 	.byte	0x3f
	.zero		1


	//   ....[30]....
        /*02cc*/ 	.word	0x0000c3c0
        /*02d0*/ 	.word	0x00000000
        /*02d4*/ 	.word	0x00030810
        /*02d8*/ 	.short	0x010a
        /*02da*/ 	.byte	0x3f
	.zero		1


	//   ....[31]....
        /*02dc*/ 	.word	0x0000c410
        /*02e0*/ 	.word	0x00000000
        /*02e4*/ 	.word	0x00030830
        /*02e8*/ 	.short	0x010a
        /*02ea*/ 	.byte	0x3f
	.zero		1


	//   ....[32]....
        /*02ec*/ 	.word	0x0000c460
        /*02f0*/ 	.word	0x0000000f
        /*02f4*/ 	.word	0x00030820
        /*02f8*/ 	.short	0x010a
        /*02fa*/ 	.byte	0x3f
	.zero		1


	//   ....[33]....
        /*02fc*/ 	.word	0x0000c4b0
        /*0300*/ 	.word	0x0000000f
        /*0304*/ 	.word	0x00030840
        /*0308*/ 	.short	0x010a
        /*030a*/ 	.byte	0x3f
	.zero		1


	//   ....[34]....
        /*030c*/ 	.word	0x0000c500
        /*0310*/ 	.word	0x0000000f
        /*0314*/ 	.word	0x00030828
        /*0318*/ 	.short	0x010a
        /*031a*/ 	.byte	0x3f
	.zero		1


	//   ....[35]....
        /*031c*/ 	.word	0x0000c550
        /*0320*/ 	.word	0x0000000f
        /*0324*/ 	.word	0x00030848
        /*0328*/ 	.short	0x010a
        /*032a*/ 	.byte	0x3f
	.zero		1


	//   ....[36]....
        /*032c*/ 	.word	0x0000c5b0
        /*0330*/ 	.word	0x0000000f
        /*0334*/ 	.word	0x00030820
        /*0338*/ 	.short	0x010a
        /*033a*/ 	.byte	0x3f
	.zero		1


	//   ....[37]....
        /*033c*/ 	.word	0x0000c600
        /*0340*/ 	.word	0x0000000f
        /*0344*/ 	.word	0x00030840
        /*0348*/ 	.short	0x010a
        /*034a*/ 	.byte	0x3f
	.zero		1


	//   ....[38]....
        /*034c*/ 	.word	0x0000c650
        /*0350*/ 	.word	0x0000000f
        /*0354*/ 	.word	0x00030828
        /*0358*/ 	.short	0x010a
        /*035a*/ 	.byte	0x3f
	.zero		1


	//   ....[39]....
        /*035c*/ 	.word	0x0000c6a0
        /*0360*/ 	.word	0x00000003
        /*0364*/ 	.word	0x00030840
        /*0368*/ 	.short	0x010a
        /*036a*/ 	.byte	0x3f
	.zero		1


	//   ....[40]....
        /*036c*/ 	.word	0x0000c770
        /*0370*/ 	.word	0x00000007
        /*0374*/ 	.word	0x00000000
        /*0378*/ 	.short	0x010a
        /*037a*/ 	.byte	0x3f
	.zero		1


	//   ....[41]....
        /*037c*/ 	.word	0x0000c7c0
        /*0380*/ 	.word	0x00000003
        /*0384*/ 	.word	0x00000000
        /*0388*/ 	.short	0x010a
        /*038a*/ 	.byte	0x3f
	.zero		1


	//   ....[42]....
        /*038c*/ 	.word	0x0000c810
        /*0390*/ 	.word	0x00000005
        /*0394*/ 	.word	0x00000000
        /*0398*/ 	.short	0x010a
        /*039a*/ 	.byte	0x3f
	.zero		1


	//----- nvinfo : EIATTR_NUM_MBARRIERS
	.align		4
.L_530:
        /*039c*/ 	.byte	0x03, 0x38
        /*039e*/ 	.short	0x0009


	//----- nvinfo : EIATTR_EXIT_INSTR_OFFSETS
	.align		4
        /*03a0*/ 	.byte	0x04, 0x1c
        /*03a2*/ 	.short	(.L_532 - .L_531)


	//   ....[0]....
.L_531:
        /*03a4*/ 	.word	0x0000c2c0


	//----- nvinfo : EIATTR_MAX_THREADS
	.align		4
.L_532:
        /*03a8*/ 	.byte	0x04, 0x05
        /*03aa*/ 	.short	(.L_534 - .L_533)
.L_533:
        /*03ac*/ 	.word	0x00000180
        /*03b0*/ 	.word	0x00000001
        /*03b4*/ 	.word	0x00000001


	//----- nvinfo : EIATTR_CRS_STACK_SIZE
	.align		4
.L_534:
        /*03b8*/ 	.byte	0x04, 0x1e
        /*03ba*/ 	.short	(.L_536 - .L_535)
.L_535:
        /*03bc*/ 	.word	0x00000000


	//----- nvinfo : EIATTR_CBANK_PARAM_SIZE
	.align		4
.L_536:
        /*03c0*/ 	.byte	0x03, 0x19
        /*03c2*/ 	.short	0x06f0


	//----- nvinfo : EIATTR_PARAM_CBANK
	.align		4
        /*03c4*/ 	.byte	0x04, 0x0a
        /*03c6*/ 	.short	(.L_538 - .L_537)
	.align		4
.L_537:
        /*03c8*/ 	.word	index@(.nv.constant0._ZN7cutlass13device_kernelIN5flash11enable_sm90INS1_16FlashAttnBwdSm90INS1_25CollectiveMainloopBwdSm90ILi2ELi2ELi2EN4cute5tupleIJNS5_1CILi1EEES8_S8_EEENS6_IJNS7_ILi64EEENS7_ILi128EEESB_EEENS_6half_tEfNS_4arch4Sm90ELb0ELb1ELb1ELb1ELb0ELb1ELb0ELb0ELi2ELi1ELi2ELi1ELb0EEENS1_21CollectiveEpilogueBwdISC_SD_SF_Li256ELb1ELb0ELi1EEENS1_19SingleTileSchedulerILb1ELb0ELb0ELi128EEEEEEEEEvNT_6ParamsE)
        /*03cc*/ 	.short	0x0210
        /*03ce*/ 	.short	0x06f0


	//----- nvinfo : EIATTR_SW_WAR
	.align		4
.L_538:
        /*03d0*/ 	.byte	0x04, 0x36
        /*03d2*/ 	.short	(.L_540 - .L_539)
.L_539:
        /*03d4*/ 	.word	0x00000008
.L_540:


//--------------------- .nv.info._ZN7cutlass13device_kernelIN5flash11enable_sm90INS1_16FlashAttnBwdSm90INS1_25CollectiveMainloopBwdSm90ILi2ELi2ELi2EN4cute5tupleIJNS5_1CILi1EEES8_S8_EEENS6_IJNS7_ILi64EEENS7_ILi128EEESB_EEENS_6half_tEfNS_4arch4Sm90ELb0ELb1ELb1ELb1ELb1ELb1ELb0ELb0ELi2ELi1ELi2ELi1ELb0EEENS1_21CollectiveEpilogueBwdISC_SD_SF_Li256ELb1ELb0ELi1EEENS1_19SingleTileSchedulerILb1ELb0ELb0ELi128EEEEEEEEEvNT_6ParamsE --------------------------
	.section	.nv.info._ZN7cutlass13device_kernelIN5flash11enable_sm90INS1_16FlashAttnBwdSm90INS1_25CollectiveMainloopBwdSm90ILi2ELi2ELi2EN4cute5tupleIJNS5_1CILi1EEES8_S8_EEENS6_IJNS7_ILi64EEENS7_ILi128EEESB_EEENS_6half_tEfNS_4arch4Sm90ELb0ELb1ELb1ELb1ELb1ELb1ELb0ELb0ELi2ELi1ELi2ELi1ELb0EEENS1_21CollectiveEpilogueBwdISC_SD_SF_Li256ELb1ELb0ELi1EEENS1_19SingleTileSchedulerILb1ELb0ELb0ELi128EEEEEEEEEvNT_6ParamsE,"",@"SHT_CUDA_INFO"
	.sectionflags	@""
	.align	4


	//----- nvinfo : EIATTR_CUDA_API_VERSION
	.align		4
        /*0000*/ 	.byte	0x04, 0x37
        /*0002*/ 	.short	(.L_542 - .L_541)
.L_541:
        /*0004*/ 	.word	0x00000082


	//----- nvinfo : EIATTR_KPARAM_INFO
	.align		4
.L_542:
        /*0008*/ 	.byte	0x04, 0x17
        /*000a*/ 	.short	(.L_544 - .L_543)
.L_543:
        /*000c*/ 	.word	0x00000000
        /*0010*/ 	.short	0x0000
        /*0012*/ 	.short	0x0070
        /*0014*/ 	.byte	0x00, 0xf0, 0x01, 0x1a


	//----- nvinfo : EIATTR_SPARSE_MMA_MASK
	.align		4
.L_544:
        /*0018*/ 	.byte	0x03, 0x50
        /*001a*/ 	.short	0x0000


	//----- nvinfo : EIATTR_MAXREG_COUNT
	.align		4
        /*001c*/ 	.byte	0x03, 0x1b
        /*001e*/ 	.short	0x00a8


	//----- nvinfo : EIATTR_NUM_BARRIERS
	.align		4
        /*0020*/ 	.byte	0x02, 0x4c
        /*0022*/ 	.byte	0x10
	.zero		1


	//----- nvinfo : EIATTR_EXTERNS
	.align		4
        /*0024*/ 	.byte	0x04, 0x0f
        /*0026*/ 	.short	(.L_546 - .L_545)


	//   ....[0]....
	.align		4
.L_545:
        /*0028*/ 	.word	index@(__assertfail)


	//----- nvinfo : EIATTR_ANNOTATIONS
	.align		4
.L_546:
        /*002c*/ 	.byte	0x04, 0x55
        /*002e*/ 	.short	(.L_548 - .L_547)


	//   ....[0]....
.L_547:
        /*0030*/ 	.word	0x00000001
        /*0034*/ 	.byte	0xa0, 0x19, 0x00, 0x00, 0x01, 0x00, 0x00, 0x00, 0x70, 0x28, 0x00, 0x00, 0x01, 0x00, 0x00, 0x00
        /*0044*/ 	.byte	0x40, 0x3b, 0x00, 0x00, 0x01, 0x00, 0x00, 0x00, 0xd0, 0x3b, 0x00, 0x00, 0x01, 0x00, 0x00, 0x00
        /*0054*/ 	.byte	0x20, 0xb9, 0x00, 0x00, 0x01, 0x00, 0x00, 0x00, 0xc0, 0xba, 0x00, 0x00, 0x01, 0x00, 0x00, 0x00
        /*0064*/ 	.byte	0x40, 0xc6, 0x00, 0x00, 0x01, 0x00, 0x00, 0x00, 0x60, 0xc6, 0x00, 0x00, 0x01, 0x00, 0x00, 0x00
        /*0074*/ 	.byte	0xd0, 0xc9, 0x00, 0x00


	//----- nvinfo : EIATTR_MERCURY_ISA_VERSION
	.align		4
.L_548:
        /*0078*/ 	.byte	0x03, 0x5f
        /*007a*/ 	.short	0x0101


	//----- nvinfo : EIATTR_INT_WARP_WIDE_INSTR_OFFSETS
	.align		4
        /*007c*/ 	.byte	0x04, 0x31
        /*007e*/ 	.short	(.L_550 - .L_549)


	//   ....[0]....
.L_549:
        /*0080*/ 	.word	0x00000190


	//   ....[1]....
        /*0084*/ 	.word	0x000001c0


	//   ....[2]....
        /*0088*/ 	.word	0x00009660


	//   ....[3]....
        /*008c*/ 	.word	0x00009cb0


	//   ....[4]....
        /*0090*/ 	.word	0x0000a160


	//   ....[5]....
        /*0094*/ 	.word	0x0000a420


	//   ....[6]....
        /*0098*/ 	.word	0x0000a680


	//   ....[7]....
        /*009c*/ 	.word	0x0000a810


	//----- nvinfo : EIATTR_COOP_GROUP_MASK_REGIDS
	.align		4
.L_550:
        /*00a0*/ 	.byte	0x04, 0x29
        /*00a2*/ 	.short	(.L_552 - .L_551)


	//   ....[0]....
.L_551:
        /*00a4*/ 	.word	0xffffffff


	//   ....[1]....
        /*00a8*/ 	.word	0xffffffff


	//   ....[2]....
        /*00ac*/ 	.word	0xffffffff


	//   ....[3]....
        /*00b0*/ 	.word	0xffffffff


	//   ....[4]....
        /*00b4*/ 	.word	0xffffffff


	//   ....[5]....
        /*00b8*/ 	.word	0xffffffff


	//   ....[6]....
        /*00bc*/ 	.word	0xffffffff


	//   ....[7]....
        /*00c0*/ 	.word	0xffffffff


	//   ....[8]....
        /*00c4*/ 	.word	0xffffffff


	//   ....[9]....
        /*00c8*/ 	.word	0xffffffff


	//   ....[10]....
        /*00cc*/ 	.word	0xffffffff


	//   ....[11]....
        /*00d0*/ 	.word	0xffffffff


	//   ....[12]....
        /*00d4*/ 	.word	0xffffffff


	//   ....[13]....
        /*00d8*/ 	.word	0xffffffff


	//   ....[14]....
        /*00dc*/ 	.word	0xffffffff


	//   ....[15]....
        /*00e0*/ 	.word	0xffffffff


	//   ....[16]....
        /*00e4*/ 	.word	0x0500000f


	//   ....[17]....
        /*00e8*/ 	.word	0x0500000f


	//   ....[18]....
        /*00ec*/ 	.word	0x0500000f


	//   ....[19]....
        /*00f0*/ 	.word	0x0500000f


	//----- nvinfo : EIATTR_COOP_GROUP_INSTR_OFFSETS
	.align		4
.L_552:
        /*00f4*/ 	.byte	0x04, 0x28
        /*00f6*/ 	.short	(.L_554 - .L_553)


	//   ....[0]....
.L_553:
        /*00f8*/ 	.word	0x00000070


	//   ....[1]....
        /*00fc*/ 	.word	0x000001a0


	//   ....[2]....
        /*0100*/ 	.word	0x000001f0


	//   ....[3]....
        /*0104*/ 	.word	0x000003e0


	//   ....[4]....
        /*0108*/ 	.word	0x00000620


	//   ....[5]....
        /*010c*/ 	.word	0x00001650


	//   ....[6]....
        /*0110*/ 	.word	0x00008780


	//   ....[7]....
        /*0114*/ 	.word	0x00009260


	//   ....[8]....
        /*0118*/ 	.word	0x00009590


	//   ....[9]....
        /*011c*/ 	.word	0x00009910


	//   ....[10]....
        /*0120*/ 	.word	0x00009be0


	//   ....[11]....
        /*0124*/ 	.word	0x00009e20


	//   ....[12]....
        /*0128*/ 	.word	0x0000a090


	//   ....[13]....
        /*012c*/ 	.word	0x0000a360


	//   ....[14]....
        /*0130*/ 	.word	0x0000a580


	//   ....[15]....
        /*0134*/ 	.word	0x0000a710


	//   ....[16]....
        /*0138*/ 	.word	0x0000d220


	//   ....[17]....
        /*013c*/ 	.word	0x0000d3a0


	//   ....[18]....
        /*0140*/ 	.word	0x0000d410


	//   ....[19]....
        /*0144*/ 	.word	0x0000d480


	//----- nvinfo : EIATTR_REG_RECONFIG
	.align		4
.L_554:
        /*0148*/ 	.byte	0x01, 0x54
	.zero		2


	//----- nvinfo : EIATTR_SYSCALL_OFFSETS
	.align		4
        /*014c*/ 	.byte	0x04, 0x46
        /*014e*/ 	.short	(.L_556 - .L_555)


	//   ....[0]....
.L_555:
        /*0150*/ 	.word	0x00001290


	//   ....[1]....
        /*0154*/ 	.word	0x00001380


	//   ....[2]....
        /*0158*/ 	.word	0x000014e0


	//   ....[3]....
        /*015c*/ 	.word	0x000015d0


	//----- nvinfo : EIATTR_MBARRIER_INSTR_OFFSETS
	.align		4
.L_556:
        /*0160*/ 	.byte	0x04, 0x39
        /*0162*/ 	.short	(.L_558 - .L_557)


	//   ....[0]....
.L_557:
        /*0164*/ 	.word	0x00000290
        /*0168*/ 	.word	0x000000ff
        /*016c*/ 	.word	0x00030800
        /*0170*/ 	.short	0x0100
        /*0172*/ 	.byte	0x06
	.zero		1


	//   ....[1]....
        /*0174*/ 	.word	0x00000390
        /*0178*/ 	.word	0x000000ff
        /*017c*/ 	.word	0x00030810
        /*0180*/ 	.short	0x0100
        /*0182*/ 	.byte	0x08
	.zero		1


	//   ....[2]....
        /*0184*/ 	.word	0x000003a0
        /*0188*/ 	.word	0x000000ff
        /*018c*/ 	.word	0x00030820
        /*0190*/ 	.short	0x0100
        /*0192*/ 	.byte	0x08
	.zero		1


	//   ....[3]....
        /*0194*/ 	.word	0x000003b0
        /*0198*/ 	.word	0x000000ff
        /*019c*/ 	.word	0x00030818
        /*01a0*/ 	.short	0x0100
        /*01a2*/ 	.byte	0x08
	.zero		1


	//   ....[4]....
        /*01a4*/ 	.word	0x000003c0
        /*01a8*/ 	.word	0x000000ff
        /*01ac*/ 	.word	0x00030828
        /*01b0*/ 	.short	0x0100
        /*01b2*/ 	.byte	0x08
	.zero		1


	//   ....[5]....
        /*01b4*/ 	.word	0x000004f0
        /*01b8*/ 	.word	0x000000ff
        /*01bc*/ 	.word	0x00030830
        /*01c0*/ 	.short	0x0100
        /*01c2*/ 	.byte	0x08
	.zero		1


	//   ....[6]....
        /*01c4*/ 	.word	0x00000500
        /*01c8*/ 	.word	0x000000ff
        /*01cc*/ 	.word	0x00030840
        /*01d0*/ 	.short	0x0100
        /*01d2*/ 	.byte	0x08
	.zero		1


	//   ....[7]....
        /*01d4*/ 	.word	0x00000510
        /*01d8*/ 	.word	0x000000ff
        /*01dc*/ 	.word	0x00030838
        /*01e0*/ 	.short	0x0100
        /*01e2*/ 	.byte	0x08
	.zero		1


	//   ....[8]....
        /*01e4*/ 	.word	0x00000520
        /*01e8*/ 	.word	0x000000ff
        /*01ec*/ 	.word	0x00030848
        /*01f0*/ 	.short	0x0100
        /*01f2*/ 	.byte	0x08
	.zero		1


	//   ....[9]....
        /*01f4*/ 	.word	0x00001680
        /*01f8*/ 	.word	0x00000010
        /*01fc*/ 	.word	0x00030800
        /*0200*/ 	.short	0x010a
        /*0202*/ 	.byte	0x3f
	.zero		1


	//   ....[10]....
        /*0204*/ 	.word	0x000017b0
        /*0208*/ 	.word	0x00000010
        /*020c*/ 	.word	0x00030800
        /*0210*/ 	.short	0x010a
        /*0212*/ 	.byte	0x3f
	.zero		1


	//   ....[11]....
        /*0214*/ 	.word	0x00001e70
        /*0218*/ 	.word	0x00000000
        /*021c*/ 	.word	0x00030810
        /*0220*/ 	.short	0x010a
        /*0222*/ 	.byte	0x3f
	.zero		1


	//   ....[12]....
        /*0224*/ 	.word	0x00001eb0
        /*0228*/ 	.word	0x00000000
        /*022c*/ 	.word	0x00030810
        /*0230*/ 	.short	0x010a
        /*0232*/ 	.byte	0x3f
	.zero		1


	//   ....[13]....
        /*0234*/ 	.word	0x00002410
        /*0238*/ 	.word	0x00000000
        /*023c*/ 	.word	0x00030830
        /*0240*/ 	.short	0x010a
        /*0242*/ 	.byte	0x3f
	.zero		1


	//   ....[14]....
        /*0244*/ 	.word	0x00002760
        /*0248*/ 	.word	0x00000000
        /*024c*/ 	.word	0x00030830
        /*0250*/ 	.short	0x010a
        /*0252*/ 	.byte	0x3f
	.zero		1


	//   ....[15]....
        /*0254*/ 	.word	0x00004990
        /*0258*/ 	.word	0x00000006
        /*025c*/ 	.word	0x00000000
        /*0260*/ 	.short	0x0101
        /*0262*/ 	.byte	0x3f
	.zero		1


	//   ....[16]....
        /*0264*/ 	.word	0x00004cb0
        /*0268*/ 	.word	0x00000000
        /*026c*/ 	.word	0x00000000
        /*0270*/ 	.short	0x0101
        /*0272*/ 	.byte	0x3f
	.zero		1


	//   ....[17]....
        /*0274*/ 	.word	0x0000b410
        /*0278*/ 	.word	0x0000000f
        /*027c*/ 	.word	0x00030820
        /*0280*/ 	.short	0x010a
        /*0282*/ 	.byte	0x3f
	.zero		1


	//   ....[18]....
        /*0284*/ 	.word	0x0000bb40
        /*0288*/ 	.word	0x0000000f
        /*028c*/ 	.word	0x00030840
        /*0290*/ 	.short	0x010a
        /*0292*/ 	.byte	0x3f
	.zero		1


	//   ....[19]....
        /*0294*/ 	.word	0x0000be10
        /*0298*/ 	.word	0x0000000f
        /*029c*/ 	.word	0x00030828
        /*02a0*/ 	.short	0x010a
        /*02a2*/ 	.byte	0x3f
	.zero		1


	//   ....[20]....
        /*02a4*/ 	.word	0x0000c0e0
        /*02a8*/ 	.word	0x0000000f
        /*02ac*/ 	.word	0x00030848
        /*02b0*/ 	.short	0x010a
        /*02b2*/ 	.byte	0x3f
	.zero		1


	//   ....[21]....
        /*02b4*/ 	.word	0x0000c350
        /*02b8*/ 	.word	0x0000000f
        /*02bc*/ 	.word	0x00030820
        /*02c0*/ 	.short	0x010a
        /*02c2*/ 	.byte	0x3f
	.zero		1


	//   ....[22]....
        /*02c4*/ 	.word	0x0000c690
        /*02c8*/ 	.word	0x0000000f
        /*02cc*/ 	.word	0x00030840
        /*02d0*/ 	.short	0x010a
        /*02d2*/ 	.byte	0x3f
	.zero		1


	//   ....[23]....
        /*02d4*/ 	.word	0x0000c930
        /*02d8*/ 	.word	0x0000000f
        /*02dc*/ 	.word	0x00030828
        /*02e0*/ 	.short	0x010a
        /*02e2*/ 	.byte	0x3f
	.zero		1


	//   ....[24]....
        /*02e4*/ 	.word	0x0000cc40
        /*02e8*/ 	.word	0x00000003
        /*02ec*/ 	.word	0x00030840
        /*02f0*/ 	.short	0x010a
        /*02f2*/ 	.byte	0x3f
	.zero		1


	//   ....[25]....
        /*02f4*/ 	.word	0x0000d0a0
        /*02f8*/ 	.word	0x00000007
        /*02fc*/ 	.word	0x00000000
        /*0300*/ 	.short	0x010a
        /*0302*/ 	.byte	0x3f
	.zero		1


	//   ....[26]....
        /*0304*/ 	.word	0x0000d0f0
        /*0308*/ 	.word	0x00000003
        /*030c*/ 	.word	0x00000000
        /*0310*/ 	.short	0x010a
        /*0312*/ 	.byte	0x3f
	.zero		1


	//   ....[27]....
        /*0314*/ 	.word	0x0000d150
        /*0318*/ 	.word	0x00000005
        /*031c*/ 	.word	0x00000000
        /*0320*/ 	.short	0x010a
        /*0322*/ 	.byte	0x3f
	.zero		1


	//   ....[28]....
        /*0324*/ 	.word	0x0000d180
        /*0328*/ 	.word	0x00000003
        /*032c*/ 	.word	0x00000000
        /*0330*/ 	.short	0x010a
        /*0332*/ 	.byte	0x3f
	.zero		1


	//   ....[29]....
        /*0334*/ 	.word	0x0000d280
        /*0338*/ 	.word	0x0000000c
        /*033c*/ 	.word	0x00030800
        /*0340*/ 	.short	0x010a
        /*0342*/ 	.byte	0x3f
	.zero		1


	//   ....[30]....
        /*0344*/ 	.word	0x0000d2d0
        /*0348*/ 	.word	0x00000000
        /*034c*/ 	.word	0x00030810
        /*0350*/ 	.short	0x010a
        /*0352*/ 	.byte	0x3f
	.zero		1


	//   ....[31]....
        /*0354*/ 	.word	0x0000d320
        /*0358*/ 	.word	0x00000000
        /*035c*/ 	.word	0x00030830
        /*0360*/ 	.short	0x010a
        /*0362*/ 	.byte	0x3f
	.zero		1


	//   ....[32]....
        /*0364*/ 	.word	0x0000d4c0
        /*0368*/ 	.word	0x0000000f
        /*036c*/ 	.word	0x00030820
        /*0370*/ 	.short	0x010a
        /*0372*/ 	.byte	0x3f
	.zero		1


	//   ....[33]....
        /*0374*/ 	.word	0x0000d510
        /*0378*/ 	.word	0x0000000f
        /*037c*/ 	.word	0x00030840
        /*0380*/ 	.short	0x010a
        /*0382*/ 	.byte	0x3f
	.zero		1


	//   ....[34]....
        /*0384*/ 	.word	0x0000d560
        /*0388*/ 	.word	0x0000000f
        /*038c*/ 	.word	0x00030828
        /*0390*/ 	.short	0x010a
        /*0392*/ 	.byte	0x3f
	.zero		1


	//   ....[35]....
        /*0394*/ 	.word	0x0000d5b0
        /*0398*/ 	.word	0x0000000f
        /*039c*/ 	.word	0x00030848
        /*03a0*/ 	.short	0x010a
        /*03a2*/ 	.byte	0x3f
	.zero		1


	//   ....[36]....
        /*03a4*/ 	.word	0x0000d610
        /*03a8*/ 	.word	0x0000000f
        /*03ac*/ 	.word	0x00030820
        /*03b0*/ 	.short	0x010a
        /*03b2*/ 	.byte	0x3f
	.zero		1


	//   ....[37]....
        /*03b4*/ 	.word	0x0000d660
        /*03b8*/ 	.word	0x0000000f
        /*03bc*/ 	.word	0x00030840
        /*03c0*/ 	.short	0x010a
        /*03c2*/ 	.byte	0x3f
	.zero		1


	//   ....[38]....
        /*03c4*/ 	.word	0x0000d6b0
        /*03c8*/ 	.word	0x0000000f
        /*03cc*/ 	.word	0x00030828
        /*03d0*/ 	.short	0x010a
        /*03d2*/ 	.byte	0x3f
	.zero		1


	//   ....[39]....
        /*03d4*/ 	.word	0x0000d700
        /*03d8*/ 	.word	0x00000003
        /*03dc*/ 	.word	0x00030840
        /*03e0*/ 	.short	0x010a
        /*03e2*/ 	.byte	0x3f
	.zero		1


	//   ....[40]....
        /*03e4*/ 	.word	0x0000d7d0
        /*03e8*/ 	.word	0x00000007
        /*03ec*/ 	.word	0x00000000
        /*03f0*/ 	.short	0x010a
        /*03f2*/ 	.byte	0x3f
	.zero		1


	//   ....[41]....
        /*03f4*/ 	.word	0x0000d820
        /*03f8*/ 	.word	0x00000003
        /*03fc*/ 	.word	0x00000000
        /*0400*/ 	.short	0x010a
        /*0402*/ 	.byte	0x3f
	.zero		1


	//   ....[42]....
        /*0404*/ 	.word	0x0000d870
        /*0408*/ 	.word	0x00000005
        /*040c*/ 	.word	0x00000000
        /*0410*/ 	.short	0x010a
        /*0412*/ 	.byte	0x3f
	.zero		1


	//----- nvinfo : EIATTR_NUM_MBARRIERS
	.align		4
.L_558:
        /*0414*/ 	.byte	0x03, 0x38
        /*0416*/ 	.short	0x0009


	//----- nvinfo : EIATTR_EXIT_INSTR_OFFSETS
	.align		4
        /*0418*/ 	.byte	0x04, 0x1c
        /*041a*/ 	.short	(.L_560 - .L_559)


	//   ....[0]....
.L_559:
        /*041c*/ 	.word	0x0000d1d0


	//----- nvinfo : EIATTR_MAX_THREADS
	.align		4
.L_560:
        /*0420*/ 	.byte	0x04, 0x05
        /*0422*/ 	.short	(.L_562 - .L_561)
.L_561:
        /*0424*/ 	.word	0x00000180
        /*0428*/ 	.word	0x00000001
        /*042c*/ 	.word	0x00000001


	//----- nvinfo : EIATTR_CRS_STACK_SIZE
	.align		4
.L_562:
        /*0430*/ 	.byte	0x04, 0x1e
        /*0432*/ 	.short	(.L_564 - .L_563)
.L_563:
        /*0434*/ 	.word	0x00000000


	//----- nvinfo : EIATTR_CBANK_PARAM_SIZE
	.align		4
.L_564:
        /*0438*/ 	.byte	0x03, 0x19
        /*043a*/ 	.short	0x06f0


	//----- nvinfo : EIATTR_PARAM_CBANK
	.align		4
        /*043c*/ 	.byte	0x04, 0x0a
        /*043e*/ 	.short	(.L_566 - .L_565)
	.align		4
.L_565:
        /*0440*/ 	.word	index@(.nv.constant0._ZN7cutlass13device_kernelIN5flash11enable_sm90INS1_16FlashAttnBwdSm90INS1_25CollectiveMainloopBwdSm90ILi2ELi2ELi2EN4cute5tupleIJNS5_1CILi1EEES8_S8_EEENS6_IJNS7_ILi64EEENS7_ILi128EEESB_EEENS_6half_tEfNS_4arch4Sm90ELb0ELb1ELb1ELb1ELb1ELb1ELb0ELb0ELi2ELi1ELi2ELi1ELb0EEENS1_21CollectiveEpilogueBwdISC_SD_SF_Li256ELb1ELb0ELi1EEENS1_19SingleTileSchedulerILb1ELb0ELb0ELi128EEEEEEEEEvNT_6ParamsE)
        /*0444*/ 	.short	0x0210
        /*0446*/ 	.short	0x06f0


	//----- nvinfo : EIATTR_SW_WAR
	.align		4
.L_566:
        /*0448*/ 	.byte	0x04, 0x36
        /*044a*/ 	.short	(.L_568 - .L_567)
.L_567:
        /*044c*/ 	.word	0x00000008
.L_568:


//--------------------- .nv.info._ZN7cutlass13device_kernelIN5flash11enable_sm90INS1_16FlashAttnBwdSm90INS1_25CollectiveMainloopBwdSm90ILi2ELi2ELi2EN4cute5tupleIJNS5_1CILi1EEES8_S8_EEENS6_IJNS7_ILi64EEENS7_ILi128EEESB_EEENS_6half_tEfNS_4arch4Sm90ELb0ELb1ELb1ELb1ELb0ELb1ELb0ELb0ELi2ELi1ELi2ELi1ELb0EEENS1_24CollectiveEpilogueBwdGQAISC_fSF_Li256ELb1ELb0EEENS1_19SingleTileSchedulerILb1ELb0ELb0ELi128EEEEEEEEEvNT_6ParamsE --------------------------
	.section	.nv.info._ZN7cutlass13device_kernelIN5flash11enable_sm90INS1_16FlashAttnBwdSm90INS1_25CollectiveMainloopBwdSm90ILi2ELi2ELi2EN4cute5tupleIJNS5_1CILi1EEES8_S8_EEENS6_IJNS7_ILi64EEENS7_ILi128EEESB_EEENS_6half_tEfNS_4arch4Sm90ELb0ELb1ELb1ELb1ELb0ELb1ELb0ELb0ELi2ELi1ELi2ELi1ELb0EEENS1_24CollectiveEpilogueBwdGQAISC_fSF_Li256ELb1ELb0EEENS1_19SingleTileSchedulerILb1ELb0ELb0ELi128EEEEEEEEEvNT_6ParamsE,"",@"SHT_CUDA_INFO"
	.sectionflags	@""
	.align	4


	//----- nvinfo : EIATTR_CUDA_API_VERSION
	.align		4
        /*0000*/ 	.byte	0x04, 0x37
        /*0002*/ 	.short	(.L_570 - .L_569)
.L_569:
        /*0004*/ 	.word	0x00000082


	//----- nvinfo : EIATTR_KPARAM_INFO
	.align		4
.L_570:
        /*0008*/ 	.byte	0x04, 0x17
        /*000a*/ 	.short	(.L_572 - .L_571)
.L_571:
        /*000c*/ 	.word	0x00000000
        /*0010*/ 	.short	0x0000
        /*0012*/ 	.short	0x0070
        /*0014*/ 	.byte	0x00, 0xf0, 0x01, 0x1a


	//----- nvinfo : EIATTR_SPARSE_MMA_MASK
	.align		4
.L_572:
        /*0018*/ 	.byte	0x03, 0x50
        /*001a*/ 	.short	0x0000


	//----- nvinfo : EIATTR_MAXREG_COUNT
	.align		4
        /*001c*/ 	.byte	0x03, 0x1b
        /*001e*/ 	.short	0x00a8


	//----- nvinfo : EIATTR_NUM_BARRIERS
	.align		4
        /*0020*/ 	.byte	0x02, 0x4c
        /*0022*/ 	.byte	0x10
	.zero		1


	//----- nvinfo : EIATTR_EXTERNS
	.align		4
        /*0024*/ 	.byte	0x04, 0x0f
        /*0026*/ 	.short	(.L_574 - .L_573)


	//   ....[0]....
	.align		4
.L_573:
        /*0028*/ 	.word	index@(__assertfail)


	//----- nvinfo : EIATTR_ANNOTATIONS
	.align		4
.L_574:
        /*002c*/ 	.byte	0x04, 0x55
        /*002e*/ 	.short	(.L_576 - .L_575)


	//   ....[0]....
.L_575:
        /*0030*/ 	.word	0x00000001
        /*0034*/ 	.byte	0x80, 0x19, 0x00, 0x00, 0x01, 0x00, 0x00, 0x00, 0x50, 0x28, 0x00, 0x00, 0x01, 0x00, 0x00, 0x00
        /*0044*/ 	.byte	0x20, 0x3b, 0x00, 0x00, 0x01, 0x00, 0x00, 0x00, 0xb0, 0x3b, 0x00, 0x00, 0x01, 0x00, 0x00, 0x00
        /*0054*/ 	.byte	0x50, 0x7d, 0x00, 0x00, 0x01, 0x00, 0x00, 0x00, 0xf0, 0x7e, 0x00, 0x00, 0x01, 0x00, 0x00, 0x00
        /*0064*/ 	.byte	0x70, 0x8a, 0x00, 0x00, 0x01, 0x00, 0x00, 0x00, 0x90, 0x8a, 0x00, 0x00, 0x01, 0x00, 0x00, 0x00
        /*0074*/ 	.byte	0x00, 0x8e, 0x00, 0x00


	//----- nvinfo : EIATTR_MERCURY_ISA_VERSION
	.align		4
.L_576:
        /*0078*/ 	.byte	0x03, 0x5f
        /*007a*/ 	.short	0x0101


	//----- nvinfo : EIATTR_INT_WARP_WIDE_INSTR_OFFSETS
	.align		4
        /*007c*/ 	.byte	0x04, 0x31
        /*007e*/ 	.short	(.L_578 - .L_577)


	//   ....[0]....
.L_577:
        /*0080*/ 	.word	0x00000190


	//   ....[1]....
        /*0084*/ 	.word	0x000001c0


	//----- nvinfo : EIATTR_COOP_GROUP_MASK_REGIDS
	.align		4
.L_578:
        /*0088*/ 	.byte	0x04, 0x29
        /*008a*/ 	.short	(.L_580 - .L_579)


	//   ....[0]....
.L_579:
        /*008c*/ 	.word	0xffffffff


	//   ....[1]....
        /*0090*/ 	.word	0xffffffff


	//   ....[2]....
        /*0094*/ 	.word	0xffffffff


	//   ....[3]....
        /*0098*/ 	.word	0xffffffff


	//   ....[4]....
        /*009c*/ 	.word	0xffffffff


	//   ....[5]....
        /*00a0*/ 	.word	0xffffffff


	//   ....[6]....
        /*00a4*/ 	.word	0xffffffff


	//   ....[7]....
        /*00a8*/ 	.word	0x0500000f


	//----- nvinfo : EIATTR_COOP_GROUP_INSTR_OFFSETS
	.align		4
.L_580:
        /*00ac*/ 	.byte	0x04, 0x28
        /*00ae*/ 	.short	(.L_582 - .L_581)


	//   ....[0]....
.L_581:
        /*00b0*/ 	.word	0x00000070


	//   ....[1]....
        /*00b4*/ 	.word	0x000001a0


	//   ....[2]....
        /*00b8*/ 	.word	0x000001f0


	//   ....[3]....
        /*00bc*/ 	.word	0x000003e0


	//   ....[4]....
        /*00c0*/ 	.word	0x00000620


	//   ....[5]....
        /*00c4*/ 	.word	0x00001630


	//   ....[6]....
        /*00c8*/ 	.word	0x00005ac0


	//   ....[7]....
        /*00cc*/ 	.word	0x00009650


	//----- nvinfo : EIATTR_REG_RECONFIG
	.align		4
.L_582:
        /*00d0*/ 	.byte	0x01, 0x54
	.zero		2


	//----- nvinfo : EIATTR_SYSCALL_OFFSETS
	.align		4
        /*00d4*/ 	.byte	0x04, 0x46
        /*00d6*/ 	.short	(.L_584 - .L_583)


	//   ....[0]....
.L_583:
        /*00d8*/ 	.word	0x00001270


	//   ....[1]....
        /*00dc*/ 	.word	0x00001360


	//   ....[2]....
        /*00e0*/ 	.word	0x000014c0


	//   ....[3]....
        /*00e4*/ 	.word	0x000015b0


	//----- nvinfo : EIATTR_MBARRIER_INSTR_OFFSETS
	.align		4
.L_584:
        /*00e8*/ 	.byte	0x04, 0x39
        /*00ea*/ 	.short	(.L_586 - .L_585)


	//   ....[0]....
.L_585:
        /*00ec*/ 	.word	0x00000290
        /*00f0*/ 	.word	0x000000ff
        /*00f4*/ 	.word	0x00030800
        /*00f8*/ 	.short	0x0100
        /*00fa*/ 	.byte	0x06
	.zero		1


	//   ....[1]....
        /*00fc*/ 	.word	0x00000390
        /*0100*/ 	.word	0x000000ff
        /*0104*/ 	.word	0x00030810
        /*0108*/ 	.short	0x0100
        /*010a*/ 	.byte	0x08
	.zero		1


	//   ....[2]....
        /*010c*/ 	.word	0x000003a0
        /*0110*/ 	.word	0x000000ff
        /*0114*/ 	.word	0x00030820
        /*0118*/ 	.short	0x0100
        /*011a*/ 	.byte	0x08
	.zero		1


	//   ....[3]....
        /*011c*/ 	.word	0x000003b0
        /*0120*/ 	.word	0x000000ff
        /*0124*/ 	.word	0x00030818
        /*0128*/ 	.short	0x0100
        /*012a*/ 	.byte	0x08
	.zero		1


	//   ....[4]....
        /*012c*/ 	.word	0x000003c0
        /*0130*/ 	.word	0x000000ff
        /*0134*/ 	.word	0x00030828
        /*0138*/ 	.short	0x0100
        /*013a*/ 	.byte	0x08
	.zero		1


	//   ....[5]....
        /*013c*/ 	.word	0x000004f0
        /*0140*/ 	.word	0x000000ff
        /*0144*/ 	.word	0x00030830
        /*0148*/ 	.short	0x0100
        /*014a*/ 	.byte	0x08
	.zero		1


	//   ....[6]....
        /*014c*/ 	.word	0x00000500
        /*0150*/ 	.word	0x000000ff
        /*0154*/ 	.word	0x00030840
        /*0158*/ 	.short	0x0100
        /*015a*/ 	.byte	0x08
	.zero		1


	//   ....[7]....
        /*015c*/ 	.word	0x00000510
        /*0160*/ 	.word	0x000000ff
        /*0164*/ 	.word	0x00030838
        /*0168*/ 	.short	0x0100
        /*016a*/ 	.byte	0x08
	.zero		1


	//   ....[8]....
        /*016c*/ 	.word	0x00000520
        /*0170*/ 	.word	0x000000ff
        /*0174*/ 	.word	0x00030848
        /*0178*/ 	.short	0x0100
        /*017a*/ 	.byte	0x08
	.zero		1


	//   ....[9]....
        /*017c*/ 	.word	0x00001660
        /*0180*/ 	.word	0x00000010
        /*0184*/ 	.word	0x00030800
        /*0188*/ 	.short	0x010a
        /*018a*/ 	.byte	0x3f
	.zero		1


	//   ....[10]....
        /*018c*/ 	.word	0x00001790
        /*0190*/ 	.word	0x00000010
        /*0194*/ 	.word	0x00030800
        /*0198*/ 	.short	0x010a
        /*019a*/ 	.byte	0x3f
	.zero		1


	//   ....[11]....
        /*019c*/ 	.word	0x00001e50
        /*01a0*/ 	.word	0x00000000
        /*01a4*/ 	.word	0x00030810
        /*01a8*/ 	.short	0x010a
        /*01aa*/ 	.byte	0x3f
	.zero		1


	//   ....[12]....
        /*01ac*/ 	.word	0x00001e90
        /*01b0*/ 	.word	0x00000000
        /*01b4*/ 	.word	0x00030810
        /*01b8*/ 	.short	0x010a
        /*01ba*/ 	.byte	0x3f
	.zero		1


	//   ....[13]....
        /*01bc*/ 	.word	0x000023f0
        /*01c0*/ 	.word	0x00000000
        /*01c4*/ 	.word	0x00030830
        /*01c8*/ 	.short	0x010a
        /*01ca*/ 	.byte	0x3f
	.zero		1


	//   ....[14]....
        /*01cc*/ 	.word	0x00002740
        /*01d0*/ 	.word	0x00000000
        /*01d4*/ 	.word	0x00030830
        /*01d8*/ 	.short	0x010a
        /*01da*/ 	.byte	0x3f
	.zero		1


	//   ....[15]....
        /*01dc*/ 	.word	0x00004970
        /*01e0*/ 	.word	0x00000006
        /*01e4*/ 	.word	0x00000000
        /*01e8*/ 	.short	0x0101
        /*01ea*/ 	.byte	0x3f
	.zero		1


	//   ....[16]....
        /*01ec*/ 	.word	0x00004c90
        /*01f0*/ 	.word	0x00000000
        /*01f4*/ 	.word	0x00000000
        /*01f8*/ 	.short	0x0101
        /*01fa*/ 	.byte	0x3f
	.zero		1


	//   ....[17]....
        /*01fc*/ 	.word	0x00007840
        /*0200*/ 	.word	0x0000000f
        /*0204*/ 	.word	0x00030820
        /*0208*/ 	.short	0x010a
        /*020a*/ 	.byte	0x3f
	.zero		1


	//   ....[18]....
        /*020c*/ 	.word	0x00007f70
        /*0210*/ 	.word	0x0000000f
        /*0214*/ 	.word	0x00030840
        /*0218*/ 	.short	0x010a
        /*021a*/ 	.byte	0x3f
	.zero		1


	//   ....[19]....
        /*021c*/ 	.word	0x00008240
        /*0220*/ 	.word	0x0000000f
        /*0224*/ 	.word	0x00030828
        /*0228*/ 	.short	0x010a
        /*022a*/ 	.byte	0x3f
	.zero		1


	//   ....[20]....
        /*022c*/ 	.word	0x00008510
        /*0230*/ 	.word	0x0000000f
        /*0234*/ 	.word	0x00030848
        /*0238*/ 	.short	0x010a
        /*023a*/ 	.byte	0x3f
	.zero		1


	//   ....[21]....
        /*023c*/ 	.word	0x00008780
        /*0240*/ 	.word	0x0000000f
        /*0244*/ 	.word	0x00030820
        /*0248*/ 	.short	0x010a
        /*024a*/ 	.byte	0x3f
	.zero		1


	//   ....[22]....
        /*024c*/ 	.word	0x00008ac0
        /*0250*/ 	.word	0x0000000f
        /*0254*/ 	.word	0x00030840
        /*0258*/ 	.short	0x010a
        /*025a*/ 	.byte	0x3f
	.zero		1


	//   ....[23]....
        /*025c*/ 	.word	0x00008d60
        /*0260*/ 	.word	0x0000000f
        /*0264*/ 	.word	0x00030828
        /*0268*/ 	.short	0x010a
        /*026a*/ 	.byte	0x3f
	.zero		1


	//   ....[24]....
        /*026c*/ 	.word	0x00009070
        /*0270*/ 	.word	0x00000003
        /*0274*/ 	.word	0x00030840
        /*0278*/ 	.short	0x010a
        /*027a*/ 	.byte	0x3f
	.zero		1


	//   ....[25]....
        /*027c*/ 	.word	0x000094d0
        /*0280*/ 	.word	0x00000007
        /*0284*/ 	.word	0x00000000
        /*0288*/ 	.short	0x010a
        /*028a*/ 	.byte	0x3f
	.zero		1


	//   ....[26]....
        /*028c*/ 	.word	0x00009520
        /*0290*/ 	.word	0x00000003
        /*0294*/ 	.word	0x00000000
        /*0298*/ 	.short	0x010a
        /*029a*/ 	.byte	0x3f
	.zero		1


	//   ....[27]....
        /*029c*/ 	.word	0x00009580
        /*02a0*/ 	.word	0x00000005
        /*02a4*/ 	.word	0x00000000
        /*02a8*/ 	.short	0x010a
        /*02aa*/ 	.byte	0x3f
	.zero		1


	//   ....[28]....
        /*02ac*/ 	.word	0x000095b0
        /*02b0*/ 	.word	0x00000003
        /*02b4*/ 	.word	0x00000000
        /*02b8*/ 	.short	0x010a
        /*02ba*/ 	.byte	0x3f
	.zero		1


	//   ....[29]....
        /*02bc*/ 	.word	0x000096b0
        /*02c0*/ 	.word	0x0000000c
        /*02c4*/ 	.word	0x00030800
        /*02c8*/ 	.short	0x010a
        /*02ca*/ 	.byte	0x3f
	.zero		1


	//   ....[30]....
        /*02cc*/ 	.word	0x00009700
        /*02d0*/ 	.word	0x00000000
        /*02d4*/ 	.word	0x00030810
        /*02d8*/ 	.short	0x010a
        /*02da*/ 	.byte	0x3f
	.zero		1


	//   ....[31]....
        /*02dc*/ 	.word	0x00009750
        /*02e0*/ 	.word	0x00000000
        /*02e4*/ 	.word	0x00030830
        /*02e8*/ 	.short	0x010a
        /*02ea*/ 	.byte	0x3f
	.zero		1


	//   ....[32]....
        /*02ec*/ 	.word	0x000097a0
        /*02f0*/ 	.word	0x0000000f
        /*02f4*/ 	.word	0x00030820
        /*02f8*/ 	.short	0x010a
        /*02fa*/ 	.byte	0x3f
	.zero		1


	//   ....[33]....
        /*02fc*/ 	.word	0x000097f0
        /*0300*/ 	.word	0x0000000f
        /*0304*/ 	.word	0x00030840
        /*0308*/ 	.short	0x010a
        /*030a*/ 	.byte	0x3f
	.zero		1


	//   ....[34]....
        /*030c*/ 	.word	0x00009840
        /*0310*/ 	.word	0x0000000f
        /*0314*/ 	.word	0x00030828
        /*0318*/ 	.short	0x010a
        /*031a*/ 	.byte	0x3f
	.zero		1


	//   ....[35]....
        /*031c*/ 	.word	0x00009890
        /*0320*/ 	.word	0x0000000f
        /*0324*/ 	.word	0x00030848
        /*0328*/ 	.short	0x010a
        /*032a*/ 	.byte	0x3f
	.zero		1


	//   ....[36]....
        /*032c*/ 	.word	0x000098f0
        /*0330*/ 	.word	0x0000000f
        /*0334*/ 	.word	0x00030820
        /*0338*/ 	.short	0x010a
        /*033a*/ 	.byte	0x3f
	.zero		1


	//   ....[37]....
        /*033c*/ 	.word	0x00009940
        /*0340*/ 	.word	0x0000000f
        /*0344*/ 	.word	0x00030840
        /*0348*/ 	.short	0x010a
        /*034a*/ 	.byte	0x3f
	.zero		1


	//   ....[38]....
        /*034c*/ 	.word	0x00009990
        /*0350*/ 	.word	0x0000000f
        /*0354*/ 	.word	0x00030828
        /*0358*/ 	.short	0x010a
        /*035a*/ 	.byte	0x3f
	.zero		1


	//   ....[39]....
        /*035c*/ 	.word	0x000099e0
        /*0360*/ 	.word	0x00000003
        /*0364*/ 	.word	0x00030840
        /*0368*/ 	.short	0x010a
        /*036a*/ 	.byte	0x3f
	.zero		1


	//   ....[40]....
        /*036c*/ 	.word	0x00009ab0
        /*0370*/ 	.word	0x00000007
        /*0374*/ 	.word	0x00000000
        /*0378*/ 	.short	0x010a
        /*037a*/ 	.byte	0x3f
	.zero		1


	//   ....[41]....
        /*037c*/ 	.word	0x00009b00
        /*0380*/ 	.word	0x00000003
        /*0384*/ 	.word	0x00000000
        /*0388*/ 	.short	0x010a
        /*038a*/ 	.byte	0x3f
	.zero		1


	//   ....[42]....
        /*038c*/ 	.word	0x00009b50
        /*0390*/ 	.word	0x00000005
        /*0394*/ 	.word	0x00000000
        /*0398*/ 	.short	0x010a
        /*039a*/ 	.byte	0x3f
	.zero		1


	//----- nvinfo : EIATTR_NUM_MBARRIERS
	.align		4
.L_586:
        /*039c*/ 	.byte	0x03, 0x38
        /*039e*/ 	.short	0x0009


	//----- nvinfo : EIATTR_EXIT_INSTR_OFFSETS
	.align		4
        /*03a0*/ 	.byte	0x04, 0x1c
        /*03a2*/ 	.short	(.L_588 - .L_587)


	//   ....[0]....
.L_587:
        /*03a4*/ 	.word	0x00009600


	//----- nvinfo : EIATTR_MAX_THREADS
	.align		4
.L_588:
        /*03a8*/ 	.byte	0x04, 0x05
        /*03aa*/ 	.short	(.L_590 - .L_589)
.L_589:
        /*03ac*/ 	.word	0x00000180
        /*03b0*/ 	.word	0x00000001
        /*03b4*/ 	.word	0x00000001


	//----- nvinfo : EIATTR_CRS_STACK_SIZE
	.align		4
.L_590:
        /*03b8*/ 	.byte	0x04, 0x1e
        /*03ba*/ 	.short	(.L_592 - .L_591)
.L_591:
        /*03bc*/ 	.word	0x00000000


	//----- nvinfo : EIATTR_CBANK_PARAM_SIZE
	.align		4
.L_592:
        /*03c0*/ 	.byte	0x03, 0x19
        /*03c2*/ 	.short	0x06f0


	//----- nvinfo : EIATTR_PARAM_CBANK
	.align		4
        /*03c4*/ 	.byte	0x04, 0x0a
        /*03c6*/ 	.short	(.L_594 - .L_593)
	.align		4
.L_593:
        /*03c8*/ 	.word	index@(.nv.constant0._ZN7cutlass13device_kernelIN5flash11enable_sm90INS1_16FlashAttnBwdSm90INS1_25CollectiveMainloopBwdSm90ILi2ELi2ELi2EN4cute5tupleIJNS5_1CILi1EEES8_S8_EEENS6_IJNS7_ILi64EEENS7_ILi128EEESB_EEENS_6half_tEfNS_4arch4Sm90ELb0ELb1ELb1ELb1ELb0ELb1ELb0ELb0ELi2ELi1ELi2ELi1ELb0EEENS1_24CollectiveEpilogueBwdGQAISC_fSF_Li256ELb1ELb0EEENS1_19SingleTileSchedulerILb1ELb0ELb0ELi128EEEEEEEEEvNT_6ParamsE)
        /*03cc*/ 	.short	0x0210
        /*03ce*/ 	.short	0x06f0


	//----- nvinfo : EIATTR_SW_WAR
	.align		4
.L_594:
        /*03d0*/ 	.byte	0x04, 0x36
        /*03d2*/ 	.short	(.L_596 - .L_595)
.L_595:
        /*03d4*/ 	.word	0x00000008
.L_596:


//--------------------- .nv.info._ZN7cutlass13device_kernelIN5flash11enable_sm90INS1_16FlashAttnBwdSm90INS1_25CollectiveMainloopBwdSm90ILi2ELi2ELi2EN4cute5tupleIJNS5_1CILi1EEES8_S8_EEENS6_IJNS7_ILi64EEENS7_ILi128EEESB_EEENS_6half_tEfNS_4arch4Sm90ELb0ELb1ELb1ELb1ELb1ELb1ELb0ELb0ELi2ELi1ELi2ELi1ELb0EEENS1_24CollectiveEpilogueBwdGQAISC_fSF_Li256ELb1ELb1EEENS1_19SingleTileSchedulerILb1ELb0ELb0ELi128EEEEEEEEEvNT_6ParamsE --------------------------
	.section	.nv.info._ZN7cutlass13device_kernelIN5flash11enable_sm90INS1_16FlashAttnBwdSm90INS1_25CollectiveMainloopBwdSm90ILi2ELi2ELi2EN4cute5tupleIJNS5_1CILi1EEES8_S8_EEENS6_IJNS7_ILi64EEENS7_ILi128EEESB_EEENS_6half_tEfNS_4arch4Sm90ELb0ELb1ELb1ELb1ELb1ELb1ELb0ELb0ELi2ELi1ELi2ELi1ELb0EEENS1_24CollectiveEpilogueBwdGQAISC_fSF_Li256ELb1ELb1EEENS1_19SingleTileSchedulerILb1ELb0ELb0ELi128EEEEEEEEEvNT_6ParamsE,"",@"SHT_CUDA_INFO"
	.sectionflags	@""
	.align	4


	//----- nvinfo : EIATTR_CUDA_API_VERSION
	.align		4
        /*0000*/ 	.byte	0x04, 0x37
        /*0002*/ 	.short	(.L_598 - .L_597)
.L_597:
        /*0004*/ 	.word	0x00000082


	//----- nvinfo : EIATTR_KPARAM_INFO
	.align		4
.L_598:
        /*0008*/ 	.byte	0x04, 0x17
        /*000a*/ 	.short	(.L_600 - .L_599)
.L_599:
        /*000c*/ 	.word	0x00000000
        /*0010*/ 	.short	0x0000
        /*0012*/ 	.short	0x0070
        /*0014*/ 	.byte	0x00, 0xf0, 0x01, 0x1a


	//----- nvinfo : EIATTR_SPARSE_MMA_MASK
	.align		4
.L_600:
        /*0018*/ 	.byte	0x03, 0x50
        /*001a*/ 	.short	0x0000


	//----- nvinfo : EIATTR_MAXREG_COUNT
	.align		4
        /*001c*/ 	.byte	0x03, 0x1b
        /*001e*/ 	.short	0x00a8


	//----- nvinfo : EIATTR_NUM_BARRIERS
	.align		4
        /*0020*/ 	.byte	0x02, 0x4c
        /*0022*/ 	.byte	0x10
	.zero		1


	//----- nvinfo : EIATTR_EXTERNS
	.align		4
        /*0024*/ 	.byte	0x04, 0x0f
        /*0026*/ 	.short	(.L_602 - .L_601)


	//   ....[0]....
	.align		4
.L_601:
        /*0028*/ 	.word	index@(__assertfail)


	//----- nvinfo : EIATTR_ANNOTATIONS
	.align		4
.L_602:
        /*002c*/ 	.byte	0x04, 0x55
        /*002e*/ 	.short	(.L_604 - .L_603)


	//   ....[0]....
.L_603:
        /*0030*/ 	.word	0x00000001
        /*0034*/ 	.byte	0x80, 0x19, 0x00, 0x00, 0x01, 0x00, 0x00, 0x00, 0x50, 0x28, 0x00, 0x00, 0x01, 0x00, 0x00, 0x00
        /*0044*/ 	.byte	0x20, 0x3b, 0x00, 0x00, 0x01, 0x00, 0x00, 0x00, 0xb0, 0x3b, 0x00, 0x00, 0x01, 0x00, 0x00, 0x00
        /*0054*/ 	.byte	0x80, 0x91, 0x00, 0x00, 0x01, 0x00, 0x00, 0x00, 0x20, 0x93, 0x00, 0x00, 0x01, 0x00, 0x00, 0x00
        /*0064*/ 	.byte	0xa0, 0x9e, 0x00, 0x00, 0x01, 0x00, 0x00, 0x00, 0xc0, 0x9e, 0x00, 0x00, 0x01, 0x00, 0x00, 0x00
        /*0074*/ 	.byte	0x30, 0xa2, 0x00, 0x00


	//----- nvinfo : EIATTR_MERCURY_ISA_VERSION
	.align		4
.L_604:
        /*0078*/ 	.byte	0x03, 0x5f
        /*007a*/ 	.short	0x0101


	//----- nvinfo : EIATTR_INT_WARP_WIDE_INSTR_OFFSETS
	.align		4
        /*007c*/ 	.byte	0x04, 0x31
        /*007e*/ 	.short	(.L_606 - .L_605)


	//   ....[0]....
.L_605:
        /*0080*/ 	.word	0x00000190


	//   ....[1]....
        /*0084*/ 	.word	0x000001c0


	//   ....[2]....
        /*0088*/ 	.word	0x00006ea0


	//   ....[3]....
        /*008c*/ 	.word	0x00007500


	//   ....[4]....
        /*0090*/ 	.word	0x000079b0


	//   ....[5]....
        /*0094*/ 	.word	0x00007c80


	//   ....[6]....
        /*0098*/ 	.word	0x00007ee0


	//   ....[7]....
        /*009c*/ 	.word	0x00008070


	//----- nvinfo : EIATTR_COOP_GROUP_MASK_REGIDS
	.align		4
.L_606:
        /*00a0*/ 	.byte	0x04, 0x29
        /*00a2*/ 	.short	(.L_608 - .L_607)


	//   ....[0]....
.L_607:
        /*00a4*/ 	.word	0xffffffff


	//   ....[1]....
        /*00a8*/ 	.word	0xffffffff


	//   ....[2]....
        /*00ac*/ 	.word	0xffffffff


	//   ....[3]....
        /*00b0*/ 	.word	0xffffffff


	//   ....[4]....
        /*00b4*/ 	.word	0xffffffff


	//   ....[5]....
        /*00b8*/ 	.word	0xffffffff


	//   ....[6]....
        /*00bc*/ 	.word	0xffffffff


	//   ....[7]....
        /*00c0*/ 	.word	0xffffffff


	//   ....[8]....
        /*00c4*/ 	.word	0xffffffff


	//   ....[9]....
        /*00c8*/ 	.word	0xffffffff


	//   ....[10]....
        /*00cc*/ 	.word	0xffffffff


	//   ....[11]....
        /*00d0*/ 	.word	0xffffffff


	//   ....[12]....
        /*00d4*/ 	.word	0xffffffff


	//   ....[13]....
        /*00d8*/ 	.word	0xffffffff


	//   ....[14]....
        /*00dc*/ 	.word	0xffffffff


	//   ....[15]....
        /*00e0*/ 	.word	0xffffffff


	//   ....[16]....
        /*00e4*/ 	.word	0xffffffff


	//   ....[17]....
        /*00e8*/ 	.word	0xffffffff


	//   ....[18]....
        /*00ec*/ 	.word	0xffffffff


	//   ....[19]....
        /*00f0*/ 	.word	0xffffffff


	//   ....[20]....
        /*00f4*/ 	.word	0x0500000f


	//   ....[21]....
        /*00f8*/ 	.word	0x0500000f


	//   ....[22]....
        /*00fc*/ 	.word	0x0500000f


	//   ....[23]....
        /*0100*/ 	.word	0x0500000f


	//   ....[24]....
        /*0104*/ 	.word	0x0500000f


	//   ....[25]....
        /*0108*/ 	.word	0x0500000f


	//----- nvinfo : EIATTR_COOP_GROUP_INSTR_OFFSETS
	.align		4
.L_608:
        /*010c*/ 	.byte	0x04, 0x28
        /*010e*/ 	.short	(.L_610 - .L_609)


	//   ....[0]....
.L_609:
        /*0110*/ 	.word	0x00000070


	//   ....[1]....
        /*0114*/ 	.word	0x000001a0


	//   ....[2]....
        /*0118*/ 	.word	0x000001f0


	//   ....[3]....
        /*011c*/ 	.word	0x000003e0


	//   ....[4]....
        /*0120*/ 	.word	0x00000620


	//   ....[5]....
        /*0124*/ 	.word	0x00001630


	//   ....[6]....
        /*0128*/ 	.word	0x00005890


	//   ....[7]....
        /*012c*/ 	.word	0x00005a20


	//   ....[8]....
        /*0130*/ 	.word	0x00005d10


	//   ....[9]....
        /*0134*/ 	.word	0x00005ea0


	//   ....[10]....
        /*0138*/ 	.word	0x00005fb0


	//   ....[11]....
        /*013c*/ 	.word	0x00006aa0


	//   ....[12]....
        /*0140*/ 	.word	0x00006dd0


	//   ....[13]....
        /*0144*/ 	.word	0x00007160


	//   ....[14]....
        /*0148*/ 	.word	0x00007430


	//   ....[15]....
        /*014c*/ 	.word	0x00007670


	//   ....[16]....
        /*0150*/ 	.word	0x000078e0


	//   ....[17]....
        /*0154*/ 	.word	0x00007bc0


	//   ....[18]....
        /*0158*/ 	.word	0x00007de0


	//   ....[19]....
        /*015c*/ 	.word	0x00007f70


	//   ....[20]....
        /*0160*/ 	.word	0x0000aa80


	//   ....[21]....
        /*0164*/ 	.word	0x0000ac00


	//   ....[22]....
        /*0168*/ 	.word	0x0000ac70


	//   ....[23]....
        /*016c*/ 	.word	0x0000ace0


	//   ....[24]....
        /*0170*/ 	.word	0x0000ad50


	//   ....[25]....
        /*0174*/ 	.word	0x0000adc0


	//----- nvinfo : EIATTR_REG_RECONFIG
	.align		4
.L_610:
        /*0178*/ 	.byte	0x01, 0x54
	.zero		2


	//----- nvinfo : EIATTR_SYSCALL_OFFSETS
	.align		4
        /*017c*/ 	.byte	0x04, 0x46
        /*017e*/ 	.short	(.L_612 - .L_611)


	//   ....[0]....
.L_611:
        /*0180*/ 	.word	0x00001270


	//   ....[1]....
        /*0184*/ 	.word	0x00001360


	//   ....[2]....
        /*0188*/ 	.word	0x000014c0


	//   ....[3]....
        /*018c*/ 	.word	0x000015b0


	//----- nvinfo : EIATTR_MBARRIER_INSTR_OFFSETS
	.align		4
.L_612:
        /*0190*/ 	.byte	0x04, 0x39
        /*0192*/ 	.short	(.L_614 - .L_613)


	//   ....[0]....
.L_613:
        /*0194*/ 	.word	0x00000290
        /*0198*/ 	.word	0x000000ff
        /*019c*/ 	.word	0x00030800
        /*01a0*/ 	.short	0x0100
        /*01a2*/ 	.byte	0x06
	.zero		1


	//   ....[1]....
        /*01a4*/ 	.word	0x00000390
        /*01a8*/ 	.word	0x000000ff
        /*01ac*/ 	.word	0x00030810
        /*01b0*/ 	.short	0x0100
        /*01b2*/ 	.byte	0x08
	.zero		1


	//   ....[2]....
        /*01b4*/ 	.word	0x000003a0
        /*01b8*/ 	.word	0x000000ff
        /*01bc*/ 	.word	0x00030820
        /*01c0*/ 	.short	0x0100
        /*01c2*/ 	.byte	0x08
	.zero		1


	//   ....[3]....
        /*01c4*/ 	.word	0x000003b0
        /*01c8*/ 	.word	0x000000ff
        /*01cc*/ 	.word	0x00030818
        /*01d0*/ 	.short	0x0100
        /*01d2*/ 	.byte	0x08
	.zero		1


	//   ....[4]....
        /*01d4*/ 	.word	0x000003c0
        /*01d8*/ 	.word	0x000000ff
        /*01dc*/ 	.word	0x00030828
        /*01e0*/ 	.short	0x0100
        /*01e2*/ 	.byte	0x08
	.zero		1


	//   ....[5]....
        /*01e4*/ 	.word	0x000004f0
        /*01e8*/ 	.word	0x000000ff
        /*01ec*/ 	.word	0x00030830
        /*01f0*/ 	.short	0x0100
        /*01f2*/ 	.byte	0x08
	.zero		1


	//   ....[6]....
        /*01f4*/ 	.word	0x00000500
        /*01f8*/ 	.word	0x000000ff
        /*01fc*/ 	.word	0x00030840
        /*0200*/ 	.short	0x0100
        /*0202*/ 	.byte	0x08
	.zero		1


	//   ....[7]....
        /*0204*/ 	.word	0x00000510
        /*0208*/ 	.word	0x000000ff
        /*020c*/ 	.word	0x00030838
        /*0210*/ 	.short	0x0100
        /*0212*/ 	.byte	0x08
	.zero		1


	//   ....[8]....
        /*0214*/ 	.word	0x00000520
        /*0218*/ 	.word	0x000000ff
        /*021c*/ 	.word	0x00030848
        /*0220*/ 	.short	0x0100
        /*0222*/ 	.byte	0x08
	.zero		1


	//   ....[9]....
        /*0224*/ 	.word	0x00001660
        /*0228*/ 	.word	0x00000010
        /*022c*/ 	.word	0x00030800
        /*0230*/ 	.short	0x010a
        /*0232*/ 	.byte	0x3f
	.zero		1


	//   ....[10]....
        /*0234*/ 	.word	0x00001790
        /*0238*/ 	.word	0x00000010
        /*023c*/ 	.word	0x00030800
        /*0240*/ 	.short	0x010a
        /*0242*/ 	.byte	0x3f
	.zero		1


	//   ....[11]....
        /*0244*/ 	.word	0x00001e50
        /*0248*/ 	.word	0x00000000
        /*024c*/ 	.word	0x00030810
        /*0250*/ 	.short	0x010a
        /*0252*/ 	.byte	0x3f
	.zero		1


	//   ....[12]....
        /*0254*/ 	.word	0x00001e90
        /*0258*/ 	.word	0x00000000
        /*025c*/ 	.word	0x00030810
        /*0260*/ 	.short	0x010a
        /*0262*/ 	.byte	0x3f
	.zero		1


	//   ....[13]....
        /*0264*/ 	.word	0x000023f0
        /*0268*/ 	.word	0x00000000
        /*026c*/ 	.word	0x00030830
        /*0270*/ 	.short	0x010a
        /*0272*/ 	.byte	0x3f
	.zero		1


	//   ....[14]....
        /*0274*/ 	.word	0x00002740
        /*0278*/ 	.word	0x00000000
        /*027c*/ 	.word	0x00030830
        /*0280*/ 	.short	0x010a
        /*0282*/ 	.byte	0x3f
	.zero		1


	//   ....[15]....
        /*0284*/ 	.word	0x00004970
        /*0288*/ 	.word	0x00000006
        /*028c*/ 	.word	0x00000000
        /*0290*/ 	.short	0x0101
        /*0292*/ 	.byte	0x3f
	.zero		1


	//   ....[16]....
        /*0294*/ 	.word	0x00004c90
        /*0298*/ 	.word	0x00000000
        /*029c*/ 	.word	0x00000000
        /*02a0*/ 	.short	0x0101
        /*02a2*/ 	.byte	0x3f
	.zero		1


	//   ....[17]....
        /*02a4*/ 	.word	0x00008c70
        /*02a8*/ 	.word	0x0000000f
        /*02ac*/ 	.word	0x00030820
        /*02b0*/ 	.short	0x010a
        /*02b2*/ 	.byte	0x3f
	.zero		1


	//   ....[18]....
        /*02b4*/ 	.word	0x000093a0
        /*02b8*/ 	.word	0x0000000f
        /*02bc*/ 	.word	0x00030840
        /*02c0*/ 	.short	0x010a
        /*02c2*/ 	.byte	0x3f
	.zero		1


	//   ....[19]....
        /*02c4*/ 	.word	0x00009670
        /*02c8*/ 	.word	0x0000000f
        /*02cc*/ 	.word	0x00030828
        /*02d0*/ 	.short	0x010a
        /*02d2*/ 	.byte	0x3f
	.zero		1


	//   ....[20]....
        /*02d4*/ 	.word	0x00009940
        /*02d8*/ 	.word	0x0000000f
        /*02dc*/ 	.word	0x00030848
        /*02e0*/ 	.short	0x010a
        /*02e2*/ 	.byte	0x3f
	.zero		1


	//   ....[21]....
        /*02e4*/ 	.word	0x00009bb0
        /*02e8*/ 	.word	0x0000000f
        /*02ec*/ 	.word	0x00030820
        /*02f0*/ 	.short	0x010a
        /*02f2*/ 	.byte	0x3f
	.zero		1


	//   ....[22]....
        /*02f4*/ 	.word	0x00009ef0
        /*02f8*/ 	.word	0x0000000f
        /*02fc*/ 	.word	0x00030840
        /*0300*/ 	.short	0x010a
        /*0302*/ 	.byte	0x3f
	.zero		1


	//   ....[23]....
        /*0304*/ 	.word	0x0000a190
        /*0308*/ 	.word	0x0000000f
        /*030c*/ 	.word	0x00030828
        /*0310*/ 	.short	0x010a
        /*0312*/ 	.byte	0x3f
	.zero		1


	//   ....[24]....
        /*0314*/ 	.word	0x0000a4a0
        /*0318*/ 	.word	0x00000003
        /*031c*/ 	.word	0x00030840
        /*0320*/ 	.short	0x010a
        /*0322*/ 	.byte	0x3f
	.zero		1


	//   ....[25]....
        /*0324*/ 	.word	0x0000a900
        /*0328*/ 	.word	0x00000007
        /*032c*/ 	.word	0x00000000
        /*0330*/ 	.short	0x010a
        /*0332*/ 	.byte	0x3f
	.zero		1


	//   ....[26]....
        /*0334*/ 	.word	0x0000a950
        /*0338*/ 	.word	0x00000003
        /*033c*/ 	.word	0x00000000
        /*0340*/ 	.short	0x010a
        /*0342*/ 	.byte	0x3f
	.zero		1


	//   ....[27]....
        /*0344*/ 	.word	0x0000a9b0
        /*0348*/ 	.word	0x00000005
        /*034c*/ 	.word	0x00000000
        /*0350*/ 	.short	0x010a
        /*0352*/ 	.byte	0x3f
	.zero		1


	//   ....[28]....
        /*0354*/ 	.word	0x0000a9e0
        /*0358*/ 	.word	0x00000003
        /*035c*/ 	.word	0x00000000
        /*0360*/ 	.short	0x010a
        /*0362*/ 	.byte	0x3f
	.zero		1


	//   ....[29]....
        /*0364*/ 	.word	0x0000aae0
        /*0368*/ 	.word	0x0000000c
        /*036c*/ 	.word	0x00030800
        /*0370*/ 	.short	0x010a
        /*0372*/ 	.byte	0x3f
	.zero		1


	//   ....[30]....
        /*0374*/ 	.word	0x0000ab30
        /*0378*/ 	.word	0x00000000
        /*037c*/ 	.word	0x00030810
        /*0380*/ 	.short	0x010a
        /*0382*/ 	.byte	0x3f
	.zero		1


	//   ....[31]....
        /*0384*/ 	.word	0x0000ab80
        /*0388*/ 	.word	0x00000000
        /*038c*/ 	.word	0x00030830
        /*0390*/ 	.short	0x010a
        /*0392*/ 	.byte	0x3f
	.zero		1


	//   ....[32]....
        /*0394*/ 	.word	0x0000ae00
        /*0398*/ 	.word	0x0000000f
        /*039c*/ 	.word	0x00030820
        /*03a0*/ 	.short	0x010a
        /*03a2*/ 	.byte	0x3f
	.zero		1


	//   ....[33]....
        /*03a4*/ 	.word	0x0000ae50
        /*03a8*/ 	.word	0x0000000f
        /*03ac*/ 	.word	0x00030840
        /*03b0*/ 	.short	0x010a
        /*03b2*/ 	.byte	0x3f
	.zero		1


	//   ....[34]....
        /*03b4*/ 	.word	0x0000aea0
        /*03b8*/ 	.word	0x0000000f
        /*03bc*/ 	.word	0x00030828
        /*03c0*/ 	.short	0x010a
        /*03c2*/ 	.byte	0x3f
	.zero		1


	//   ....[35]....
        /*03c4*/ 	.word	0x0000aef0
        /*03c8*/ 	.word	0x0000000f
        /*03cc*/ 	.word	0x00030848
        /*03d0*/ 	.short	0x010a
        /*03d2*/ 	.byte	0x3f
	.zero		1


	//   ....[36]....
        /*03d4*/ 	.word	0x0000af50
        /*03d8*/ 	.word	0x0000000f
        /*03dc*/ 	.word	0x00030820
        /*03e0*/ 	.short	0x010a
        /*03e2*/ 	.byte	0x3f
	.zero		1


	//   ....[37]....
        /*03e4*/ 	.word	0x0000afa0
        /*03e8*/ 	.word	0x0000000f
        /*03ec*/ 	.word	0x00030840
        /*03f0*/ 	.short	0x010a
        /*03f2*/ 	.byte	0x3f
	.zero		1


	//   ....[38]....
        /*03f4*/ 	.word	0x0000aff0
        /*03f8*/ 	.word	0x0000000f
        /*03fc*/ 	.word	0x00030828
        /*0400*/ 	.short	0x010a
        /*0402*/ 	.byte	0x3f
	.zero		1


	//   ....[39]....
        /*0404*/ 	.word	0x0000b040
        /*0408*/ 	.word	0x00000003
        /*040c*/ 	.word	0x00030840
        /*0410*/ 	.short	0x010a
        /*0412*/ 	.byte	0x3f
	.zero		1


	//   ....[40]....
        /*0414*/ 	.word	0x0000b110
        /*0418*/ 	.word	0x00000007
        /*041c*/ 	.word	0x00000000
        /*0420*/ 	.short	0x010a
        /*0422*/ 	.byte	0x3f
	.zero		1


	//   ....[41]....
        /*0424*/ 	.word	0x0000b160
        /*0428*/ 	.word	0x00000003
        /*042c*/ 	.word	0x00000000
        /*0430*/ 	.short	0x010a
        /*0432*/ 	.byte	0x3f
	.zero		1


	//   ....[42]....
        /*0434*/ 	.word	0x0000b1b0
        /*0438*/ 	.word	0x00000005
        /*043c*/ 	.word	0x00000000
        /*0440*/ 	.short	0x010a
        /*0442*/ 	.byte	0x3f
	.zero		1


	//----- nvinfo : EIATTR_NUM_MBARRIERS
	.align		4
.L_614:
        /*0444*/ 	.byte	0x03, 0x38
        /*0446*/ 	.short	0x0009


	//----- nvinfo : EIATTR_EXIT_INSTR_OFFSETS
	.align		4
        /*0448*/ 	.byte	0x04, 0x1c
        /*044a*/ 	.short	(.L_616 - .L_615)


	//   ....[0]....
.L_615:
        /*044c*/ 	.word	0x0000aa30


	//----- nvinfo : EIATTR_MAX_THREADS
	.align		4
.L_616:
        /*0450*/ 	.byte	0x04, 0x05
        /*0452*/ 	.short	(.L_618 - .L_617)
.L_617:
        /*0454*/ 	.word	0x00000180
        /*0458*/ 	.word	0x00000001
        /*045c*/ 	.word	0x00000001


	//----- nvinfo : EIATTR_CRS_STACK_SIZE
	.align		4
.L_618:
        /*0460*/ 	.byte	0x04, 0x1e
        /*0462*/ 	.short	(.L_620 - .L_619)
.L_619:
        /*0464*/ 	.word	0x00000000


	//----- nvinfo : EIATTR_CBANK_PARAM_SIZE
	.align		4
.L_620:
        /*0468*/ 	.byte	0x03, 0x19
        /*046a*/ 	.short	0x06f0


	//----- nvinfo : EIATTR_PARAM_CBANK
	.align		4
        /*046c*/ 	.byte	0x04, 0x0a
        /*046e*/ 	.short	(.L_622 - .L_621)
	.align		4
.L_621:
        /*0470*/ 	.word	index@(.nv.constant0._ZN7cutlass13device_kernelIN5flash11enable_sm90INS1_16FlashAttnBwdSm90INS1_25CollectiveMainloopBwdSm90ILi2ELi2ELi2EN4cute5tupleIJNS5_1CILi1EEES8_S8_EEENS6_IJNS7_ILi64EEENS7_ILi128EEESB_EEENS_6half_tEfNS_4arch4Sm90ELb0ELb1ELb1ELb1ELb1ELb1ELb0ELb0ELi2ELi1ELi2ELi1ELb0EEENS1_24CollectiveEpilogueBwdGQAISC_fSF_Li256ELb1ELb1EEENS1_19SingleTileSchedulerILb1ELb0ELb0ELi128EEEEEEEEEvNT_6ParamsE)
        /*0474*/ 	.short	0x0210
        /*0476*/ 	.short	0x06f0


	//----- nvinfo : EIATTR_SW_WAR
	.align		4
.L_622:
        /*0478*/ 	.byte	0x04, 0x36
        /*047a*/ 	.short	(.L_624 - .L_623)
.L_623:
        /*047c*/ 	.word	0x00000008
.L_624:


//--------------------- .nv.info._ZN7cutlass13device_kernelIN5flash11enable_sm90INS1_16FlashAttnBwdSm90INS1_25CollectiveMainloopBwdSm90ILi2ELi2ELi2EN4cute5tupleIJNS5_1CILi1EEES8_S8_EEENS6_IJNS7_ILi64EEENS7_ILi128EEESB_EEENS_6half_tEfNS_4arch4Sm90ELb1ELb0ELb1ELb0ELb0ELb1ELb0ELb0ELi2ELi1ELi2ELi1ELb0EEENS1_21CollectiveEpilogueBwdISC_SD_SF_Li256ELb0ELb0ELi1EEENS1_25SingleTileBwdLPTSchedulerILb0ELi128ELb0EEEEEEEEEvNT_6ParamsE --------------------------
	.section	.nv.info._ZN7cutlass13device_kernelIN5flash11enable_sm90INS1_16FlashAttnBwdSm90INS1_25CollectiveMainloopBwdSm90ILi2ELi2ELi2EN4cute5tupleIJNS5_1CILi1EEES8_S8_EEENS6_IJNS7_ILi64EEENS7_ILi128EEESB_EEENS_6half_tEfNS_4arch4Sm90ELb1ELb0ELb1ELb0ELb0ELb1ELb0ELb0ELi2ELi1ELi2ELi1ELb0EEENS1_21CollectiveEpilogueBwdISC_SD_SF_Li256ELb0ELb0ELi1EEENS1_25SingleTileBwdLPTSchedulerILb0ELi128ELb0EEEEEEEEEvNT_6ParamsE,"",@"SHT_CUDA_INFO"
	.sectionflags	@""
	.align	4


	//----- nvinfo : EIATTR_CUDA_API_VERSION
	.align		4
        /*0000*/ 	.byte	0x04, 0x37
        /*0002*/ 	.short	(.L_626 - .L_625)
.L_625:
        /*0004*/ 	.word	0x00000082


	//----- nvinfo : EIATTR_KPARAM_INFO
	.align		4
.L_626:
        /*0008*/ 	.byte	0x04, 0x17
        /*000a*/ 	.short	(.L_628 - .L_627)
.L_627:
        /*000c*/ 	.word	0x00000000
        /*0010*/ 	.short	0x0000
        /*0012*/ 	.short	0x0070
        /*0014*/ 	.byte	0x00, 0xf0, 0x01, 0x24


	//----- nvinfo : EIATTR_SPARSE_MMA_MASK
	.align		4
.L_628:
        /*0018*/ 	.byte	0x03, 0x50
        /*001a*/ 	.short	0x0000


	//----- nvinfo : EIATTR_MAXREG_COUNT
	.align		4
        /*001c*/ 	.byte	0x03, 0x1b
        /*001e*/ 	.short	0x00a8


	//----- nvinfo : EIATTR_NUM_BARRIERS
	.align		4
        /*0020*/ 	.byte	0x02, 0x4c
        /*0022*/ 	.byte	0x10
	.zero		1


	//----- nvinfo : EIATTR_EXTERNS
	.align		4
        /*0024*/ 	.byte	0x04, 0x0f
        /*0026*/ 	.short	(.L_630 - .L_629)


	//   ....[0]....
	.align		4
.L_629:
        /*0028*/ 	.word	index@(__assertfail)


	//----- nvinfo : EIATTR_ANNOTATIONS
	.align		4
.L_630:
        /*002c*/ 	.byte	0x04, 0x55
        /*002e*/ 	.short	(.L_632 - .L_631)


	//   ....[0]....
.L_631:
        /*0030*/ 	.word	0x00000001
        /*0034*/ 	.byte	0xe0, 0x10, 0x00, 0x00, 0x01, 0x00, 0x00, 0x00, 0x50, 0x17, 0x00, 0x00, 0x01, 0x00, 0x00, 0x00
        /*0044*/ 	.byte	0x80, 0x32, 0x00, 0x00, 0x01, 0x00, 0x00, 0x00, 0x40, 0x33, 0x00, 0x00, 0x01, 0x00, 0x00, 0x00
        /*0054*/ 	.byte	0x80, 0x89, 0x00, 0x00, 0x01, 0x00, 0x00, 0x00, 0x70, 0x94, 0x00, 0x00


	//----- nvinfo : EIATTR_MERCURY_ISA_VERSION
	.align		4
.L_632:
        /*0060*/ 	.byte	0x03, 0x5f
        /*0062*/ 	.short	0x0101


	//----- nvinfo : EIATTR_INT_WARP_WIDE_INSTR_OFFSETS
	.align		4
        /*0064*/ 	.byte	0x04, 0x31
        /*0066*/ 	.short	(.L_634 - .L_633)


	//   ....[0]....
.L_633:
        /*0068*/ 	.word	0x000001f0


	//   ....[1]....
        /*006c*/ 	.word	0x00000220


	//----- nvinfo : EIATTR_COOP_GROUP_MASK_REGIDS
	.align		4
.L_634:
        /*0070*/ 	.byte	0x04, 0x29
        /*0072*/ 	.short	(.L_636 - .L_635)


	//   ....[0]....
.L_635:
        /*0074*/ 	.word	0xffffffff


	//   ....[1]....
        /*0078*/ 	.word	0xffffffff


	//   ....[2]....
        /*007c*/ 	.word	0xffffffff


	//   ....[3]....
        /*0080*/ 	.word	0xffffffff


	//   ....[4]....
        /*0084*/ 	.word	0xffffffff


	//   ....[5]....
        /*0088*/ 	.word	0xffffffff


	//   ....[6]....
        /*008c*/ 	.word	0xffffffff


	//   ....[7]....
        /*0090*/ 	.word	0xffffffff


	//   ....[8]....
        /*0094*/ 	.word	0x0500000f


	//----- nvinfo : EIATTR_COOP_GROUP_INSTR_OFFSETS
	.align		4
.L_636:
        /*0098*/ 	.byte	0x04, 0x28
        /*009a*/ 	.short	(.L_638 - .L_637)


	//   ....[0]....
.L_637:
        /*009c*/ 	.word	0x00000070


	//   ....[1]....
        /*00a0*/ 	.word	0x00000200


	//   ....[2]....
        /*00a4*/ 	.word	0x00000250


	//   ....[3]....
        /*00a8*/ 	.word	0x00000440


	//   ....[4]....
        /*00ac*/ 	.word	0x00000680


	//   ....[5]....
        /*00b0*/ 	.word	0x00001380


	//   ....[6]....
        /*00b4*/ 	.word	0x000053a0


	//   ....[7]....
        /*00b8*/ 	.word	0x00006e90


	//   ....[8]....
        /*00bc*/ 	.word	0x0000a030


	//----- nvinfo : EIATTR_REG_RECONFIG
	.align		4
.L_638:
        /*00c0*/ 	.byte	0x01, 0x54
	.zero		2


	//----- nvinfo : EIATTR_SYSCALL_OFFSETS
	.align		4
        /*00c4*/ 	.byte	0x04, 0x46
        /*00c6*/ 	.short	(.L_640 - .L_639)


	//   ....[0]....
.L_639:
        /*00c8*/ 	.word	0x00000fb0


	//   ....[1]....
        /*00cc*/ 	.word	0x000010a0


	//   ....[2]....
        /*00d0*/ 	.word	0x00001210


	//   ....[3]....
        /*00d4*/ 	.word	0x00001300


	//   ....[4]....
        /*00d8*/ 	.word	0x00004d10


	//   ....[5]....
        /*00dc*/ 	.word	0x00004e50


	//   ....[6]....
        /*00e0*/ 	.word	0x00004f70


	//   ....[7]....
        /*00e4*/ 	.word	0x00005090


	//----- nvinfo : EIATTR_MBARRIER_INSTR_OFFSETS
	.align		4
.L_640:
        /*00e8*/ 	.byte	0x04, 0x39
        /*00ea*/ 	.short	(.L_642 - .L_641)


	//   ....[0]....
.L_641:
        /*00ec*/ 	.word	0x000002f0
        /*00f0*/ 	.word	0x000000ff
        /*00f4*/ 	.word	0x00030800
        /*00f8*/ 	.short	0x0100
        /*00fa*/ 	.byte	0x06
	.zero		1


	//   ....[1]....
        /*00fc*/ 	.word	0x000003f0
        /*0100*/ 	.word	0x000000ff
        /*0104*/ 	.word	0x00030810
        /*0108*/ 	.short	0x0100
        /*010a*/ 	.byte	0x08
	.zero		1


	//   ....[2]....
        /*010c*/ 	.word	0x00000400
        /*0110*/ 	.word	0x000000ff
        /*0114*/ 	.word	0x00030820
        /*0118*/ 	.short	0x0100
        /*011a*/ 	.byte	0x08
	.zero		1


	//   ....[3]....
        /*011c*/ 	.word	0x00000410
        /*0120*/ 	.word	0x000000ff
        /*0124*/ 	.word	0x00030818
        /*0128*/ 	.short	0x0100
        /*012a*/ 	.byte	0x08
	.zero		1


	//   ....[4]....
        /*012c*/ 	.word	0x00000420
        /*0130*/ 	.word	0x000000ff
        /*0134*/ 	.word	0x00030828
        /*0138*/ 	.short	0x0100
        /*013a*/ 	.byte	0x08
	.zero		1


	//   ....[5]....
        /*013c*/ 	.word	0x00000550
        /*0140*/ 	.word	0x000000ff
        /*0144*/ 	.word	0x00030830
        /*0148*/ 	.short	0x0100
        /*014a*/ 	.byte	0x08
	.zero		1


	//   ....[6]....
        /*014c*/ 	.word	0x00000560
        /*0150*/ 	.word	0x000000ff
        /*0154*/ 	.word	0x00030840
        /*0158*/ 	.short	0x0100
        /*015a*/ 	.byte	0x08
	.zero		1


	//   ....[7]....
        /*015c*/ 	.word	0x00000570
        /*0160*/ 	.word	0x000000ff
        /*0164*/ 	.word	0x00030838
        /*0168*/ 	.short	0x0100
        /*016a*/ 	.byte	0x08
	.zero		1


	//   ....[8]....
        /*016c*/ 	.word	0x00000580
        /*0170*/ 	.word	0x000000ff
        /*0174*/ 	.word	0x00030848
        /*0178*/ 	.short	0x0100
        /*017a*/ 	.byte	0x08
	.zero		1


	//   ....[9]....
        /*017c*/ 	.word	0x000013c0
        /*0180*/ 	.word	0x00000010
        /*0184*/ 	.word	0x00030800
        /*0188*/ 	.short	0x010a
        /*018a*/ 	.byte	0x3f
	.zero		1


	//   ....[10]....
        /*018c*/ 	.word	0x00001460
        /*0190*/ 	.word	0x00000010
        /*0194*/ 	.word	0x00030800
        /*0198*/ 	.short	0x010a
        /*019a*/ 	.byte	0x3f
	.zero		1


	//   ....[11]....
        /*019c*/ 	.word	0x00001bc0
        /*01a0*/ 	.word	0x00000000
        /*01a4*/ 	.word	0x00030810
        /*01a8*/ 	.short	0x010a
        /*01aa*/ 	.byte	0x3f
	.zero		1


	//   ....[12]....
        /*01ac*/ 	.word	0x00001c00
        /*01b0*/ 	.word	0x00000000
        /*01b4*/ 	.word	0x00030810
        /*01b8*/ 	.short	0x010a
        /*01ba*/ 	.byte	0x3f
	.zero		1


	//   ....[13]....
        /*01bc*/ 	.word	0x00002160
        /*01c0*/ 	.word	0x00000000
        /*01c4*/ 	.word	0x00030830
        /*01c8*/ 	.short	0x010a
        /*01ca*/ 	.byte	0x3f
	.zero		1


	//   ....[14]....
        /*01cc*/ 	.word	0x000024d0
        /*01d0*/ 	.word	0x00000000
        /*01d4*/ 	.word	0x00030830
        /*01d8*/ 	.short	0x010a
        /*01da*/ 	.byte	0x3f
	.zero		1


	//   ....[15]....
        /*01dc*/ 	.word	0x00004420
        /*01e0*/ 	.word	0x00000006
        /*01e4*/ 	.word	0x00000000
        /*01e8*/ 	.short	0x0101
        /*01ea*/ 	.byte	0x3f
	.zero		1


	//   ....[16]....
        /*01ec*/ 	.word	0x00004750
        /*01f0*/ 	.word	0x00000000
        /*01f4*/ 	.word	0x00000000
        /*01f8*/ 	.short	0x0101
        /*01fa*/ 	.byte	0x3f
	.zero		1


	//   ....[17]....
        /*01fc*/ 	.word	0x000082e0
        /*0200*/ 	.word	0x00000010
        /*0204*/ 	.word	0x00030820
        /*0208*/ 	.short	0x010a
        /*020a*/ 	.byte	0x3f
	.zero		1


	//   ....[18]....
        /*020c*/ 	.word	0x00008a10
        /*0210*/ 	.word	0x00000010
        /*0214*/ 	.word	0x00030840
        /*0218*/ 	.short	0x010a
        /*021a*/ 	.byte	0x3f
	.zero		1


	//   ....[19]....
        /*021c*/ 	.word	0x00008cb0
        /*0220*/ 	.word	0x00000010
        /*0224*/ 	.word	0x00030828
        /*0228*/ 	.short	0x010a
        /*022a*/ 	.byte	0x3f
	.zero		1


	//   ....[20]....
        /*022c*/ 	.word	0x00008f50
        /*0230*/ 	.word	0x00000010
        /*0234*/ 	.word	0x00030848
        /*0238*/ 	.short	0x010a
        /*023a*/ 	.byte	0x3f
	.zero		1


	//   ....[21]....
        /*023c*/ 	.word	0x000091a0
        /*0240*/ 	.word	0x00000010
        /*0244*/ 	.word	0x00030820
        /*0248*/ 	.short	0x010a
        /*024a*/ 	.byte	0x3f
	.zero		1


	//   ....[22]....
        /*024c*/ 	.word	0x000094d0
        /*0250*/ 	.word	0x00000010
        /*0254*/ 	.word	0x00030840
        /*0258*/ 	.short	0x010a
        /*025a*/ 	.byte	0x3f
	.zero		1


	//   ....[23]....
        /*025c*/ 	.word	0x00009740
        /*0260*/ 	.word	0x00000010
        /*0264*/ 	.word	0x00030828
        /*0268*/ 	.short	0x010a
        /*026a*/ 	.byte	0x3f
	.zero		1


	//   ....[24]....
        /*026c*/ 	.word	0x00009a60
        /*0270*/ 	.word	0x00000003
        /*0274*/ 	.word	0x00030840
        /*0278*/ 	.short	0x010a
        /*027a*/ 	.byte	0x3f
	.zero		1


	//   ....[25]....
        /*027c*/ 	.word	0x00009ea0
        /*0280*/ 	.word	0x00000006
        /*0284*/ 	.word	0x00000000
        /*0288*/ 	.short	0x010a
        /*028a*/ 	.byte	0x3f
	.zero		1


	//   ....[26]....
        /*028c*/ 	.word	0x00009f00
        /*0290*/ 	.word	0x00000003
        /*0294*/ 	.word	0x00000000
        /*0298*/ 	.short	0x010a
        /*029a*/ 	.byte	0x3f
	.zero		1


	//   ....[27]....
        /*029c*/ 	.word	0x00009f60
        /*02a0*/ 	.word	0x00000000
        /*02a4*/ 	.word	0x00000000
        /*02a8*/ 	.short	0x010a
        /*02aa*/ 	.byte	0x3f
	.zero		1


	//   ....[28]....
        /*02ac*/ 	.word	0x00009f90
        /*02b0*/ 	.word	0x00000003
        /*02b4*/ 	.word	0x00000000
        /*02b8*/ 	.short	0x010a
        /*02ba*/ 	.byte	0x3f
	.zero		1


	//   ....[29]....
        /*02bc*/ 	.word	0x0000a090
        /*02c0*/ 	.word	0x00000000
        /*02c4*/ 	.word	0x00030800
        /*02c8*/ 	.short	0x010a
        /*02ca*/ 	.byte	0x3f
	.zero		1


	//   ....[30]....
        /*02cc*/ 	.word	0x0000a0e0
        /*02d0*/ 	.word	0x00000000
        /*02d4*/ 	.word	0x00030810
        /*02d8*/ 	.short	0x010a
        /*02da*/ 	.byte	0x3f
	.zero		1


	//   ....[31]....
        /*02dc*/ 	.word	0x0000a130
        /*02e0*/ 	.word	0x00000000
        /*02e4*/ 	.word	0x00030830
        /*02e8*/ 	.short	0x010a
        /*02ea*/ 	.byte	0x3f
	.zero		1


	//   ....[32]....
        /*02ec*/ 	.word	0x0000a180
        /*02f0*/ 	.word	0x00000010
        /*02f4*/ 	.word	0x00030820
        /*02f8*/ 	.short	0x010a
        /*02fa*/ 	.byte	0x3f
	.zero		1


	//   ....[33]....
        /*02fc*/ 	.word	0x0000a1d0
        /*0300*/ 	.word	0x00000010
        /*0304*/ 	.word	0x00030840
        /*0308*/ 	.short	0x010a
        /*030a*/ 	.byte	0x3f
	.zero		1


	//   ....[34]....
        /*030c*/ 	.word	0x0000a220
        /*0310*/ 	.word	0x00000010
        /*0314*/ 	.word	0x00030828
        /*0318*/ 	.short	0x010a
        /*031a*/ 	.byte	0x3f
	.zero		1


	//   ....[35]....
        /*031c*/ 	.word	0x0000a270
        /*0320*/ 	.word	0x00000010
        /*0324*/ 	.word	0x00030848
        /*0328*/ 	.short	0x010a
        /*032a*/ 	.byte	0x3f
	.zero		1


	//   ....[36]....
        /*032c*/ 	.word	0x0000a2d0
        /*0330*/ 	.word	0x00000010
        /*0334*/ 	.word	0x00030820
        /*0338*/ 	.short	0x010a
        /*033a*/ 	.byte	0x3f
	.zero		1


	//   ....[37]....
        /*033c*/ 	.word	0x0000a320
        /*0340*/ 	.word	0x00000010
        /*0344*/ 	.word	0x00030840
        /*0348*/ 	.short	0x010a
        /*034a*/ 	.byte	0x3f
	.zero		1


	//   ....[38]....
        /*034c*/ 	.word	0x0000a370
        /*0350*/ 	.word	0x00000010
        /*0354*/ 	.word	0x00030828
        /*0358*/ 	.short	0x010a
        /*035a*/ 	.byte	0x3f
	.zero		1


	//   ....[39]....
        /*035c*/ 	.word	0x0000a3c0
        /*0360*/ 	.word	0x00000003
        /*0364*/ 	.word	0x00030840
        /*0368*/ 	.short	0x010a
        /*036a*/ 	.byte	0x3f
	.zero		1


	//   ....[40]....
        /*036c*/ 	.word	0x0000a490
        /*0370*/ 	.word	0x00000006
        /*0374*/ 	.word	0x00000000
        /*0378*/ 	.short	0x010a
        /*037a*/ 	.byte	0x3f
	.zero		1


	//   ....[41]....
        /*037c*/ 	.word	0x0000a4e0
        /*0380*/ 	.word	0x00000003
        /*0384*/ 	.word	0x00000000
        /*0388*/ 	.short	0x010a
        /*038a*/ 	.byte	0x3f
	.zero		1


	//   ....[42]....
        /*038c*/ 	.word	0x0000a530
        /*0390*/ 	.word	0x00000000
        /*0394*/ 	.word	0x00000000
        /*0398*/ 	.short	0x010a
        /*039a*/ 	.byte	0x3f
	.zero		1


	//----- nvinfo : EIATTR_NUM_MBARRIERS
	.align		4
.L_642:
        /*039c*/ 	.byte	0x03, 0x38
        /*039e*/ 	.short	0x0009


	//----- nvinfo : EIATTR_EXIT_INSTR_OFFSETS
	.align		4
        /*03a0*/ 	.byte	0x04, 0x1c
        /*03a2*/ 	.short	(.L_644 - .L_643)


	//   ....[0]....
.L_643:
        /*03a4*/ 	.word	0x00009fe0


	//----- nvinfo : EIATTR_MAX_THREADS
	.align		4
.L_644:
        /*03a8*/ 	.byte	0x04, 0x05
        /*03aa*/ 	.short	(.L_646 - .L_645)
.L_645:
        /*03ac*/ 	.word	0x00000180
        /*03b0*/ 	.word	0x00000001
        /*03b4*/ 	.word	0x00000001


	//----- nvinfo : EIATTR_CRS_STACK_SIZE
	.align		4
.L_646:
        /*03b8*/ 	.byte	0x04, 0x1e
        /*03ba*/ 	.short	(.L_648 - .L_647)
.L_647:
        /*03bc*/ 	.word	0x00000000


	//----- nvinfo : EIATTR_CBANK_PARAM_SIZE
	.align		4
.L_648:
        /*03c0*/ 	.byte	0x03, 0x19
        /*03c2*/ 	.short	0x0970


	//----- nvinfo : EIATTR_PARAM_CBANK
	.align		4
        /*03c4*/ 	.byte	0x04, 0x0a
        /*03c6*/ 	.short	(.L_650 - .L_649)
	.align		4
.L_649:
        /*03c8*/ 	.word	index@(.nv.constant0._ZN7cutlass13device_kernelIN5flash11enable_sm90INS1_16FlashAttnBwdSm90INS1_25CollectiveMainloopBwdSm90ILi2ELi2ELi2EN4cute5tupleIJNS5_1CILi1EEES8_S8_EEENS6_IJNS7_ILi64EEENS7_ILi128EEESB_EEENS_6half_tEfNS_4arch4Sm90ELb1ELb0ELb1ELb0ELb0ELb1ELb0ELb0ELi2ELi1ELi2ELi1ELb0EEENS1_21CollectiveEpilogueBwdISC_SD_SF_Li256ELb0ELb0ELi1EEENS1_25SingleTileBwdLPTSchedulerILb0ELi128ELb0EEEEEEEEEvNT_6ParamsE)
        /*03cc*/ 	.short	0x0210
        /*03ce*/ 	.short	0x0970


	//----- nvinfo : EIATTR_SW_WAR
	.align		4
.L_650:
        /*03d0*/ 	.byte	0x04, 0x36
        /*03d2*/ 	.short	(.L_652 - .L_651)
.L_651:
        /*03d4*/ 	.word	0x00000008
.L_652:


//--------------------- .nv.info._ZN7cutlass13device_kernelIN5flash11enable_sm90INS1_16FlashAttnBwdSm90INS1_25CollectiveMainloopBwdSm90ILi2ELi2ELi2EN4cute5tupleIJNS5_1CILi1EEES8_S8_EEENS6_IJNS7_ILi64EEENS7_ILi128EEESB_EEENS_6half_tEfNS_4arch4Sm90ELb1ELb0ELb1ELb0ELb1ELb1ELb0ELb0ELi2ELi1ELi2ELi1ELb0EEENS1_21CollectiveEpilogueBwdISC_SD_SF_Li256ELb0ELb0ELi1EEENS1_25SingleTileBwdLPTSchedulerILb0ELi128ELb1EEEEEEEEEvNT_6ParamsE --------------------------
	.section	.nv.info._ZN7cutlass13device_kernelIN5flash11enable_sm90INS1_16FlashAttnBwdSm90INS1_25CollectiveMainloopBwdSm90ILi2ELi2ELi2EN4cute5tupleIJNS5_1CILi1EEES8_S8_EEENS6_IJNS7_ILi64EEENS7_ILi128EEESB_EEENS_6half_tEfNS_4arch4Sm90ELb1ELb0ELb1ELb0ELb1ELb1ELb0ELb0ELi2ELi1ELi2ELi1ELb0EEENS1_21CollectiveEpilogueBwdISC_SD_SF_Li256ELb0ELb0ELi1EEENS1_25SingleTileBwdLPTSchedulerILb0ELi128ELb1EEEEEEEEEvNT_6ParamsE,"",@"SHT_CUDA_INFO"
	.sectionflags	@""
	.align	4


	//----- nvinfo : EIATTR_CUDA_API_VERSION
	.align		4
        /*0000*/ 	.byte	0x04, 0x37
        /*0002*/ 	.short	(.L_654 - .L_653)
.L_653:
        /*0004*/ 	.word	0x00000082


	//----- nvinfo : EIATTR_KPARAM_INFO
	.align		4
.L_654:
        /*0008*/ 	.byte	0x04, 0x17
        /*000a*/ 	.short	(.L_656 - .L_655)
.L_655:
        /*000c*/ 	.word	0x00000000
        /*0010*/ 	.short	0x0000
        /*0012*/ 	.short	0x0070
        /*0014*/ 	.byte	0x00, 0xf0, 0x01, 0x24


	//----- nvinfo : EIATTR_SPARSE_MMA_MASK
	.align		4
.L_656:
        /*0018*/ 	.byte	0x03, 0x50
        /*001a*/ 	.short	0x0000


	//----- nvinfo : EIATTR_MAXREG_COUNT
	.align		4
        /*001c*/ 	.byte	0x03, 0x1b
        /*001e*/ 	.short	0x00a8


	//----- nvinfo : EIATTR_NUM_BARRIERS
	.align		4
        /*0020*/ 	.byte	0x02, 0x4c
        /*0022*/ 	.byte	0x10
	.zero		1


	//----- nvinfo : EIATTR_EXTERNS
	.align		4
        /*0024*/ 	.byte	0x04, 0x0f
        /*0026*/ 	.short	(.L_658 - .L_657)


	//   ....[0]....
	.align		4
.L_657:
        /*0028*/ 	.word	index@(__assertfail)


	//----- nvinfo : EIATTR_ANNOTATIONS
	.align		4
.L_658:
        /*002c*/ 	.byte	0x04, 0x55
        /*002e*/ 	.short	(.L_660 - .L_659)


	//   ....[0]....
.L_659:
        /*0030*/ 	.word	0x00000001
        /*0034*/ 	.byte	0x20, 0x11, 0x00, 0x00, 0x01, 0x00, 0x00, 0x00, 0x90, 0x17, 0x00, 0x00, 0x01, 0x00, 0x00, 0x00
        /*0044*/ 	.byte	0xc0, 0x32, 0x00, 0x00, 0x01, 0x00, 0x00, 0x00, 0x80, 0x33, 0x00, 0x00, 0x01, 0x00, 0x00, 0x00
        /*0054*/ 	.byte	0x00, 0x94, 0x00, 0x00, 0x01, 0x00, 0x00, 0x00, 0xf0, 0x9e, 0x00, 0x00


	//----- nvinfo : EIATTR_MERCURY_ISA_VERSION
	.align		4
.L_660:
        /*0060*/ 	.byte	0x03, 0x5f
        /*0062*/ 	.short	0x0101


	//----- nvinfo : EIATTR_INT_WARP_WIDE_INSTR_OFFSETS
	.align		4
        /*0064*/ 	.byte	0x04, 0x31
        /*0066*/ 	.short	(.L_662 - .L_661)


	//   ....[0]....
.L_661:
        /*0068*/ 	.word	0x000001f0


	//   ....[1]....
        /*006c*/ 	.word	0x00000220


	//   ....[2]....
        /*0070*/ 	.word	0x00007ad0


	//   ....[3]....
        /*0074*/ 	.word	0x00008140


	//   ....[4]....
        /*0078*/ 	.word	0x00008670


	//----- nvinfo : EIATTR_COOP_GROUP_MASK_REGIDS
	.align		4
.L_662:
        /*007c*/ 	.byte	0x04, 0x29
        /*007e*/ 	.short	(.L_664 - .L_663)


	//   ....[0]....
.L_663:
        /*0080*/ 	.word	0xffffffff


	//   ....[1]....
        /*0084*/ 	.word	0xffffffff


	//   ....[2]....
        /*0088*/ 	.word	0xffffffff


	//   ....[3]....
        /*008c*/ 	.word	0xffffffff


	//   ....[4]....
        /*0090*/ 	.word	0xffffffff


	//   ....[5]....
        /*0094*/ 	.word	0xffffffff


	//   ....[6]....
        /*0098*/ 	.word	0xffffffff


	//   ....[7]....
        /*009c*/ 	.word	0xffffffff


	//   ....[8]....
        /*00a0*/ 	.word	0xffffffff


	//   ....[9]....
        /*00a4*/ 	.word	0xffffffff


	//   ....[10]....
        /*00a8*/ 	.word	0xffffffff


	//   ....[11]....
        /*00ac*/ 	.word	0xffffffff


	//   ....[12]....
        /*00b0*/ 	.word	0xffffffff


	//   ....[13]....
        /*00b4*/ 	.word	0xffffffff


	//   ....[14]....
        /*00b8*/ 	.word	0x0500000f


	//   ....[15]....
        /*00bc*/ 	.word	0x0500000f


	//   ....[16]....
        /*00c0*/ 	.word	0x0500000f


	//   ....[17]....
        /*00c4*/ 	.word	0x0500000f


	//----- nvinfo : EIATTR_COOP_GROUP_INSTR_OFFSETS
	.align		4
.L_664:
        /*00c8*/ 	.byte	0x04, 0x28
        /*00ca*/ 	.short	(.L_666 - .L_665)


	//   ....[0]....
.L_665:
        /*00cc*/ 	.word	0x00000070


	//   ....[1]....
        /*00d0*/ 	.word	0x00000200


	//   ....[2]....
        /*00d4*/ 	.word	0x00000250


	//   ....[3]....
        /*00d8*/ 	.word	0x00000440


	//   ....[4]....
        /*00dc*/ 	.word	0x00000690


	//   ....[5]....
        /*00e0*/ 	.word	0x000013c0


	//   ....[6]....
        /*00e4*/ 	.word	0x000053d0


	//   ....[7]....
        /*00e8*/ 	.word	0x00006f00


	//   ....[8]....
        /*00ec*/ 	.word	0x000076d0


	//   ....[9]....
        /*00f0*/ 	.word	0x00007a00


	//   ....[10]....
        /*00f4*/ 	.word	0x00007dc0


	//   ....[11]....
        /*00f8*/ 	.word	0x00008070


	//   ....[12]....
        /*00fc*/ 	.word	0x00008330


	//   ....[13]....
        /*0100*/ 	.word	0x000085a0


	//   ....[14]....
        /*0104*/ 	.word	0x0000aab0


	//   ....[15]....
        /*0108*/ 	.word	0x0000ac30


	//   ....[16]....
        /*010c*/ 	.word	0x0000aca0


	//   ....[17]....
        /*0110*/ 	.word	0x0000ad10


	//----- nvinfo : EIATTR_REG_RECONFIG
	.align		4
.L_666:
        /*0114*/ 	.byte	0x01, 0x54
	.zero		2


	//----- nvinfo : EIATTR_SYSCALL_OFFSETS
	.align		4
        /*0118*/ 	.byte	0x04, 0x46
        /*011a*/ 	.short	(.L_668 - .L_667)


	//   ....[0]....
.L_667:
        /*011c*/ 	.word	0x00000ff0


	//   ....[1]....
        /*0120*/ 	.word	0x000010e0


	//   ....[2]....
        /*0124*/ 	.word	0x00001250


	//   ....[3]....
        /*0128*/ 	.word	0x00001340


	//   ....[4]....
        /*012c*/ 	.word	0x00004d40


	//   ....[5]....
        /*0130*/ 	.word	0x00004e80


	//   ....[6]....
        /*0134*/ 	.word	0x00004fa0


	//   ....[7]....
        /*0138*/ 	.word	0x000050c0


	//----- nvinfo : EIATTR_MBARRIER_INSTR_OFFSETS
	.align		4
.L_668:
        /*013c*/ 	.byte	0x04, 0x39
        /*013e*/ 	.short	(.L_670 - .L_669)


	//   ....[0]....
.L_669:
        /*0140*/ 	.word	0x000002f0
        /*0144*/ 	.word	0x000000ff
        /*0148*/ 	.word	0x00030800
        /*014c*/ 	.short	0x0100
        /*014e*/ 	.byte	0x06
	.zero		1


	//   ....[1]....
        /*0150*/ 	.word	0x000003f0
        /*0154*/ 	.word	0x000000ff
        /*0158*/ 	.word	0x00030810
        /*015c*/ 	.short	0x0100
        /*015e*/ 	.byte	0x08
	.zero		1


	//   ....[2]....
        /*0160*/ 	.word	0x00000400
        /*0164*/ 	.word	0x000000ff
        /*0168*/ 	.word	0x00030820
        /*016c*/ 	.short	0x0100
        /*016e*/ 	.byte	0x08
	.zero		1


	//   ....[3]....
        /*0170*/ 	.word	0x00000410
        /*0174*/ 	.word	0x000000ff
        /*0178*/ 	.word	0x00030818
        /*017c*/ 	.short	0x0100
        /*017e*/ 	.byte	0x08
	.zero		1


	//   ....[4]....
        /*0180*/ 	.word	0x00000420
        /*0184*/ 	.word	0x000000ff
        /*0188*/ 	.word	0x00030828
        /*018c*/ 	.short	0x0100
        /*018e*/ 	.byte	0x08
	.zero		1


	//   ....[5]....
        /*0190*/ 	.word	0x00000550
        /*0194*/ 	.word	0x000000ff
        /*0198*/ 	.word	0x00030830
        /*019c*/ 	.short	0x0100
        /*019e*/ 	.byte	0x08
	.zero		1


	//   ....[6]....
        /*01a0*/ 	.word	0x00000560
        /*01a4*/ 	.word	0x000000ff
        /*01a8*/ 	.word	0x00030840
        /*01ac*/ 	.short	0x0100
        /*01ae*/ 	.byte	0x08
	.zero		1


	//   ....[7]....
        /*01b0*/ 	.word	0x00000570
        /*01b4*/ 	.word	0x000000ff
        /*01b8*/ 	.word	0x00030838
        /*01bc*/ 	.short	0x0100
        /*01be*/ 	.byte	0x08
	.zero		1


	//   ....[8]....
        /*01c0*/ 	.word	0x00000580
        /*01c4*/ 	.word	0x000000ff
        /*01c8*/ 	.word	0x00030848
        /*01cc*/ 	.short	0x0100
        /*01ce*/ 	.byte	0x08
	.zero		1


	//   ....[9]....
        /*01d0*/ 	.word	0x00001400
        /*01d4*/ 	.word	0x00000010
        /*01d8*/ 	.word	0x00030800
        /*01dc*/ 	.short	0x010a
        /*01de*/ 	.byte	0x3f
	.zero		1


	//   ....[10]....
        /*01e0*/ 	.word	0x000014a0
        /*01e4*/ 	.word	0x00000010
        /*01e8*/ 	.word	0x00030800
        /*01ec*/ 	.short	0x010a
        /*01ee*/ 	.byte	0x3f
	.zero		1


	//   ....[11]....
        /*01f0*/ 	.word	0x00001c00
        /*01f4*/ 	.word	0x00000000
        /*01f8*/ 	.word	0x00030810
        /*01fc*/ 	.short	0x010a
        /*01fe*/ 	.byte	0x3f
	.zero		1


	//   ....[12]....
        /*0200*/ 	.word	0x00001c40
        /*0204*/ 	.word	0x00000000
        /*0208*/ 	.word	0x00030810
        /*020c*/ 	.short	0x010a
        /*020e*/ 	.byte	0x3f
	.zero		1


	//   ....[13]....
        /*0210*/ 	.word	0x000021a0
        /*0214*/ 	.word	0x00000000
        /*0218*/ 	.word	0x00030830
        /*021c*/ 	.short	0x010a
        /*021e*/ 	.byte	0x3f
	.zero		1


	//   ....[14]....
        /*0220*/ 	.word	0x00002510
        /*0224*/ 	.word	0x00000000
        /*0228*/ 	.word	0x00030830
        /*022c*/ 	.short	0x010a
        /*022e*/ 	.byte	0x3f
	.zero		1


	//   ....[15]....
        /*0230*/ 	.word	0x00004450
        /*0234*/ 	.word	0x00000006
        /*0238*/ 	.word	0x00000000
        /*023c*/ 	.short	0x0101
        /*023e*/ 	.byte	0x3f
	.zero		1


	//   ....[16]....
        /*0240*/ 	.word	0x00004780
        /*0244*/ 	.word	0x00000000
        /*0248*/ 	.word	0x00000000
        /*024c*/ 	.short	0x0101
        /*024e*/ 	.byte	0x3f
	.zero		1


	//   ....[17]....
        /*0250*/ 	.word	0x00008d60
        /*0254*/ 	.word	0x00000010
        /*0258*/ 	.word	0x00030820
        /*025c*/ 	.short	0x010a
        /*025e*/ 	.byte	0x3f
	.zero		1


	//   ....[18]....
        /*0260*/ 	.word	0x00009490
        /*0264*/ 	.word	0x00000010
        /*0268*/ 	.word	0x00030840
        /*026c*/ 	.short	0x010a
        /*026e*/ 	.byte	0x3f
	.zero		1


	//   ....[19]....
        /*0270*/ 	.word	0x00009730
        /*0274*/ 	.word	0x00000010
        /*0278*/ 	.word	0x00030828
        /*027c*/ 	.short	0x010a
        /*027e*/ 	.byte	0x3f
	.zero		1


	//   ....[20]....
        /*0280*/ 	.word	0x000099d0
        /*0284*/ 	.word	0x00000010
        /*0288*/ 	.word	0x00030848
        /*028c*/ 	.short	0x010a
        /*028e*/ 	.byte	0x3f
	.zero		1


	//   ....[21]....
        /*0290*/ 	.word	0x00009c20
        /*0294*/ 	.word	0x00000010
        /*0298*/ 	.word	0x00030820
        /*029c*/ 	.short	0x010a
        /*029e*/ 	.byte	0x3f
	.zero		1


	//   ....[22]....
        /*02a0*/ 	.word	0x00009f50
        /*02a4*/ 	.word	0x00000010
        /*02a8*/ 	.word	0x00030840
        /*02ac*/ 	.short	0x010a
        /*02ae*/ 	.byte	0x3f
	.zero		1


	//   ....[23]....
        /*02b0*/ 	.word	0x0000a1c0
        /*02b4*/ 	.word	0x00000010
        /*02b8*/ 	.word	0x00030828
        /*02bc*/ 	.short	0x010a
        /*02be*/ 	.byte	0x3f
	.zero		1


	//   ....[24]....
        /*02c0*/ 	.word	0x0000a4e0
        /*02c4*/ 	.word	0x00000003
        /*02c8*/ 	.word	0x00030840
        /*02cc*/ 	.short	0x010a
        /*02ce*/ 	.byte	0x3f
	.zero		1


	//   ....[25]....
        /*02d0*/ 	.word	0x0000a920
        /*02d4*/ 	.word	0x00000006
        /*02d8*/ 	.word	0x00000000
        /*02dc*/ 	.short	0x010a
        /*02de*/ 	.byte	0x3f
	.zero		1


	//   ....[26]....
        /*02e0*/ 	.word	0x0000a980
        /*02e4*/ 	.word	0x00000003
        /*02e8*/ 	.word	0x00000000
        /*02ec*/ 	.short	0x010a
        /*02ee*/ 	.byte	0x3f
	.zero		1


	//   ....[27]....
        /*02f0*/ 	.word	0x0000a9e0
        /*02f4*/ 	.word	0x00000000
        /*02f8*/ 	.word	0x00000000
        /*02fc*/ 	.short	0x010a
        /*02fe*/ 	.byte	0x3f
	.zero		1


	//   ....[28]....
        /*0300*/ 	.word	0x0000aa10
        /*0304*/ 	.word	0x00000003
        /*0308*/ 	.word	0x00000000
        /*030c*/ 	.short	0x010a
        /*030e*/ 	.byte	0x3f
	.zero		1


	//   ....[29]....
        /*0310*/ 	.word	0x0000ab10
        /*0314*/ 	.word	0x00000000
        /*0318*/ 	.word	0x00030800
        /*031c*/ 	.short	0x010a
        /*031e*/ 	.byte	0x3f
	.zero		1


	//   ....[30]....
        /*0320*/ 	.word	0x0000ab60
        /*0324*/ 	.word	0x00000000
        /*0328*/ 	.word	0x00030810
        /*032c*/ 	.short	0x010a
        /*032e*/ 	.byte	0x3f
	.zero		1


	//   ....[31]....
        /*0330*/ 	.word	0x0000abb0
        /*0334*/ 	.word	0x00000000
        /*0338*/ 	.word	0x00030830
        /*033c*/ 	.short	0x010a
        /*033e*/ 	.byte	0x3f
	.zero		1


	//   ....[32]....
        /*0340*/ 	.word	0x0000ad50
        /*0344*/ 	.word	0x00000010
        /*0348*/ 	.word	0x00030820
        /*034c*/ 	.short	0x010a
        /*034e*/ 	.byte	0x3f
	.zero		1


	//   ....[33]....
        /*0350*/ 	.word	0x0000ada0
        /*0354*/ 	.word	0x00000010
        /*0358*/ 	.word	0x00030840
        /*035c*/ 	.short	0x010a
        /*035e*/ 	.byte	0x3f
	.zero		1


	//   ....[34]....
        /*0360*/ 	.word	0x0000adf0
        /*0364*/ 	.word	0x00000010
        /*0368*/ 	.word	0x00030828
        /*036c*/ 	.short	0x010a
        /*036e*/ 	.byte	0x3f
	.zero		1


	//   ....[35]....
        /*0370*/ 	.word	0x0000ae40
        /*0374*/ 	.word	0x00000010
        /*0378*/ 	.word	0x00030848
        /*037c*/ 	.short	0x010a
        /*037e*/ 	.byte	0x3f
	.zero		1


	//   ....[36]....
        /*0380*/ 	.word	0x0000aea0
        /*0384*/ 	.word	0x00000010
        /*0388*/ 	.word	0x00030820
        /*038c*/ 	.short	0x010a
        /*038e*/ 	.byte	0x3f
	.zero		1


	//   ....[37]....
        /*0390*/ 	.word	0x0000aef0
        /*0394*/ 	.word	0x00000010
        /*0398*/ 	.word	0x00030840
        /*039c*/ 	.short	0x010a
        /*039e*/ 	.byte	0x3f
	.zero		1


	//   ....[38]....
        /*03a0*/ 	.word	0x0000af40
        /*03a4*/ 	.word	0x00000010
        /*03a8*/ 	.word	0x00030828
        /*03ac*/ 	.short	0x010a
        /*03ae*/ 	.byte	0x3f
	.zero		1


	//   ....[39]....
        /*03b0*/ 	.word	0x0000af90
        /*03b4*/ 	.word	0x00000003
        /*03b8*/ 	.word	0x00030840
        /*03bc*/ 	.short	0x010a
        /*03be*/ 	.byte	0x3f
	.zero		1


	//   ....[40]....
        /*03c0*/ 	.word	0x0000b060
        /*03c4*/ 	.word	0x00000006
        /*03c8*/ 	.word	0x00000000
        /*03cc*/ 	.short	0x010a
        /*03ce*/ 	.byte	0x3f
	.zero		1


	//   ....[41]....
        /*03d0*/ 	.word	0x0000b0b0
        /*03d4*/ 	.word	0x00000003
        /*03d8*/ 	.word	0x00000000
        /*03dc*/ 	.short	0x010a
        /*03de*/ 	.byte	0x3f
	.zero		1


	//   ....[42]....
        /*03e0*/ 	.word	0x0000b100
        /*03e4*/ 	.word	0x00000000
        /*03e8*/ 	.word	0x00000000
        /*03ec*/ 	.short	0x010a
        /*03ee*/ 	.byte	0x3f
	.zero		1


	//----- nvinfo : EIATTR_NUM_MBARRIERS
	.align		4
.L_670:
        /*03f0*/ 	.byte	0x03, 0x38
        /*03f2*/ 	.short	0x0009


	//----- nvinfo : EIATTR_EXIT_INSTR_OFFSETS
	.align		4
        /*03f4*/ 	.byte	0x04, 0x1c
        /*03f6*/ 	.short	(.L_672 - .L_671)


	//   ....[0]....
.L_671:
        /*03f8*/ 	.word	0x0000aa60


	//----- nvinfo : EIATTR_MAX_THREADS
	.align		4
.L_672:
        /*03fc*/ 	.byte	0x04, 0x05
        /*03fe*/ 	.short	(.L_674 - .L_673)
.L_673:
        /*0400*/ 	.word	0x00000180
        /*0404*/ 	.word	0x00000001
        /*0408*/ 	.word	0x00000001


	//----- nvinfo : EIATTR_CRS_STACK_SIZE
	.align		4
.L_674:
        /*040c*/ 	.byte	0x04, 0x1e
        /*040e*/ 	.short	(.L_676 - .L_675)
.L_675:
        /*0410*/ 	.word	0x00000000


	//----- nvinfo : EIATTR_CBANK_PARAM_SIZE
	.align		4
.L_676:
        /*0414*/ 	.byte	0x03, 0x19
        /*0416*/ 	.short	0x0970


	//----- nvinfo : EIATTR_PARAM_CBANK
	.align		4
        /*0418*/ 	.byte	0x04, 0x0a
        /*041a*/ 	.short	(.L_678 - .L_677)
	.align		4
.L_677:
        /*041c*/ 	.word	index@(.nv.constant0._ZN7cutlass13device_kernelIN5flash11enable_sm90INS1_16FlashAttnBwdSm90INS1_25CollectiveMainloopBwdSm90ILi2ELi2ELi2EN4cute5tupleIJNS5_1CILi1EEES8_S8_EEENS6_IJNS7_ILi64EEENS7_ILi128EEESB_EEENS_6half_tEfNS_4arch4Sm90ELb1ELb0ELb1ELb0ELb1ELb1ELb0ELb0ELi2ELi1ELi2ELi1ELb0EEENS1_21CollectiveEpilogueBwdISC_SD_SF_Li256ELb0ELb0ELi1EEENS1_25SingleTileBwdLPTSchedulerILb0ELi128ELb1EEEEEEEEEvNT_6ParamsE)
        /*0420*/ 	.short	0x0210
        /*0422*/ 	.short	0x0970


	//----- nvinfo : EIATTR_SW_WAR
	.align		4
.L_678:
        /*0424*/ 	.byte	0x04, 0x36
        /*0426*/ 	.short	(.L_680 - .L_679)
.L_679:
        /*0428*/ 	.word	0x00000008
.L_680:


//--------------------- .nv.info._ZN7cutlass13device_kernelIN5flash11enable_sm90INS1_16FlashAttnBwdSm90INS1_25CollectiveMainloopBwdSm90ILi2ELi2ELi2EN4cute5tupleIJNS5_1CILi1EEES8_S8_EEENS6_IJNS7_ILi64EEENS7_ILi128EEESB_EEENS_6half_tEfNS_4arch4Sm90ELb1ELb0ELb1ELb0ELb0ELb1ELb0ELb0ELi2ELi1ELi2ELi1ELb0EEENS1_24CollectiveEpilogueBwdGQAISC_fSF_Li256ELb0ELb0EEENS1_25SingleTileBwdLPTSchedulerILb0ELi128ELb0EEEEEEEEEvNT_6ParamsE --------------------------
	.section	.nv.info._ZN7cutlass13device_kernelIN5flash11enable_sm90INS1_16FlashAttnBwdSm90INS1_25CollectiveMainloopBwdSm90ILi2ELi2ELi2EN4cute5tupleIJNS5_1CILi1EEES8_S8_EEENS6_IJNS7_ILi64EEENS7_ILi128EEESB_EEENS_6half_tEfNS_4arch4Sm90ELb1ELb0ELb1ELb0ELb0ELb1ELb0ELb0ELi2ELi1ELi2ELi1ELb0EEENS1_24CollectiveEpilogueBwdGQAISC_fSF_Li256ELb0ELb0EEENS1_25SingleTileBwdLPTSchedulerILb0ELi128ELb0EEEEEEEEEvNT_6ParamsE,"",@"SHT_CUDA_INFO"
	.sectionflags	@""
	.align	4


	//----- nvinfo : EIATTR_CUDA_API_VERSION
	.align		4
        /*0000*/ 	.byte	0x04, 0x37
        /*0002*/ 	.short	(.L_682 - .L_681)
.L_681:
        /*0004*/ 	.word	0x00000082


	//----- nvinfo : EIATTR_KPARAM_INFO
	.align		4
.L_682:
        /*0008*/ 	.byte	0x04, 0x17
        /*000a*/ 	.short	(.L_684 - .L_683)
.L_683:
        /*000c*/ 	.word	0x00000000
        /*0010*/ 	.short	0x0000
        /*0012*/ 	.short	0x0070
        /*0014*/ 	.byte	0x00, 0xf0, 0x01, 0x1c


	//----- nvinfo : EIATTR_SPARSE_MMA_MASK
	.align		4
.L_684:
        /*0018*/ 	.byte	0x03, 0x50
        /*001a*/ 	.short	0x0000


	//----- nvinfo : EIATTR_MAXREG_COUNT
	.align		4
        /*001c*/ 	.byte	0x03, 0x1b
        /*001e*/ 	.short	0x00a8


	//----- nvinfo : EIATTR_NUM_BARRIERS
	.align		4
        /*0020*/ 	.byte	0x02, 0x4c
        /*0022*/ 	.byte	0x10
	.zero		1


	//----- nvinfo : EIATTR_EXTERNS
	.align		4
        /*0024*/ 	.byte	0x04, 0x0f
        /*0026*/ 	.short	(.L_686 - .L_685)


	//   ....[0]....
	.align		4
.L_685:
        /*0028*/ 	.word	index@(__assertfail)


	//----- nvinfo : EIATTR_ANNOTATIONS
	.align		4
.L_686:
        /*002c*/ 	.byte	0x04, 0x55
        /*002e*/ 	.short	(.L_688 - .L_687)


	//   ....[0]....
.L_687:
        /*0030*/ 	.word	0x00000001
        /*0034*/ 	.byte	0x80, 0x10, 0x00, 0x00, 0x01, 0x00, 0x00, 0x00, 0xf0, 0x16, 0x00, 0x00, 0x01, 0x00, 0x00, 0x00
        /*0044*/ 	.byte	0x10, 0x32, 0x00, 0x00, 0x01, 0x00, 0x00, 0x00, 0xd0, 0x32, 0x00, 0x00, 0x01, 0x00, 0x00, 0x00
        /*0054*/ 	.byte	0x80, 0x6e, 0x00, 0x00, 0x01, 0x00, 0x00, 0x00, 0x70, 0x79, 0x00, 0x00


	//----- nvinfo : EIATTR_MERCURY_ISA_VERSION
	.align		4
.L_688:
        /*0060*/ 	.byte	0x03, 0x5f
        /*0062*/ 	.short	0x0101


	//----- nvinfo : EIATTR_INT_WARP_WIDE_INSTR_OFFSETS
	.align		4
        /*0064*/ 	.byte	0x04, 0x31
        /*0066*/ 	.short	(.L_690 - .L_689)


	//   ....[0]....
.L_689:
        /*0068*/ 	.word	0x00000190


	//   ....[1]....
        /*006c*/ 	.word	0x000001c0


	//----- nvinfo : EIATTR_COOP_GROUP_MASK_REGIDS
	.align		4
.L_690:
        /*0070*/ 	.byte	0x04, 0x29
        /*0072*/ 	.short	(.L_692 - .L_691)


	//   ....[0]....
.L_691:
        /*0074*/ 	.word	0xffffffff


	//   ....[1]....
        /*0078*/ 	.word	0xffffffff


	//   ....[2]....
        /*007c*/ 	.word	0xffffffff


	//   ....[3]....
        /*0080*/ 	.word	0xffffffff


	//   ....[4]....
        /*0084*/ 	.word	0xffffffff


	//   ....[5]....
        /*0088*/ 	.word	0xffffffff


	//   ....[6]....
        /*008c*/ 	.word	0xffffffff


	//   ....[7]....
        /*0090*/ 	.word	0x0500000f


	//----- nvinfo : EIATTR_COOP_GROUP_INSTR_OFFSETS
	.align		4
.L_692:
        /*0094*/ 	.byte	0x04, 0x28
        /*0096*/ 	.short	(.L_694 - .L_693)


	//   ....[0]....
.L_693:
        /*0098*/ 	.word	0x00000070


	//   ....[1]....
        /*009c*/ 	.word	0x000001a0


	//   ....[2]....
        /*00a0*/ 	.word	0x000001f0


	//   ....[3]....
        /*00a4*/ 	.word	0x000003e0


	//   ....[4]....
        /*00a8*/ 	.word	0x00000620


	//   ....[5]....
        /*00ac*/ 	.word	0x00001320


	//   ....[6]....
        /*00b0*/ 	.word	0x00005390


	//   ....[7]....
        /*00b4*/ 	.word	0x00008530


	//----- nvinfo : EIATTR_REG_RECONFIG
	.align		4
.L_694:
        /*00b8*/ 	.byte	0x01, 0x54
	.zero		2


	//----- nvinfo : EIATTR_SYSCALL_OFFSETS
	.align		4
        /*00bc*/ 	.byte	0x04, 0x46
        /*00be*/ 	.short	(.L_696 - .L_695)


	//   ....[0]....
.L_695:
        /*00c0*/ 	.word	0x00000f50


	//   ....[1]....
        /*00c4*/ 	.word	0x00001040


	//   ....[2]....
        /*00c8*/ 	.word	0x000011b0


	//   ....[3]....
        /*00cc*/ 	.word	0x000012a0


	//----- nvinfo : EIATTR_MBARRIER_INSTR_OFFSETS
	.align		4
.L_696:
        /*00d0*/ 	.byte	0x04, 0x39
        /*00d2*/ 	.short	(.L_698 - .L_697)


	//   ....[0]....
.L_697:
        /*00d4*/ 	.word	0x00000290
        /*00d8*/ 	.word	0x000000ff
        /*00dc*/ 	.word	0x00030800
        /*00e0*/ 	.short	0x0100
        /*00e2*/ 	.byte	0x06
	.zero		1


	//   ....[1]....
        /*00e4*/ 	.word	0x00000390
        /*00e8*/ 	.word	0x000000ff
        /*00ec*/ 	.word	0x00030810
        /*00f0*/ 	.short	0x0100
        /*00f2*/ 	.byte	0x08
	.zero		1


	//   ....[2]....
        /*00f4*/ 	.word	0x000003a0
        /*00f8*/ 	.word	0x000000ff
        /*00fc*/ 	.word	0x00030820
        /*0100*/ 	.short	0x0100
        /*0102*/ 	.byte	0x08
	.zero		1


	//   ....[3]....
        /*0104*/ 	.word	0x000003b0
        /*0108*/ 	.word	0x000000ff
        /*010c*/ 	.word	0x00030818
        /*0110*/ 	.short	0x0100
        /*0112*/ 	.byte	0x08
	.zero		1


	//   ....[4]....
        /*0114*/ 	.word	0x000003c0
        /*0118*/ 	.word	0x000000ff
        /*011c*/ 	.word	0x00030828
        /*0120*/ 	.short	0x0100
        /*0122*/ 	.byte	0x08
	.zero		1


	//   ....[5]....
        /*0124*/ 	.word	0x000004f0
        /*0128*/ 	.word	0x000000ff
        /*012c*/ 	.word	0x00030830
        /*0130*/ 	.short	0x0100
        /*0132*/ 	.byte	0x08
	.zero		1


	//   ....[6]....
        /*0134*/ 	.word	0x00000500
        /*0138*/ 	.word	0x000000ff
        /*013c*/ 	.word	0x00030840
        /*0140*/ 	.short	0x0100
        /*0142*/ 	.byte	0x08
	.zero		1


	//   ....[7]....
        /*0144*/ 	.word	0x00000510
        /*0148*/ 	.word	0x000000ff
        /*014c*/ 	.word	0x00030838
        /*0150*/ 	.short	0x0100
        /*0152*/ 	.byte	0x08
	.zero		1


	//   ....[8]....
        /*0154*/ 	.word	0x00000520
        /*0158*/ 	.word	0x000000ff
        /*015c*/ 	.word	0x00030848
        /*0160*/ 	.short	0x0100
        /*0162*/ 	.byte	0x08
	.zero		1


	//   ....[9]....
        /*0164*/ 	.word	0x00001360
        /*0168*/ 	.word	0x00000010
        /*016c*/ 	.word	0x00030800
        /*0170*/ 	.short	0x010a
        /*0172*/ 	.byte	0x3f
	.zero		1


	//   ....[10]....
        /*0174*/ 	.word	0x00001400
        /*0178*/ 	.word	0x00000010
        /*017c*/ 	.word	0x00030800
        /*0180*/ 	.short	0x010a
        /*0182*/ 	.byte	0x3f
	.zero		1


	//   ....[11]....
        /*0184*/ 	.word	0x00001b50
        /*0188*/ 	.word	0x00000000
        /*018c*/ 	.word	0x00030810
        /*0190*/ 	.short	0x010a
        /*0192*/ 	.byte	0x3f
	.zero		1


	//   ....[12]....
        /*0194*/ 	.word	0x00001b90
        /*0198*/ 	.word	0x00000000
        /*019c*/ 	.word	0x00030810
        /*01a0*/ 	.short	0x010a
        /*01a2*/ 	.byte	0x3f
	.zero		1


	//   ....[13]....
        /*01a4*/ 	.word	0x000020f0
        /*01a8*/ 	.word	0x00000000
        /*01ac*/ 	.word	0x00030830
        /*01b0*/ 	.short	0x010a
        /*01b2*/ 	.byte	0x3f
	.zero		1


	//   ....[14]....
        /*01b4*/ 	.word	0x00002460
        /*01b8*/ 	.word	0x00000000
        /*01bc*/ 	.word	0x00030830
        /*01c0*/ 	.short	0x010a
        /*01c2*/ 	.byte	0x3f
	.zero		1


	//   ....[15]....
        /*01c4*/ 	.word	0x000043b0
        /*01c8*/ 	.word	0x00000006
        /*01cc*/ 	.word	0x00000000
        /*01d0*/ 	.short	0x0101
        /*01d2*/ 	.byte	0x3f
	.zero		1


	//   ....[16]....
        /*01d4*/ 	.word	0x000046e0
        /*01d8*/ 	.word	0x00000000
        /*01dc*/ 	.word	0x00000000
        /*01e0*/ 	.short	0x0101
        /*01e2*/ 	.byte	0x3f
	.zero		1


	//   ....[17]....
        /*01e4*/ 	.word	0x000067e0
        /*01e8*/ 	.word	0x00000010
        /*01ec*/ 	.word	0x00030820
        /*01f0*/ 	.short	0x010a
        /*01f2*/ 	.byte	0x3f
	.zero		1


	//   ....[18]....
        /*01f4*/ 	.word	0x00006f10
        /*01f8*/ 	.word	0x00000010
        /*01fc*/ 	.word	0x00030840
        /*0200*/ 	.short	0x010a
        /*0202*/ 	.byte	0x3f
	.zero		1


	//   ....[19]....
        /*0204*/ 	.word	0x000071b0
        /*0208*/ 	.word	0x00000010
        /*020c*/ 	.word	0x00030828
        /*0210*/ 	.short	0x010a
        /*0212*/ 	.byte	0x3f
	.zero		1


	//   ....[20]....
        /*0214*/ 	.word	0x00007450
        /*0218*/ 	.word	0x00000010
        /*021c*/ 	.word	0x00030848
        /*0220*/ 	.short	0x010a
        /*0222*/ 	.byte	0x3f
	.zero		1


	//   ....[21]....
        /*0224*/ 	.word	0x000076a0
        /*0228*/ 	.word	0x00000010
        /*022c*/ 	.word	0x00030820
        /*0230*/ 	.short	0x010a
        /*0232*/ 	.byte	0x3f
	.zero		1


	//   ....[22]....
        /*0234*/ 	.word	0x000079d0
        /*0238*/ 	.word	0x00000010
        /*023c*/ 	.word	0x00030840
        /*0240*/ 	.short	0x010a
        /*0242*/ 	.byte	0x3f
	.zero		1


	//   ....[23]....
        /*0244*/ 	.word	0x00007c40
        /*0248*/ 	.word	0x00000010
        /*024c*/ 	.word	0x00030828
        /*0250*/ 	.short	0x010a
        /*0252*/ 	.byte	0x3f
	.zero		1


	//   ....[24]....
        /*0254*/ 	.word	0x00007f60
        /*0258*/ 	.word	0x00000003
        /*025c*/ 	.word	0x00030840
        /*0260*/ 	.short	0x010a
        /*0262*/ 	.byte	0x3f
	.zero		1


	//   ....[25]....
        /*0264*/ 	.word	0x000083a0
        /*0268*/ 	.word	0x00000006
        /*026c*/ 	.word	0x00000000
        /*0270*/ 	.short	0x010a
        /*0272*/ 	.byte	0x3f
	.zero		1


	//   ....[26]....
        /*0274*/ 	.word	0x00008400
        /*0278*/ 	.word	0x00000003
        /*027c*/ 	.word	0x00000000
        /*0280*/ 	.short	0x010a
        /*0282*/ 	.byte	0x3f
	.zero		1


	//   ....[27]....
        /*0284*/ 	.word	0x00008460
        /*0288*/ 	.word	0x00000000
        /*028c*/ 	.word	0x00000000
        /*0290*/ 	.short	0x010a
        /*0292*/ 	.byte	0x3f
	.zero		1


	//   ....[28]....
        /*0294*/ 	.word	0x00008490
        /*0298*/ 	.word	0x00000003
        /*029c*/ 	.word	0x00000000
        /*02a0*/ 	.short	0x010a
        /*02a2*/ 	.byte	0x3f
	.zero		1


	//   ....[29]....
        /*02a4*/ 	.word	0x00008590
        /*02a8*/ 	.word	0x00000000
        /*02ac*/ 	.word	0x00030800
        /*02b0*/ 	.short	0x010a
        /*02b2*/ 	.byte	0x3f
	.zero		1


	//   ....[30]....
        /*02b4*/ 	.word	0x000085e0
        /*02b8*/ 	.word	0x00000000
        /*02bc*/ 	.word	0x00030810
        /*02c0*/ 	.short	0x010a
        /*02c2*/ 	.byte	0x3f
	.zero		1


	//   ....[31]....
        /*02c4*/ 	.word	0x00008630
        /*02c8*/ 	.word	0x00000000
        /*02cc*/ 	.word	0x00030830
        /*02d0*/ 	.short	0x010a
        /*02d2*/ 	.byte	0x3f
	.zero		1


	//   ....[32]....
        /*02d4*/ 	.word	0x00008680
        /*02d8*/ 	.word	0x00000010
        /*02dc*/ 	.word	0x00030820
        /*02e0*/ 	.short	0x010a
        /*02e2*/ 	.byte	0x3f
	.zero		1


	//   ....[33]....
        /*02e4*/ 	.word	0x000086d0
        /*02e8*/ 	.word	0x00000010
        /*02ec*/ 	.word	0x00030840
        /*02f0*/ 	.short	0x010a
        /*02f2*/ 	.byte	0x3f
	.zero		1


	//   ....[34]....
        /*02f4*/ 	.word	0x00008720
        /*02f8*/ 	.word	0x00000010
        /*02fc*/ 	.word	0x00030828
        /*0300*/ 	.short	0x010a
        /*0302*/ 	.byte	0x3f
	.zero		1


	//   ....[35]....
        /*0304*/ 	.word	0x00008770
        /*0308*/ 	.word	0x00000010
        /*030c*/ 	.word	0x00030848
        /*0310*/ 	.short	0x010a
        /*0312*/ 	.byte	0x3f
	.zero		1


	//   ....[36]....
        /*0314*/ 	.word	0x000087d0
        /*0318*/ 	.word	0x00000010
        /*031c*/ 	.word	0x00030820
        /*0320*/ 	.short	0x010a
        /*0322*/ 	.byte	0x3f
	.zero		1


	//   ....[37]....
        /*0324*/ 	.word	0x00008820
        /*0328*/ 	.word	0x00000010
        /*032c*/ 	.word	0x00030840
        /*0330*/ 	.short	0x010a
        /*0332*/ 	.byte	0x3f
	.zero		1


	//   ....[38]....
        /*0334*/ 	.word	0x00008870
        /*0338*/ 	.word	0x00000010
        /*033c*/ 	.word	0x00030828
        /*0340*/ 	.short	0x010a
        /*0342*/ 	.byte	0x3f
	.zero		1


	//   ....[39]....
        /*0344*/ 	.word	0x000088c0
        /*0348*/ 	.word	0x00000003
        /*034c*/ 	.word	0x00030840
        /*0350*/ 	.short	0x010a
        /*0352*/ 	.byte	0x3f
	.zero		1


	//   ....[40]....
        /*0354*/ 	.word	0x00008990
        /*0358*/ 	.word	0x00000006
        /*035c*/ 	.word	0x00000000
        /*0360*/ 	.short	0x010a
        /*0362*/ 	.byte	0x3f
	.zero		1


	//   ....[41]....
        /*0364*/ 	.word	0x000089e0
        /*0368*/ 	.word	0x00000003
        /*036c*/ 	.word	0x00000000
        /*0370*/ 	.short	0x010a
        /*0372*/ 	.byte	0x3f
	.zero		1


	//   ....[42]....
        /*0374*/ 	.word	0x00008a30
        /*0378*/ 	.word	0x00000000
        /*037c*/ 	.word	0x00000000
        /*0380*/ 	.short	0x010a
        /*0382*/ 	.byte	0x3f
	.zero		1


	//----- nvinfo : EIATTR_NUM_MBARRIERS
	.align		4
.L_698:
        /*0384*/ 	.byte	0x03, 0x38
        /*0386*/ 	.short	0x0009


	//----- nvinfo : EIATTR_EXIT_INSTR_OFFSETS
	.align		4
        /*0388*/ 	.byte	0x04, 0x1c
        /*038a*/ 	.short	(.L_700 - .L_699)


	//   ....[0]....
.L_699:
        /*038c*/ 	.word	0x000084e0


	//----- nvinfo : EIATTR_MAX_THREADS
	.align		4
.L_700:
        /*0390*/ 	.byte	0x04, 0x05
        /*0392*/ 	.short	(.L_702 - .L_701)
.L_701:
        /*0394*/ 	.word	0x00000180
        /*0398*/ 	.word	0x00000001
        /*039c*/ 	.word	0x00000001


	//----- nvinfo : EIATTR_CRS_STACK_SIZE
	.align		4
.L_702:
        /*03a0*/ 	.byte	0x04, 0x1e
        /*03a2*/ 	.short	(.L_704 - .L_703)
.L_703:
        /*03a4*/ 	.word	0x00000000


	//----- nvinfo : EIATTR_CBANK_PARAM_SIZE
	.align		4
.L_704:
        /*03a8*/ 	.byte	0x03, 0x19
        /*03aa*/ 	.short	0x0770


	//----- nvinfo : EIATTR_PARAM_CBANK
	.align		4
        /*03ac*/ 	.byte	0x04, 0x0a
        /*03ae*/ 	.short	(.L_706 - .L_705)
	.align		4
.L_705:
        /*03b0*/ 	.word	index@(.nv.constant0._ZN7cutlass13device_kernelIN5flash11enable_sm90INS1_16FlashAttnBwdSm90INS1_25CollectiveMainloopBwdSm90ILi2ELi2ELi2EN4cute5tupleIJNS5_1CILi1EEES8_S8_EEENS6_IJNS7_ILi64EEENS7_ILi128EEESB_EEENS_6half_tEfNS_4arch4Sm90ELb1ELb0ELb1ELb0ELb0ELb1ELb0ELb0ELi2ELi1ELi2ELi1ELb0EEENS1_24CollectiveEpilogueBwdGQAISC_fSF_Li256ELb0ELb0EEENS1_25SingleTileBwdLPTSchedulerILb0ELi128ELb0EEEEEEEEEvNT_6ParamsE)
        /*03b4*/ 	.short	0x0210
        /*03b6*/ 	.short	0x0770


	//----- nvinfo : EIATTR_SW_WAR
	.align		4
.L_706:
        /*03b8*/ 	.byte	0x04, 0x36
        /*03ba*/ 	.short	(.L_708 - .L_707)
.L_707:
        /*03bc*/ 	.word	0x00000008
.L_708:


//--------------------- .nv.info._ZN7cutlass13device_kernelIN5flash11enable_sm90INS1_16FlashAttnBwdSm90INS1_25CollectiveMainloopBwdSm90ILi2ELi2ELi2EN4cute5tupleIJNS5_1CILi1EEES8_S8_EEENS6_IJNS7_ILi64EEENS7_ILi128EEESB_EEENS_6half_tEfNS_4arch4Sm90ELb1ELb0ELb1ELb0ELb1ELb1ELb0ELb0ELi2ELi1ELi2ELi1ELb0EEENS1_24CollectiveEpilogueBwdGQAISC_fSF_Li256ELb0ELb1EEENS1_25SingleTileBwdLPTSchedulerILb0ELi128ELb1EEEEEEEEEvNT_6ParamsE --------------------------
	.section	.nv.info._ZN7cutlass13device_kernelIN5flash11enable_sm90INS1_16FlashAttnBwdSm90INS1_25CollectiveMainloopBwdSm90ILi2ELi2ELi2EN4cute5tupleIJNS5_1CILi1EEES8_S8_EEENS6_IJNS7_ILi64EEENS7_ILi128EEESB_EEENS_6half_tEfNS_4arch4Sm90ELb1ELb0ELb1ELb0ELb1ELb1ELb0ELb0ELi2ELi1ELi2ELi1ELb0EEENS1_24CollectiveEpilogueBwdGQAISC_fSF_Li256ELb0ELb1EEENS1_25SingleTileBwdLPTSchedulerILb0ELi128ELb1EEEEEEEEEvNT_6ParamsE,"",@"SHT_CUDA_INFO"
	.sectionflags	@""
	.align	4


	//----- nvinfo : EIATTR_CUDA_API_VERSION
	.align		4
        /*0000*/ 	.byte	0x04, 0x37
        /*0002*/ 	.short	(.L_710 - .L_709)
.L_709:
        /*0004*/ 	.word	0x00000082


	//----- nvinfo : EIATTR_KPARAM_INFO
	.align		4
.L_710:
        /*0008*/ 	.byte	0x04, 0x17
        /*000a*/ 	.short	(.L_712 - .L_711)
.L_711:
        /*000c*/ 	.word	0x00000000
        /*0010*/ 	.short	0x0000
        /*0012*/ 	.short	0x0070
        /*0014*/ 	.byte	0x00, 0xf0, 0x01, 0x1c


	//----- nvinfo : EIATTR_SPARSE_MMA_MASK
	.align		4
.L_712:
        /*0018*/ 	.byte	0x03, 0x50
        /*001a*/ 	.short	0x0000


	//----- nvinfo : EIATTR_MAXREG_COUNT
	.align		4
        /*001c*/ 	.byte	0x03, 0x1b
        /*001e*/ 	.short	0x00a8


	//----- nvinfo : EIATTR_NUM_BARRIERS
	.align		4
        /*0020*/ 	.byte	0x02, 0x4c
        /*0022*/ 	.byte	0x10
	.zero		1


	//----- nvinfo : EIATTR_EXTERNS
	.align		4
        /*0024*/ 	.byte	0x04, 0x0f
        /*0026*/ 	.short	(.L_714 - .L_713)


	//   ....[0]....
	.align		4
.L_713:
        /*0028*/ 	.word	index@(__assertfail)


	//----- nvinfo : EIATTR_ANNOTATIONS
	.align		4
.L_714:
        /*002c*/ 	.byte	0x04, 0x55
        /*002e*/ 	.short	(.L_716 - .L_715)


	//   ....[0]....
.L_715:
        /*0030*/ 	.word	0x00000001
        /*0034*/ 	.byte	0xc0, 0x10, 0x00, 0x00, 0x01, 0x00, 0x00, 0x00, 0x30, 0x17, 0x00, 0x00, 0x01, 0x00, 0x00, 0x00
        /*0044*/ 	.byte	0x50, 0x32, 0x00, 0x00, 0x01, 0x00, 0x00, 0x00, 0x10, 0x33, 0x00, 0x00, 0x01, 0x00, 0x00, 0x00
        /*0054*/ 	.byte	0xd0, 0x7d, 0x00, 0x00, 0x01, 0x00, 0x00, 0x00, 0xc0, 0x88, 0x00, 0x00


	//----- nvinfo : EIATTR_MERCURY_ISA_VERSION
	.align		4
.L_716:
        /*0060*/ 	.byte	0x03, 0x5f
        /*0062*/ 	.short	0x0101


	//----- nvinfo : EIATTR_INT_WARP_WIDE_INSTR_OFFSETS
	.align		4
        /*0064*/ 	.byte	0x04, 0x31
        /*0066*/ 	.short	(.L_718 - .L_717)


	//   ....[0]....
.L_717:
        /*0068*/ 	.word	0x00000190


	//   ....[1]....
        /*006c*/ 	.word	0x000001c0


	//   ....[2]....
        /*0070*/ 	.word	0x000064a0


	//   ....[3]....
        /*0074*/ 	.word	0x00006b10


	//   ....[4]....
        /*0078*/ 	.word	0x00007040


	//----- nvinfo : EIATTR_COOP_GROUP_MASK_REGIDS
	.align		4
.L_718:
        /*007c*/ 	.byte	0x04, 0x29
        /*007e*/ 	.short	(.L_720 - .L_719)


	//   ....[0]....
.L_719:
        /*0080*/ 	.word	0xffffffff


	//   ....[1]....
        /*0084*/ 	.word	0xffffffff


	//   ....[2]....
        /*0088*/ 	.word	0xffffffff


	//   ....[3]....
        /*008c*/ 	.word	0xffffffff


	//   ....[4]....
        /*0090*/ 	.word	0xffffffff


	//   ....[5]....
        /*0094*/ 	.word	0xffffffff


	//   ....[6]....
        /*0098*/ 	.word	0xffffffff


	//   ....[7]....
        /*009c*/ 	.word	0xffffffff


	//   ....[8]....
        /*00a0*/ 	.word	0xffffffff


	//   ....[9]....
        /*00a4*/ 	.word	0xffffffff


	//   ....[10]....
        /*00a8*/ 	.word	0xffffffff


	//   ....[11]....
        /*00ac*/ 	.word	0xffffffff


	//   ....[12]....
        /*00b0*/ 	.word	0xffffffff


	//   ....[13]....
        /*00b4*/ 	.word	0xffffffff


	//   ....[14]....
        /*00b8*/ 	.word	0xffffffff


	//   ....[15]....
        /*00bc*/ 	.word	0xffffffff


	//   ....[16]....
        /*00c0*/ 	.word	0xffffffff


	//   ....[17]....
        /*00c4*/ 	.word	0x0500000f


	//   ....[18]....
        /*00c8*/ 	.word	0x0500000f


	//   ....[19]....
        /*00cc*/ 	.word	0x0500000f


	//   ....[20]....
        /*00d0*/ 	.word	0x0500000f


	//   ....[21]....
        /*00d4*/ 	.word	0x0500000f


	//   ....[22]....
        /*00d8*/ 	.word	0x0500000f


	//----- nvinfo : EIATTR_COOP_GROUP_INSTR_OFFSETS
	.align		4
.L_720:
        /*00dc*/ 	.byte	0x04, 0x28
        /*00de*/ 	.short	(.L_722 - .L_721)


	//   ....[0]....
.L_721:
        /*00e0*/ 	.word	0x00000070


	//   ....[1]....
        /*00e4*/ 	.word	0x000001a0


	//   ....[2]....
        /*00e8*/ 	.word	0x000001f0


	//   ....[3]....
        /*00ec*/ 	.word	0x000003e0


	//   ....[4]....
        /*00f0*/ 	.word	0x00000630


	//   ....[5]....
        /*00f4*/ 	.word	0x00001360


	//   ....[6]....
        /*00f8*/ 	.word	0x000051c0


	//   ....[7]....
        /*00fc*/ 	.word	0x00005340


	//   ....[8]....
        /*0100*/ 	.word	0x00005630


	//   ....[9]....
        /*0104*/ 	.word	0x000057c0


	//   ....[10]....
        /*0108*/ 	.word	0x000058d0


	//   ....[11]....
        /*010c*/ 	.word	0x000060a0


	//   ....[12]....
        /*0110*/ 	.word	0x000063d0


	//   ....[13]....
        /*0114*/ 	.word	0x00006790


	//   ....[14]....
        /*0118*/ 	.word	0x00006a40


	//   ....[15]....
        /*011c*/ 	.word	0x00006d00


	//   ....[16]....
        /*0120*/ 	.word	0x00006f70


	//   ....[17]....
        /*0124*/ 	.word	0x00009480


	//   ....[18]....
        /*0128*/ 	.word	0x00009600


	//   ....[19]....
        /*012c*/ 	.word	0x00009670


	//   ....[20]....
        /*0130*/ 	.word	0x000096e0


	//   ....[21]....
        /*0134*/ 	.word	0x00009750


	//   ....[22]....
        /*0138*/ 	.word	0x000097c0


	//----- nvinfo : EIATTR_REG_RECONFIG
	.align		4
.L_722:
        /*013c*/ 	.byte	0x01, 0x54
	.zero		2


	//----- nvinfo : EIATTR_SYSCALL_OFFSETS
	.align		4
        /*0140*/ 	.byte	0x04, 0x46
        /*0142*/ 	.short	(.L_724 - .L_723)


	//   ....[0]....
.L_723:
        /*0144*/ 	.word	0x00000f90


	//   ....[1]....
        /*0148*/ 	.word	0x00001080


	//   ....[2]....
        /*014c*/ 	.word	0x000011f0


	//   ....[3]....
        /*0150*/ 	.word	0x000012e0


	//----- nvinfo : EIATTR_MBARRIER_INSTR_OFFSETS
	.align		4
.L_724:
        /*0154*/ 	.byte	0x04, 0x39
        /*0156*/ 	.short	(.L_726 - .L_725)


	//   ....[0]....
.L_725:
        /*0158*/ 	.word	0x00000290
        /*015c*/ 	.word	0x000000ff
        /*0160*/ 	.word	0x00030800
        /*0164*/ 	.short	0x0100
        /*0166*/ 	.byte	0x06
	.zero		1


	//   ....[1]....
        /*0168*/ 	.word	0x00000390
        /*016c*/ 	.word	0x000000ff
        /*0170*/ 	.word	0x00030810
        /*0174*/ 	.short	0x0100
        /*0176*/ 	.byte	0x08
	.zero		1


	//   ....[2]....
        /*0178*/ 	.word	0x000003a0
        /*017c*/ 	.word	0x000000ff
        /*0180*/ 	.word	0x00030820
        /*0184*/ 	.short	0x0100
        /*0186*/ 	.byte	0x08
	.zero		1


	//   ....[3]....
        /*0188*/ 	.word	0x000003b0
        /*018c*/ 	.word	0x000000ff
        /*0190*/ 	.word	0x00030818
        /*0194*/ 	.short	0x0100
        /*0196*/ 	.byte	0x08
	.zero		1


	//   ....[4]....
        /*0198*/ 	.word	0x000003c0
        /*019c*/ 	.word	0x000000ff
        /*01a0*/ 	.word	0x00030828
        /*01a4*/ 	.short	0x0100
        /*01a6*/ 	.byte	0x08
	.zero		1


	//   ....[5]....
        /*01a8*/ 	.word	0x000004f0
        /*01ac*/ 	.word	0x000000ff
        /*01b0*/ 	.word	0x00030830
        /*01b4*/ 	.short	0x0100
        /*01b6*/ 	.byte	0x08
	.zero		1


	//   ....[6]....
        /*01b8*/ 	.word	0x00000500
        /*01bc*/ 	.word	0x000000ff
        /*01c0*/ 	.word	0x00030840
        /*01c4*/ 	.short	0x0100
        /*01c6*/ 	.byte	0x08
	.zero		1


	//   ....[7]....
        /*01c8*/ 	.word	0x00000510
        /*01cc*/ 	.word	0x000000ff
        /*01d0*/ 	.word	0x00030838
        /*01d4*/ 	.short	0x0100
        /*01d6*/ 	.byte	0x08
	.zero		1


	//   ....[8]....
        /*01d8*/ 	.word	0x00000520
        /*01dc*/ 	.word	0x000000ff
        /*01e0*/ 	.word	0x00030848
        /*01e4*/ 	.short	0x0100
        /*01e6*/ 	.byte	0x08
	.zero		1


	//   ....[9]....
        /*01e8*/ 	.word	0x000013a0
        /*01ec*/ 	.word	0x00000010
        /*01f0*/ 	.word	0x00030800
        /*01f4*/ 	.short	0x010a
        /*01f6*/ 	.byte	0x3f
	.zero		1


	//   ....[10]....
        /*01f8*/ 	.word	0x00001440
        /*01fc*/ 	.word	0x00000010
        /*0200*/ 	.word	0x00030800
        /*0204*/ 	.short	0x010a
        /*0206*/ 	.byte	0x3f
	.zero		1


	//   ....[11]....
        /*0208*/ 	.word	0x00001b90
        /*020c*/ 	.word	0x00000000
        /*0210*/ 	.word	0x00030810
        /*0214*/ 	.short	0x010a
        /*0216*/ 	.byte	0x3f
	.zero		1


	//   ....[12]....
        /*0218*/ 	.word	0x00001bd0
        /*021c*/ 	.word	0x00000000
        /*0220*/ 	.word	0x00030810
        /*0224*/ 	.short	0x010a
        /*0226*/ 	.byte	0x3f
	.zero		1


	//   ....[13]....
        /*0228*/ 	.word	0x00002130
        /*022c*/ 	.word	0x00000000
        /*0230*/ 	.word	0x00030830
        /*0234*/ 	.short	0x010a
        /*0236*/ 	.byte	0x3f
	.zero		1


	//   ....[14]....
        /*0238*/ 	.word	0x000024a0
        /*023c*/ 	.word	0x00000000
        /*0240*/ 	.word	0x00030830
        /*0244*/ 	.short	0x010a
        /*0246*/ 	.byte	0x3f
	.zero		1


	//   ....[15]....
        /*0248*/ 	.word	0x000043e0
        /*024c*/ 	.word	0x00000006
        /*0250*/ 	.word	0x00000000
        /*0254*/ 	.short	0x0101
        /*0256*/ 	.byte	0x3f
	.zero		1


	//   ....[16]....
        /*0258*/ 	.word	0x00004710
        /*025c*/ 	.word	0x00000000
        /*0260*/ 	.word	0x00000000
        /*0264*/ 	.short	0x0101
        /*0266*/ 	.byte	0x3f
	.zero		1


	//   ....[17]....
        /*0268*/ 	.word	0x00007730
        /*026c*/ 	.word	0x00000010
        /*0270*/ 	.word	0x00030820
        /*0274*/ 	.short	0x010a
        /*0276*/ 	.byte	0x3f
	.zero		1


	//   ....[18]....
        /*0278*/ 	.word	0x00007e60
        /*027c*/ 	.word	0x00000010
        /*0280*/ 	.word	0x00030840
        /*0284*/ 	.short	0x010a
        /*0286*/ 	.byte	0x3f
	.zero		1


	//   ....[19]....
        /*0288*/ 	.word	0x00008100
        /*028c*/ 	.word	0x00000010
        /*0290*/ 	.word	0x00030828
        /*0294*/ 	.short	0x010a
        /*0296*/ 	.byte	0x3f
	.zero		1


	//   ....[20]....
        /*0298*/ 	.word	0x000083a0
        /*029c*/ 	.word	0x00000010
        /*02a0*/ 	.word	0x00030848
        /*02a4*/ 	.short	0x010a
        /*02a6*/ 	.byte	0x3f
	.zero		1


	//   ....[21]....
        /*02a8*/ 	.word	0x000085f0
        /*02ac*/ 	.word	0x00000010
        /*02b0*/ 	.word	0x00030820
        /*02b4*/ 	.short	0x010a
        /*02b6*/ 	.byte	0x3f
	.zero		1


	//   ....[22]....
        /*02b8*/ 	.word	0x00008920
        /*02bc*/ 	.word	0x00000010
        /*02c0*/ 	.word	0x00030840
        /*02c4*/ 	.short	0x010a
        /*02c6*/ 	.byte	0x3f
	.zero		1


	//   ....[23]....
        /*02c8*/ 	.word	0x00008b90
        /*02cc*/ 	.word	0x00000010
        /*02d0*/ 	.word	0x00030828
        /*02d4*/ 	.short	0x010a
        /*02d6*/ 	.byte	0x3f
	.zero		1


	//   ....[24]....
        /*02d8*/ 	.word	0x00008eb0
        /*02dc*/ 	.word	0x00000003
        /*02e0*/ 	.word	0x00030840
        /*02e4*/ 	.short	0x010a
        /*02e6*/ 	.byte	0x3f
	.zero		1


	//   ....[25]....
        /*02e8*/ 	.word	0x000092f0
        /*02ec*/ 	.word	0x00000006
        /*02f0*/ 	.word	0x00000000
        /*02f4*/ 	.short	0x010a
        /*02f6*/ 	.byte	0x3f
	.zero		1


	//   ....[26]....
        /*02f8*/ 	.word	0x00009350
        /*02fc*/ 	.word	0x00000003
        /*0300*/ 	.word	0x00000000
        /*0304*/ 	.short	0x010a
        /*0306*/ 	.byte	0x3f
	.zero		1


	//   ....[27]....
        /*0308*/ 	.word	0x000093b0
        /*030c*/ 	.word	0x00000000
        /*0310*/ 	.word	0x00000000
        /*0314*/ 	.short	0x010a
        /*0316*/ 	.byte	0x3f
	.zero		1


	//   ....[28]....
        /*0318*/ 	.word	0x000093e0
        /*031c*/ 	.word	0x00000003
        /*0320*/ 	.word	0x00000000
        /*0324*/ 	.short	0x010a
        /*0326*/ 	.byte	0x3f
	.zero		1


	//   ....[29]....
        /*0328*/ 	.word	0x000094e0
        /*032c*/ 	.word	0x00000000
        /*0330*/ 	.word	0x00030800
        /*0334*/ 	.short	0x010a
        /*0336*/ 	.byte	0x3f
	.zero		1


	//   ....[30]....
        /*0338*/ 	.word	0x00009530
        /*033c*/ 	.word	0x00000000
        /*0340*/ 	.word	0x00030810
        /*0344*/ 	.short	0x010a
        /*0346*/ 	.byte	0x3f
	.zero		1


	//   ....[31]....
        /*0348*/ 	.word	0x00009580
        /*034c*/ 	.word	0x00000000
        /*0350*/ 	.word	0x00030830
        /*0354*/ 	.short	0x010a
        /*0356*/ 	.byte	0x3f
	.zero		1


	//   ....[32]....
        /*0358*/ 	.word	0x00009800
        /*035c*/ 	.word	0x00000010
        /*0360*/ 	.word	0x00030820
        /*0364*/ 	.short	0x010a
        /*0366*/ 	.byte	0x3f
	.zero		1


	//   ....[33]....
        /*0368*/ 	.word	0x00009850
        /*036c*/ 	.word	0x00000010
        /*0370*/ 	.word	0x00030840
        /*0374*/ 	.short	0x010a
        /*0376*/ 	.byte	0x3f
	.zero		1


	//   ....[34]....
        /*0378*/ 	.word	0x000098a0
        /*037c*/ 	.word	0x00000010
        /*0380*/ 	.word	0x00030828
        /*0384*/ 	.short	0x010a
        /*0386*/ 	.byte	0x3f
	.zero		1


	//   ....[35]....
        /*0388*/ 	.word	0x000098f0
        /*038c*/ 	.word	0x00000010
        /*0390*/ 	.word	0x00030848
        /*0394*/ 	.short	0x010a
        /*0396*/ 	.byte	0x3f
	.zero		1


	//   ....[36]....
        /*0398*/ 	.word	0x00009950
        /*039c*/ 	.word	0x00000010
        /*03a0*/ 	.word	0x00030820
        /*03a4*/ 	.short	0x010a
        /*03a6*/ 	.byte	0x3f
	.zero		1


	//   ....[37]....
        /*03a8*/ 	.word	0x000099a0
        /*03ac*/ 	.word	0x00000010
        /*03b0*/ 	.word	0x00030840
        /*03b4*/ 	.short	0x010a
        /*03b6*/ 	.byte	0x3f
	.zero		1


	//   ....[38]....
        /*03b8*/ 	.word	0x000099f0
        /*03bc*/ 	.word	0x00000010
        /*03c0*/ 	.word	0x00030828
        /*03c4*/ 	.short	0x010a
        /*03c6*/ 	.byte	0x3f
	.zero		1


	//   ....[39]....
        /*03c8*/ 	.word	0x00009a40
        /*03cc*/ 	.word	0x00000003
        /*03d0*/ 	.word	0x00030840
        /*03d4*/ 	.short	0x010a
        /*03d6*/ 	.byte	0x3f
	.zero		1


	//   ....[40]....
        /*03d8*/ 	.word	0x00009b10
        /*03dc*/ 	.word	0x00000006
        /*03e0*/ 	.word	0x00000000
        /*03e4*/ 	.short	0x010a
        /*03e6*/ 	.byte	0x3f
	.zero		1


	//   ....[41]....
        /*03e8*/ 	.word	0x00009b60
        /*03ec*/ 	.word	0x00000003
        /*03f0*/ 	.word	0x00000000
        /*03f4*/ 	.short	0x010a
        /*03f6*/ 	.byte	0x3f
	.zero		1


	//   ....[42]....
        /*03f8*/ 	.word	0x00009bb0
        /*03fc*/ 	.word	0x00000000
        /*0400*/ 	.word	0x00000000
        /*0404*/ 	.short	0x010a
        /*0406*/ 	.byte	0x3f
	.zero		1


	//----- nvinfo : EIATTR_NUM_MBARRIERS
	.align		4
.L_726:
        /*0408*/ 	.byte	0x03, 0x38
        /*040a*/ 	.short	0x0009


	//----- nvinfo : EIATTR_EXIT_INSTR_OFFSETS
	.align		4
        /*040c*/ 	.byte	0x04, 0x1c
        /*040e*/ 	.short	(.L_728 - .L_727)


	//   ....[0]....
.L_727:
        /*0410*/ 	.word	0x00009430


	//----- nvinfo : EIATTR_MAX_THREADS
	.align		4
.L_728:
        /*0414*/ 	.byte	0x04, 0x05
        /*0416*/ 	.short	(.L_730 - .L_729)
.L_729:
        /*0418*/ 	.word	0x00000180
        /*041c*/ 	.word	0x00000001
        /*0420*/ 	.word	0x00000001


	//----- nvinfo : EIATTR_CRS_STACK_SIZE
	.align		4
.L_730:
        /*0424*/ 	.byte	0x04, 0x1e
        /*0426*/ 	.short	(.L_732 - .L_731)
.L_731:
        /*0428*/ 	.word	0x00000000


	//----- nvinfo : EIATTR_CBANK_PARAM_SIZE
	.align		4
.L_732:
        /*042c*/ 	.byte	0x03, 0x19
        /*042e*/ 	.short	0x0770


	//----- nvinfo : EIATTR_PARAM_CBANK
	.align		4
        /*0430*/ 	.byte	0x04, 0x0a
        /*0432*/ 	.short	(.L_734 - .L_733)
	.align		4
.L_733:
        /*0434*/ 	.word	index@(.nv.constant0._ZN7cutlass13device_kernelIN5flash11enable_sm90INS1_16FlashAttnBwdSm90INS1_25CollectiveMainloopBwdSm90ILi2ELi2ELi2EN4cute5tupleIJNS5_1CILi1EEES8_S8_EEENS6_IJNS7_ILi64EEENS7_ILi128EEESB_EEENS_6half_tEfNS_4arch4Sm90ELb1ELb0ELb1ELb0ELb1ELb1ELb0ELb0ELi2ELi1ELi2ELi1ELb0EEENS1_24CollectiveEpilogueBwdGQAISC_fSF_Li256ELb0ELb1EEENS1_25SingleTileBwdLPTSchedulerILb0ELi128ELb1EEEEEEEEEvNT_6ParamsE)
        /*0438*/ 	.short	0x0210
        /*043a*/ 	.short	0x0770


	//----- nvinfo : EIATTR_SW_WAR
	.align		4
.L_734:
        /*043c*/ 	.byte	0x04, 0x36
        /*043e*/ 	.short	(.L_736 - .L_735)
.L_735:
        /*0440*/ 	.word	0x00000008
.L_736:


//--------------------- .nv.info._ZN7cutlass13device_kernelIN5flash22FlashAttnBwdPreprocessIN4cute5tupleIJNS3_1CILi64EEENS5_ILi128EEEEEENS_6half_tEfNS_4arch4Sm90ELb1ELb0EEEEEvNT_6ParamsE --------------------------
	.section	.nv.info._ZN7cutlass13device_kernelIN5flash22FlashAttnBwdPreprocessIN4cute5tupleIJNS3_1CILi64EEENS5_ILi128EEEEEENS_6half_tEfNS_4arch4Sm90ELb1ELb0EEEEEvNT_6ParamsE,"",@"SHT_CUDA_INFO"
	.sectionflags	@""
	.align	4


	//----- nvinfo : EIATTR_CUDA_API_VERSION
	.align		4
        /*0000*/ 	.byte	0x04, 0x37
        /*0002*/ 	.short	(.L_738 - .L_737)
.L_737:
        /*0004*/ 	.word	0x00000082


	//----- nvinfo : EIATTR_KPARAM_INFO
	.align		4
.L_738:
        /*0008*/ 	.byte	0x04, 0x17
        /*000a*/ 	.short	(.L_740 - .L_739)
.L_739:
        /*000c*/ 	.word	0x00000000
        /*0010*/ 	.short	0x0000
        /*0012*/ 	.short	0x0000
        /*0014*/ 	.byte	0x00, 0xf0, 0xc1, 0x03


	//----- nvinfo : EIATTR_SPARSE_MMA_MASK
	.align		4
.L_740:
        /*0018*/ 	.byte	0x03, 0x50
        /*001a*/ 	.short	0x0000


	//----- nvinfo : EIATTR_MAXREG_COUNT
	.align		4
        /*001c*/ 	.byte	0x03, 0x1b
        /*001e*/ 	.short	0x0080


	//----- nvinfo : EIATTR_MERCURY_ISA_VERSION
	.align		4
        /*0020*/ 	.byte	0x03, 0x5f
        /*0022*/ 	.short	0x0101


	//----- nvinfo : EIATTR_COOP_GROUP_MASK_REGIDS
	.align		4
        /*0024*/ 	.byte	0x04, 0x29
        /*0026*/ 	.short	(.L_742 - .L_741)


	//   ....[0]....
.L_741:
        /*0028*/ 	.word	0xffffffff


	//   ....[1]....
        /*002c*/ 	.word	0xffffffff


	//   ....[2]....
        /*0030*/ 	.word	0xffffffff


	//   ....[3]....
        /*0034*/ 	.word	0xffffffff


	//   ....[4]....
        /*0038*/ 	.word	0xffffffff


	//   ....[5]....
        /*003c*/ 	.word	0xffffffff


	//   ....[6]....
        /*0040*/ 	.word	0xffffffff


	//   ....[7]....
        /*0044*/ 	.word	0xffffffff


	//   ....[8]....
        /*0048*/ 	.word	0xffffffff


	//   ....[9]....
        /*004c*/ 	.word	0xffffffff


	//   ....[10]....
        /*0050*/ 	.word	0xffffffff


	//   ....[11]....
        /*0054*/ 	.word	0xffffffff


	//   ....[12]....
        /*0058*/ 	.word	0xffffffff


	//   ....[13]....
        /*005c*/ 	.word	0xffffffff


	//   ....[14]....
        /*0060*/ 	.word	0xffffffff


	//   ....[15]....
        /*0064*/ 	.word	0xffffffff


	//----- nvinfo : EIATTR_COOP_GROUP_INSTR_OFFSETS
	.align		4
.L_742:
        /*0068*/ 	.byte	0x04, 0x28
        /*006a*/ 	.short	(.L_744 - .L_743)


	//   ....[0]....
.L_743:
        /*006c*/ 	.word	0x00001120


	//   ....[1]....
        /*0070*/ 	.word	0x00001130


	//   ....[2]....
        /*0074*/ 	.word	0x00001140


	//   ....[3]....
        /*0078*/ 	.word	0x00001150


	//   ....[4]....
        /*007c*/ 	.word	0x000011a0


	//   ....[5]....
        /*0080*/ 	.word	0x000011b0


	//   ....[6]....
        /*0084*/ 	.word	0x000011c0


	//   ....[7]....
        /*0088*/ 	.word	0x000011d0


	//   ....[8]....
        /*008c*/ 	.word	0x00001220


	//   ....[9]....
        /*0090*/ 	.word	0x00001230


	//   ....[10]....
        /*0094*/ 	.word	0x00001240


	//   ....[11]....
        /*0098*/ 	.word	0x00001250


	//   ....[12]....
        /*009c*/ 	.word	0x000012a0


	//   ....[13]....
        /*00a0*/ 	.word	0x000012c0


	//   ....[14]....
        /*00a4*/ 	.word	0x000012d0


	//   ....[15]....
        /*00a8*/ 	.word	0x000012f0


	//----- nvinfo : EIATTR_EXIT_INSTR_OFFSETS
	.align		4
.L_744:
        /*00ac*/ 	.byte	0x04, 0x1c
        /*00ae*/ 	.short	(.L_746 - .L_745)


	//   ....[0]....
.L_745:
        /*00b0*/ 	.word	0x000018b0


	//   ....[1]....
        /*00b4*/ 	.word	0x00001930


	//----- nvinfo : EIATTR_MAX_THREADS
	.align		4
.L_746:
        /*00b8*/ 	.byte	0x04, 0x05
        /*00ba*/ 	.short	(.L_748 - .L_747)
.L_747:
        /*00bc*/ 	.word	0x00000100
        /*00c0*/ 	.word	0x00000001
        /*00c4*/ 	.word	0x00000001


	//----- nvinfo : EIATTR_CRS_STACK_SIZE
	.align		4
.L_748:
        /*00c8*/ 	.byte	0x04, 0x1e
        /*00ca*/ 	.short	(.L_750 - .L_749)
.L_749:
        /*00cc*/ 	.word	0x00000000


	//----- nvinfo : EIATTR_CBANK_PARAM_SIZE
	.align		4
.L_750:
        /*00d0*/ 	.byte	0x03, 0x19
        /*00d2*/ 	.short	0x00f0


	//----- nvinfo : EIATTR_PARAM_CBANK
	.align		4
        /*00d4*/ 	.byte	0x04, 0x0a
        /*00d6*/ 	.short	(.L_752 - .L_751)
	.align		4
.L_751:
        /*00d8*/ 	.word	index@(.nv.constant0._ZN7cutlass13device_kernelIN5flash22FlashAttnBwdPreprocessIN4cute5tupleIJNS3_1CILi64EEENS5_ILi128EEEEEENS_6half_tEfNS_4arch4Sm90ELb1ELb0EEEEEvNT_6ParamsE)
        /*00dc*/ 	.short	0x0210
        /*00de*/ 	.short	0x00f0


	//----- nvinfo : EIATTR_SW_WAR
	.align		4
.L_752:
        /*00e0*/ 	.byte	0x04, 0x36
        /*00e2*/ 	.short	(.L_754 - .L_753)
.L_753:
        /*00e4*/ 	.word	0x00000008
.L_754:


//--------------------- .nv.info._ZN7cutlass13device_kernelIN5flash11enable_sm90INS1_16FlashAttnBwdSm90INS1_25CollectiveMainloopBwdSm90ILi2ELi2ELi2EN4cute5tupleIJNS5_1CILi1EEES8_S8_EEENS6_IJNS7_ILi64EEENS7_ILi128EEESB_EEENS_6half_tEfNS_4arch4Sm90ELb1ELb0ELb1ELb1ELb0ELb1ELb0ELb0ELi2ELi1ELi2ELi1ELb0EEENS1_21CollectiveEpilogueBwdISC_SD_SF_Li256ELb1ELb0ELi1EEENS1_25SingleTileBwdLPTSchedulerILb1ELi128ELb0EEEEEEEEEvNT_6ParamsE --------------------------
	.section	.nv.info._ZN7cutlass13device_kernelIN5flash11enable_sm90INS1_16FlashAttnBwdSm90INS1_25CollectiveMainloopBwdSm90ILi2ELi2ELi2EN4cute5tupleIJNS5_1CILi1EEES8_S8_EEENS6_IJNS7_ILi64EEENS7_ILi128EEESB_EEENS_6half_tEfNS_4arch4Sm90ELb1ELb0ELb1ELb1ELb0ELb1ELb0ELb0ELi2ELi1ELi2ELi1ELb0EEENS1_21CollectiveEpilogueBwdISC_SD_SF_Li256ELb1ELb0ELi1EEENS1_25SingleTileBwdLPTSchedulerILb1ELi128ELb0EEEEEEEEEvNT_6ParamsE,"",@"SHT_CUDA_INFO"
	.sectionflags	@""
	.align	4


	//----- nvinfo : EIATTR_CUDA_API_VERSION
	.align		4
        /*0000*/ 	.byte	0x04, 0x37
        /*0002*/ 	.short	(.L_756 - .L_755)
.L_755:
        /*0004*/ 	.word	0x00000082


	//----- nvinfo : EIATTR_KPARAM_INFO
	.align		4
.L_756:
        /*0008*/ 	.byte	0x04, 0x17
        /*000a*/ 	.short	(.L_758 - .L_757)
.L_757:
        /*000c*/ 	.word	0x00000000
        /*0010*/ 	.short	0x0000
        /*0012*/ 	.short	0x0070
        /*0014*/ 	.byte	0x00, 0xf0, 0x01, 0x1a


	//----- nvinfo : EIATTR_SPARSE_MMA_MASK
	.align		4
.L_758:
        /*0018*/ 	.byte	0x03, 0x50
        /*001a*/ 	.short	0x0000


	//----- nvinfo : EIATTR_MAXREG_COUNT
	.align		4
        /*001c*/ 	.byte	0x03, 0x1b
        /*001e*/ 	.short	0x00a8


	//----- nvinfo : EIATTR_NUM_BARRIERS
	.align		4
        /*0020*/ 	.byte	0x02, 0x4c
        /*0022*/ 	.byte	0x10
	.zero		1


	//----- nvinfo : EIATTR_EXTERNS
	.align		4
        /*0024*/ 	.byte	0x04, 0x0f
        /*0026*/ 	.short	(.L_760 - .L_759)


	//   ....[0]....
	.align		4
.L_759:
        /*0028*/ 	.word	index@(__assertfail)


	//----- nvinfo : EIATTR_ANNOTATIONS
	.align		4
.L_760:
        /*002c*/ 	.byte	0x04, 0x55
        /*002e*/ 	.short	(.L_762 - .L_761)


	//   ....[0]....
.L_761:
        /*0030*/ 	.word	0x00000001
        /*0034*/ 	.byte	0xb0, 0x15, 0x00, 0x00, 0x01, 0x00, 0x00, 0x00, 0x20, 0x1c, 0x00, 0x00, 0x01, 0x00, 0x00, 0x00
        /*0044*/ 	.byte	0x30, 0x37, 0x00, 0x00, 0x01, 0x00, 0x00, 0x00, 0xf0, 0x37, 0x00, 0x00, 0x01, 0x00, 0x00, 0x00
        /*0054*/ 	.byte	0xe0, 0xab, 0x00, 0x00, 0x01, 0x00, 0x00, 0x00, 0xe0, 0xae, 0x00, 0x00, 0x01, 0x00, 0x00, 0x00
        /*0064*/ 	.byte	0x40, 0xba, 0x00, 0x00, 0x01, 0x00, 0x00, 0x00, 0x60, 0xba, 0x00, 0x00, 0x01, 0x00, 0x00, 0x00
        /*0074*/ 	.byte	0xd0, 0xbd, 0x00, 0x00


	//----- nvinfo : EIATTR_MERCURY_ISA_VERSION
	.align		4
.L_762:
        /*0078*/ 	.byte	0x03, 0x5f
        /*007a*/ 	.short	0x0101


	//----- nvinfo : EIATTR_INT_WARP_WIDE_INSTR_OFFSETS
	.align		4
        /*007c*/ 	.byte	0x04, 0x31
        /*007e*/ 	.short	(.L_764 - .L_763)


	//   ....[0]....
.L_763:
        /*0080*/ 	.word	0x00000190


	//   ....[1]....
        /*0084*/ 	.word	0x000001c0


	//----- nvinfo : EIATTR_COOP_GROUP_MASK_REGIDS
	.align		4
.L_764:
        /*0088*/ 	.byte	0x04, 0x29
        /*008a*/ 	.short	(.L_766 - .L_765)


	//   ....[0]....
.L_765:
        /*008c*/ 	.word	0xffffffff


	//   ....[1]....
        /*0090*/ 	.word	0xffffffff


	//   ....[2]....
        /*0094*/ 	.word	0xffffffff


	//   ....[3]....
        /*0098*/ 	.word	0xffffffff


	//   ....[4]....
        /*009c*/ 	.word	0xffffffff


	//   ....[5]....
        /*00a0*/ 	.word	0xffffffff


	//   ....[6]....
        /*00a4*/ 	.word	0xffffffff


	//   ....[7]....
        /*00a8*/ 	.word	0x0500000f


	//----- nvinfo : EIATTR_COOP_GROUP_INSTR_OFFSETS
	.align		4
.L_766:
        /*00ac*/ 	.byte	0x04, 0x28
        /*00ae*/ 	.short	(.L_768 - .L_767)


	//   ....[0]....
.L_767:
        /*00b0*/ 	.word	0x00000070


	//   ....[1]....
        /*00b4*/ 	.word	0x000001a0


	//   ....[2]....
        /*00b8*/ 	.word	0x000001f0


	//   ....[3]....
        /*00bc*/ 	.word	0x000003e0


	//   ....[4]....
        /*00c0*/ 	.word	0x00000630


	//   ....[5]....
        /*00c4*/ 	.word	0x00001850


	//   ....[6]....
        /*00c8*/ 	.word	0x00008710


	//   ....[7]....
        /*00cc*/ 	.word	0x0000c620


	//----- nvinfo : EIATTR_REG_RECONFIG
	.align		4
.L_768:
        /*00d0*/ 	.byte	0x01, 0x54
	.zero		2


	//----- nvinfo : EIATTR_SYSCALL_OFFSETS
	.align		4
        /*00d4*/ 	.byte	0x04, 0x46
        /*00d6*/ 	.short	(.L_770 - .L_769)


	//   ....[0]....
.L_769:
        /*00d8*/ 	.word	0x00001480


	//   ....[1]....
        /*00dc*/ 	.word	0x00001570


	//   ....[2]....
        /*00e0*/ 	.word	0x000016e0


	//   ....[3]....
        /*00e4*/ 	.word	0x000017d0


	//----- nvinfo : EIATTR_MBARRIER_INSTR_OFFSETS
	.align		4
.L_770:
        /*00e8*/ 	.byte	0x04, 0x39
        /*00ea*/ 	.short	(.L_772 - .L_771)


	//   ....[0]....
.L_771:
        /*00ec*/ 	.word	0x00000290
        /*00f0*/ 	.word	0x000000ff
        /*00f4*/ 	.word	0x00030800
        /*00f8*/ 	.short	0x0100
        /*00fa*/ 	.byte	0x06
	.zero		1


	//   ....[1]....
        /*00fc*/ 	.word	0x00000390
        /*0100*/ 	.word	0x000000ff
        /*0104*/ 	.word	0x00030810
        /*0108*/ 	.short	0x0100
        /*010a*/ 	.byte	0x08
	.zero		1


	//   ....[2]....
        /*010c*/ 	.word	0x000003a0
        /*0110*/ 	.word	0x000000ff
        /*0114*/ 	.word	0x00030820
        /*0118*/ 	.short	0x0100
        /*011a*/ 	.byte	0x08
	.zero		1


	//   ....[3]....
        /*011c*/ 	.word	0x000003b0
        /*0120*/ 	.word	0x000000ff
        /*0124*/ 	.word	0x00030818
        /*0128*/ 	.short	0x0100
        /*012a*/ 	.byte	0x08
	.zero		1


	//   ....[4]....
        /*012c*/ 	.word	0x000003c0
        /*0130*/ 	.word	0x000000ff
        /*0134*/ 	.word	0x00030828
        /*0138*/ 	.short	0x0100
        /*013a*/ 	.byte	0x08
	.zero		1


	//   ....[5]....
        /*013c*/ 	.word	0x000004f0
        /*0140*/ 	.word	0x000000ff
        /*0144*/ 	.word	0x00030830
        /*0148*/ 	.short	0x0100
        /*014a*/ 	.byte	0x08
	.zero		1


	//   ....[6]....
        /*014c*/ 	.word	0x00000500
        /*0150*/ 	.word	0x000000ff
        /*0154*/ 	.word	0x00030840
        /*0158*/ 	.short	0x0100
        /*015a*/ 	.byte	0x08
	.zero		1


	//   ....[7]....
        /*015c*/ 	.word	0x00000510
        /*0160*/ 	.word	0x000000ff
        /*0164*/ 	.word	0x00030838
        /*0168*/ 	.short	0x0100
        /*016a*/ 	.byte	0x08
	.zero		1


	//   ....[8]....
        /*016c*/ 	.word	0x00000520
        /*0170*/ 	.word	0x000000ff
        /*0174*/ 	.word	0x00030848
        /*0178*/ 	.short	0x0100
        /*017a*/ 	.byte	0x08
	.zero		1


	//   ....[9]....
        /*017c*/ 	.word	0x00001890
        /*0180*/ 	.word	0x00000010
        /*0184*/ 	.word	0x00030800
        /*0188*/ 	.short	0x010a
        /*018a*/ 	.byte	0x3f
	.zero		1


	//   ....[10]....
        /*018c*/ 	.word	0x00001930
        /*0190*/ 	.word	0x00000010
        /*0194*/ 	.word	0x00030800
        /*0198*/ 	.short	0x010a
        /*019a*/ 	.byte	0x3f
	.zero		1


	//   ....[11]....
        /*019c*/ 	.word	0x00002070
        /*01a0*/ 	.word	0x00000000
        /*01a4*/ 	.word	0x00030810
        /*01a8*/ 	.short	0x010a
        /*01aa*/ 	.byte	0x3f
	.zero		1


	//   ....[12]....
        /*01ac*/ 	.word	0x000020b0
        /*01b0*/ 	.word	0x00000000
        /*01b4*/ 	.word	0x00030810
        /*01b8*/ 	.short	0x010a
        /*01ba*/ 	.byte	0x3f
	.zero		1


	//   ....[13]....
        /*01bc*/ 	.word	0x00002610
        /*01c0*/ 	.word	0x00000000
        /*01c4*/ 	.word	0x00030830
        /*01c8*/ 	.short	0x010a
        /*01ca*/ 	.byte	0x3f
	.zero		1


	//   ....[14]....
        /*01cc*/ 	.word	0x00002980
        /*01d0*/ 	.word	0x00000000
        /*01d4*/ 	.word	0x00030830
        /*01d8*/ 	.short	0x010a
        /*01da*/ 	.byte	0x3f
	.zero		1


	//   ....[15]....
        /*01dc*/ 	.word	0x000048c0
        /*01e0*/ 	.word	0x00000006
        /*01e4*/ 	.word	0x00000000
        /*01e8*/ 	.short	0x0101
        /*01ea*/ 	.byte	0x3f
	.zero		1


	//   ....[16]....
        /*01ec*/ 	.word	0x00004bf0
        /*01f0*/ 	.word	0x00000000
        /*01f4*/ 	.word	0x00000000
        /*01f8*/ 	.short	0x0101
        /*01fa*/ 	.byte	0x3f
	.zero		1


	//   ....[17]....
        /*01fc*/ 	.word	0x0000a860
        /*0200*/ 	.word	0x0000000f
        /*0204*/ 	.word	0x00030820
        /*0208*/ 	.short	0x010a
        /*020a*/ 	.byte	0x3f
	.zero		1


	//   ....[18]....
        /*020c*/ 	.word	0x0000af40
        /*0210*/ 	.word	0x0000000f
        /*0214*/ 	.word	0x00030840
        /*0218*/ 	.short	0x010a
        /*021a*/ 	.byte	0x3f
	.zero		1


	//   ....[19]....
        /*021c*/ 	.word	0x0000b210
        /*0220*/ 	.word	0x0000000f
        /*0224*/ 	.word	0x00030828
        /*0228*/ 	.short	0x010a
        /*022a*/ 	.byte	0x3f
	.zero		1


	//   ....[20]....
        /*022c*/ 	.word	0x0000b4e0
        /*0230*/ 	.word	0x0000000f
        /*0234*/ 	.word	0x00030848
        /*0238*/ 	.short	0x010a
        /*023a*/ 	.byte	0x3f
	.zero		1


	//   ....[21]....
        /*023c*/ 	.word	0x0000b750
        /*0240*/ 	.word	0x0000000f
        /*0244*/ 	.word	0x00030820
        /*0248*/ 	.short	0x010a
        /*024a*/ 	.byte	0x3f
	.zero		1


	//   ....[22]....
        /*024c*/ 	.word	0x0000ba90
        /*0250*/ 	.word	0x0000000f
        /*0254*/ 	.word	0x00030840
        /*0258*/ 	.short	0x010a
        /*025a*/ 	.byte	0x3f
	.zero		1


	//   ....[23]....
        /*025c*/ 	.word	0x0000bd30
        /*0260*/ 	.word	0x0000000f
        /*0264*/ 	.word	0x00030828
        /*0268*/ 	.short	0x010a
        /*026a*/ 	.byte	0x3f
	.zero		1


	//   ....[24]....
        /*026c*/ 	.word	0x0000c040
        /*0270*/ 	.word	0x00000003
        /*0274*/ 	.word	0x00030840
        /*0278*/ 	.short	0x010a
        /*027a*/ 	.byte	0x3f
	.zero		1


	//   ....[25]....
        /*027c*/ 	.word	0x0000c4a0
        /*0280*/ 	.word	0x00000007
        /*0284*/ 	.word	0x00000000
        /*0288*/ 	.short	0x010a
        /*028a*/ 	.byte	0x3f
	.zero		1


	//   ....[26]....
        /*028c*/ 	.word	0x0000c4f0
        /*0290*/ 	.word	0x00000003
        /*0294*/ 	.word	0x00000000
        /*0298*/ 	.short	0x010a
        /*029a*/ 	.byte	0x3f
	.zero		1


	//   ....[27]....
        /*029c*/ 	.word	0x0000c550
        /*02a0*/ 	.word	0x00000005
        /*02a4*/ 	.word	0x00000000
        /*02a8*/ 	.short	0x010a
        /*02aa*/ 	.byte	0x3f
	.zero		1


	//   ....[28]....
        /*02ac*/ 	.word	0x0000c580
        /*02b0*/ 	.word	0x00000003
        /*02b4*/ 	.word	0x00000000
        /*02b8*/ 	.short	0x010a
        /*02ba*/ 	.byte	0x3f
	.zero		1


	//   ....[29]....
        /*02bc*/ 	.word	0x0000c680
        /*02c0*/ 	.word	0x00000000
        /*02c4*/ 	.word	0x00030800
        /*02c8*/ 	.short	0x010a
        /*02ca*/ 	.byte	0x3f
	.zero		1


	//   ....[30]....
        /*02cc*/ 	.word	0x0000c6d0
        /*02d0*/ 	.word	0x00000000
        /*02d4*/ 	.word	0x00030810
        /*02d8*/ 	.short	0x010a
        /*02da*/ 	.byte	0x3f
	.zero		1


	//   ....[31]....
        /*02dc*/ 	.word	0x0000c720
        /*02e0*/ 	.word	0x00000000
        /*02e4*/ 	.word	0x00030830
        /*02e8*/ 	.short	0x010a
        /*02ea*/ 	.byte	0x3f
	.zero		1


	//   ....[32]....
        /*02ec*/ 	.word	0x0000c770
        /*02f0*/ 	.word	0x0000000f
        /*02f4*/ 	.word	0x00030820
        /*02f8*/ 	.short	0x010a
        /*02fa*/ 	.byte	0x3f
	.zero		1


	//   ....[33]....
        /*02fc*/ 	.word	0x0000c7c0
        /*0300*/ 	.word	0x0000000f
        /*0304*/ 	.word	0x00030840
        /*0308*/ 	.short	0x010a
        /*030a*/ 	.byte	0x3f
	.zero		1


	//   ....[34]....
        /*030c*/ 	.word	0x0000c810
        /*0310*/ 	.word	0x0000000f
        /*0314*/ 	.word	0x00030828
        /*0318*/ 	.short	0x010a
        /*031a*/ 	.byte	0x3f
	.zero		1


	//   ....[35]....
        /*031c*/ 	.word	0x0000c860
        /*0320*/ 	.word	0x0000000f
        /*0324*/ 	.word	0x00030848
        /*0328*/ 	.short	0x010a
        /*032a*/ 	.byte	0x3f
	.zero		1


	//   ....[36]....
        /*032c*/ 	.word	0x0000c8c0
        /*0330*/ 	.word	0x0000000f
        /*0334*/ 	.word	0x00030820
        /*0338*/ 	.short	0x010a
        /*033a*/ 	.byte	0x3f
	.zero		1


	//   ....[37]....
        /*033c*/ 	.word	0x0000c910
        /*0340*/ 	.word	0x0000000f
        /*0344*/ 	.word	0x00030840
        /*0348*/ 	.short	0x010a
        /*034a*/ 	.byte	0x3f
	.zero		1


	//   ....[38]....
        /*034c*/ 	.word	0x0000c960
        /*0350*/ 	.word	0x0000000f
        /*0354*/ 	.word	0x00030828
        /*0358*/ 	.short	0x010a
        /*035a*/ 	.byte	0x3f
	.zero		1


	//   ....[39]....
        /*035c*/ 	.word	0x0000c9b0
        /*0360*/ 	.word	0x00000003
        /*0364*/ 	.word	0x00030840
        /*0368*/ 	.short	0x010a
        /*036a*/ 	.byte	0x3f
	.zero		1


	//   ....[40]....
        /*036c*/ 	.word	0x0000ca80
        /*0370*/ 	.word	0x00000007
        /*0374*/ 	.word	0x00000000
        /*0378*/ 	.short	0x010a
        /*037a*/ 	.byte	0x3f
	.zero		1


	//   ....[41]....
        /*037c*/ 	.word	0x0000cad0
        /*0380*/ 	.word	0x00000003
        /*0384*/ 	.word	0x00000000
        /*0388*/ 	.short	0x010a
        /*038a*/ 	.byte	0x3f
	.zero		1


	//   ....[42]....
        /*038c*/ 	.word	0x0000cb20
        /*0390*/ 	.word	0x00000005
        /*0394*/ 	.word	0x00000000
        /*0398*/ 	.short	0x010a
        /*039a*/ 	.byte	0x3f
	.zero		1


	//----- nvinfo : EIATTR_NUM_MBARRIERS
	.align		4
.L_772:
        /*039c*/ 	.byte	0x03, 0x38
        /*039e*/ 	.short	0x0009


	//----- nvinfo : EIATTR_EXIT_INSTR_OFFSETS
	.align		4
        /*03a0*/ 	.byte	0x04, 0x1c
        /*03a2*/ 	.short	(.L_774 - .L_773)


	//   ....[0]....
.L_773:
        /*03a4*/ 	.word	0x0000c5d0


	//----- nvinfo : EIATTR_MAX_THREADS
	.align		4
.L_774:
        /*03a8*/ 	.byte	0x04, 0x05
        /*03aa*/ 	.short	(.L_776 - .L_775)
.L_775:
        /*03ac*/ 	.word	0x00000180
        /*03b0*/ 	.word	0x00000001
        /*03b4*/ 	.word	0x00000001


	//----- nvinfo : EIATTR_CRS_STACK_SIZE
	.align		4
.L_776:
        /*03b8*/ 	.byte	0x04, 0x1e
        /*03ba*/ 	.short	(.L_778 - .L_777)
.L_777:
        /*03bc*/ 	.word	0x00000000


	//----- nvinfo : EIATTR_CBANK_PARAM_SIZE
	.align		4
.L_778:
        /*03c0*/ 	.byte	0x03, 0x19
        /*03c2*/ 	.short	0x06f0


	//----- nvinfo : EIATTR_PARAM_CBANK
	.align		4
        /*03c4*/ 	.byte	0x04, 0x0a
        /*03c6*/ 	.short	(.L_780 - .L_779)
	.align		4
.L_779:
        /*03c8*/ 	.word	index@(.nv.constant0._ZN7cutlass13device_kernelIN5flash11enable_sm90INS1_16FlashAttnBwdSm90INS1_25CollectiveMainloopBwdSm90ILi2ELi2ELi2EN4cute5tupleIJNS5_1CILi1EEES8_S8_EEENS6_IJNS7_ILi64EEENS7_ILi128EEESB_EEENS_6half_tEfNS_4arch4Sm90ELb1ELb0ELb1ELb1ELb0ELb1ELb0ELb0ELi2ELi1ELi2ELi1ELb0EEENS1_21CollectiveEpilogueBwdISC_SD_SF_Li256ELb1ELb0ELi1EEENS1_25SingleTileBwdLPTSchedulerILb1ELi128ELb0EEEEEEEEEvNT_6ParamsE)
        /*03cc*/ 	.short	0x0210
        /*03ce*/ 	.short	0x06f0


	//----- nvinfo : EIATTR_SW_WAR
	.align		4
.L_780:
        /*03d0*/ 	.byte	0x04, 0x36
        /*03d2*/ 	.short	(.L_782 - .L_781)
.L_781:
        /*03d4*/ 	.word	0x00000008
.L_782:


//--------------------- .nv.info._ZN7cutlass13device_kernelIN5flash11enable_sm90INS1_16FlashAttnBwdSm90INS1_25CollectiveMainloopBwdSm90ILi2ELi2ELi2EN4cute5tupleIJNS5_1CILi1EEES8_S8_EEENS6_IJNS7_ILi64EEENS7_ILi128EEESB_EEENS_6half_tEfNS_4arch4Sm90ELb1ELb0ELb1ELb1ELb1ELb1ELb0ELb0ELi2ELi1ELi2ELi1ELb0EEENS1_21CollectiveEpilogueBwdISC_SD_SF_Li256ELb1ELb0ELi1EEENS1_25SingleTileBwdLPTSchedulerILb1ELi128ELb1EEEEEEEEEvNT_6ParamsE --------------------------
	.section	.nv.info._ZN7cutlass13device_kernelIN5flash11enable_sm90INS1_16FlashAttnBwdSm90INS1_25CollectiveMainloopBwdSm90ILi2ELi2ELi2EN4cute5tupleIJNS5_1CILi1EEES8_S8_EEENS6_IJNS7_ILi64EEENS7_ILi128EEESB_EEENS_6half_tEfNS_4arch4Sm90ELb1ELb0ELb1ELb1ELb1ELb1ELb0ELb0ELi2ELi1ELi2ELi1ELb0EEENS1_21CollectiveEpilogueBwdISC_SD_SF_Li256ELb1ELb0ELi1EEENS1_25SingleTileBwdLPTSchedulerILb1ELi128ELb1EEEEEEEEEvNT_6ParamsE,"",@"SHT_CUDA_INFO"
	.sectionflags	@""
	.align	4


	//----- nvinfo : EIATTR_CUDA_API_VERSION
	.align		4
        /*0000*/ 	.byte	0x04, 0x37
        /*0002*/ 	.short	(.L_784 - .L_783)
.L_783:
        /*0004*/ 	.word	0x00000082


	//----- nvinfo : EIATTR_KPARAM_INFO
	.align		4
.L_784:
        /*0008*/ 	.byte	0x04, 0x17
        /*000a*/ 	.short	(.L_786 - .L_785)
.L_785:
        /*000c*/ 	.word	0x00000000
        /*0010*/ 	.short	0x0000
        /*0012*/ 	.short	0x0070
        /*0014*/ 	.byte	0x00, 0xf0, 0x01, 0x1a


	//----- nvinfo : EIATTR_SPARSE_MMA_MASK
	.align		4
.L_786:
        /*0018*/ 	.byte	0x03, 0x50
        /*001a*/ 	.short	0x0000


	//----- nvinfo : EIATTR_MAXREG_COUNT
	.align		4
        /*001c*/ 	.byte	0x03, 0x1b
        /*001e*/ 	.short	0x00a8


	//----- nvinfo : EIATTR_NUM_BARRIERS
	.align		4
        /*0020*/ 	.byte	0x02, 0x4c
        /*0022*/ 	.byte	0x10
	.zero		1


	//----- nvinfo : EIATTR_EXTERNS
	.align		4
        /*0024*/ 	.byte	0x04, 0x0f
        /*0026*/ 	.short	(.L_788 - .L_787)


	//   ....[0]....
	.align		4
.L_787:
        /*0028*/ 	.word	index@(__assertfail)


	//----- nvinfo : EIATTR_ANNOTATIONS
	.align		4
.L_788:
        /*002c*/ 	.byte	0x04, 0x55
        /*002e*/ 	.short	(.L_790 - .L_789)


	//   ....[0]....
.L_789:
        /*0030*/ 	.word	0x00000001
        /*0034*/ 	.byte	0xd0, 0x15, 0x00, 0x00, 0x01, 0x00, 0x00, 0x00, 0x40, 0x1c, 0x00, 0x00, 0x01, 0x00, 0x00, 0x00
        /*0044*/ 	.byte	0x50, 0x37, 0x00, 0x00, 0x01, 0x00, 0x00, 0x00, 0x10, 0x38, 0x00, 0x00, 0x01, 0x00, 0x00, 0x00
        /*0054*/ 	.byte	0x00, 0xb5, 0x00, 0x00, 0x01, 0x00, 0x00, 0x00, 0x00, 0xb8, 0x00, 0x00, 0x01, 0x00, 0x00, 0x00
        /*0064*/ 	.byte	0x60, 0xc3, 0x00, 0x00, 0x01, 0x00, 0x00, 0x00, 0x80, 0xc3, 0x00, 0x00, 0x01, 0x00, 0x00, 0x00
        /*0074*/ 	.byte	0xf0, 0xc6, 0x00, 0x00


	//----- nvinfo : EIATTR_MERCURY_ISA_VERSION
	.align		4
.L_790:
        /*0078*/ 	.byte	0x03, 0x5f
        /*007a*/ 	.short	0x0101


	//----- nvinfo : EIATTR_INT_WARP_WIDE_INSTR_OFFSETS
	.align		4
        /*007c*/ 	.byte	0x04, 0x31
        /*007e*/ 	.short	(.L_792 - .L_791)


	//   ....[0]....
.L_791:
        /*0080*/ 	.word	0x00000190


	//   ....[1]....
        /*0084*/ 	.word	0x000001c0


	//   ....[2]....
        /*0088*/ 	.word	0x000098e0


	//   ....[3]....
        /*008c*/ 	.word	0x00009f90


	//   ....[4]....
        /*0090*/ 	.word	0x0000a4c0


	//----- nvinfo : EIATTR_COOP_GROUP_MASK_REGIDS
	.align		4
.L_792:
        /*0094*/ 	.byte	0x04, 0x29
        /*0096*/ 	.short	(.L_794 - .L_793)


	//   ....[0]....
.L_793:
        /*0098*/ 	.word	0xffffffff


	//   ....[1]....
        /*009c*/ 	.word	0xffffffff


	//   ....[2]....
        /*00a0*/ 	.word	0xffffffff


	//   ....[3]....
        /*00a4*/ 	.word	0xffffffff


	//   ....[4]....
        /*00a8*/ 	.word	0xffffffff


	//   ....[5]....
        /*00ac*/ 	.word	0xffffffff


	//   ....[6]....
        /*00b0*/ 	.word	0xffffffff


	//   ....[7]....
        /*00b4*/ 	.word	0xffffffff


	//   ....[8]....
        /*00b8*/ 	.word	0xffffffff


	//   ....[9]....
        /*00bc*/ 	.word	0xffffffff


	//   ....[10]....
        /*00c0*/ 	.word	0xffffffff


	//   ....[11]....
        /*00c4*/ 	.word	0xffffffff


	//   ....[12]....
        /*00c8*/ 	.word	0xffffffff


	//   ....[13]....
        /*00cc*/ 	.word	0x0500000f


	//   ....[14]....
        /*00d0*/ 	.word	0x0500000f


	//   ....[15]....
        /*00d4*/ 	.word	0x0500000f


	//   ....[16]....
        /*00d8*/ 	.word	0x0500000f


	//----- nvinfo : EIATTR_COOP_GROUP_INSTR_OFFSETS
	.align		4
.L_794:
        /*00dc*/ 	.byte	0x04, 0x28
        /*00de*/ 	.short	(.L_796 - .L_795)


	//   ....[0]....
.L_795:
        /*00e0*/ 	.word	0x00000070


	//   ....[1]....
        /*00e4*/ 	.word	0x000001a0


	//   ....[2]....
        /*00e8*/ 	.word	0x000001f0


	//   ....[3]....
        /*00ec*/ 	.word	0x000003e0


	//   ....[4]....
        /*00f0*/ 	.word	0x00000630


	//   ....[5]....
        /*00f4*/ 	.word	0x00001870


	//   ....[6]....
        /*00f8*/ 	.word	0x00008730


	//   ....[7]....
        /*00fc*/ 	.word	0x000094e0


	//   ....[8]....
        /*0100*/ 	.word	0x00009810


	//   ....[9]....
        /*0104*/ 	.word	0x00009c10


	//   ....[10]....
        /*0108*/ 	.word	0x00009ec0


	//   ....[11]....
        /*010c*/ 	.word	0x0000a180


	//   ....[12]....
        /*0110*/ 	.word	0x0000a3f0


	//   ....[13]....
        /*0114*/ 	.word	0x0000cf40


	//   ....[14]....
        /*0118*/ 	.word	0x0000d0c0


	//   ....[15]....
        /*011c*/ 	.word	0x0000d130


	//   ....[16]....
        /*0120*/ 	.word	0x0000d1a0


	//----- nvinfo : EIATTR_REG_RECONFIG
	.align		4
.L_796:
        /*0124*/ 	.byte	0x01, 0x54
	.zero		2


	//----- nvinfo : EIATTR_SYSCALL_OFFSETS
	.align		4
        /*0128*/ 	.byte	0x04, 0x46
        /*012a*/ 	.short	(.L_798 - .L_797)


	//   ....[0]....
.L_797:
        /*012c*/ 	.word	0x000014a0


	//   ....[1]....
        /*0130*/ 	.word	0x00001590


	//   ....[2]....
        /*0134*/ 	.word	0x00001700


	//   ....[3]....
        /*0138*/ 	.word	0x000017f0


	//----- nvinfo : EIATTR_MBARRIER_INSTR_OFFSETS
	.align		4
.L_798:
        /*013c*/ 	.byte	0x04, 0x39
        /*013e*/ 	.short	(.L_800 - .L_799)


	//   ....[0]....
.L_799:
        /*0140*/ 	.word	0x00000290
        /*0144*/ 	.word	0x000000ff
        /*0148*/ 	.word	0x00030800
        /*014c*/ 	.short	0x0100
        /*014e*/ 	.byte	0x06
	.zero		1


	//   ....[1]....
        /*0150*/ 	.word	0x00000390
        /*0154*/ 	.word	0x000000ff
        /*0158*/ 	.word	0x00030810
        /*015c*/ 	.short	0x0100
        /*015e*/ 	.byte	0x08
	.zero		1


	//   ....[2]....
        /*0160*/ 	.word	0x000003a0
        /*0164*/ 	.word	0x000000ff
        /*0168*/ 	.word	0x00030820
        /*016c*/ 	.short	0x0100
        /*016e*/ 	.byte	0x08
	.zero		1


	//   ....[3]....
        /*0170*/ 	.word	0x000003b0
        /*0174*/ 	.word	0x000000ff
        /*0178*/ 	.word	0x00030818
        /*017c*/ 	.short	0x0100
        /*017e*/ 	.byte	0x08
	.zero		1


	//   ....[4]....
        /*0180*/ 	.word	0x000003c0
        /*0184*/ 	.word	0x000000ff
        /*0188*/ 	.word	0x00030828
        /*018c*/ 	.short	0x0100
        /*018e*/ 	.byte	0x08
	.zero		1


	//   ....[5]....
        /*0190*/ 	.word	0x000004f0
        /*0194*/ 	.word	0x000000ff
        /*0198*/ 	.word	0x00030830
        /*019c*/ 	.short	0x0100
        /*019e*/ 	.byte	0x08
	.zero		1


	//   ....[6]....
        /*01a0*/ 	.word	0x00000500
        /*01a4*/ 	.word	0x000000ff
        /*01a8*/ 	.word	0x00030840
        /*01ac*/ 	.short	0x0100
        /*01ae*/ 	.byte	0x08
	.zero		1


	//   ....[7]....
        /*01b0*/ 	.word	0x00000510
        /*01b4*/ 	.word	0x000000ff
        /*01b8*/ 	.word	0x00030838
        /*01bc*/ 	.short	0x0100
        /*01be*/ 	.byte	0x08
	.zero		1


	//   ....[8]....
        /*01c0*/ 	.word	0x00000520
        /*01c4*/ 	.word	0x000000ff
        /*01c8*/ 	.word	0x00030848
        /*01cc*/ 	.short	0x0100
        /*01ce*/ 	.byte	0x08
	.zero		1


	//   ....[9]....
        /*01d0*/ 	.word	0x000018b0
        /*01d4*/ 	.word	0x00000010
        /*01d8*/ 	.word	0x00030800
        /*01dc*/ 	.short	0x010a
        /*01de*/ 	.byte	0x3f
	.zero		1


	//   ....[10]....
        /*01e0*/ 	.word	0x00001950
        /*01e4*/ 	.word	0x00000010
        /*01e8*/ 	.word	0x00030800
        /*01ec*/ 	.short	0x010a
        /*01ee*/ 	.byte	0x3f
	.zero		1


	//   ....[11]....
        /*01f0*/ 	.word	0x00002090
        /*01f4*/ 	.word	0x00000000
        /*01f8*/ 	.word	0x00030810
        /*01fc*/ 	.short	0x010a
        /*01fe*/ 	.byte	0x3f
	.zero		1


	//   ....[12]....
        /*0200*/ 	.word	0x000020d0
        /*0204*/ 	.word	0x00000000
        /*0208*/ 	.word	0x00030810
        /*020c*/ 	.short	0x010a
        /*020e*/ 	.byte	0x3f
	.zero		1


	//   ....[13]....
        /*0210*/ 	.word	0x00002630
        /*0214*/ 	.word	0x00000000
        /*0218*/ 	.word	0x00030830
        /*021c*/ 	.short	0x010a
        /*021e*/ 	.byte	0x3f
	.zero		1


	//   ....[14]....
        /*0220*/ 	.word	0x000029a0
        /*0224*/ 	.word	0x00000000
        /*0228*/ 	.word	0x00030830
        /*022c*/ 	.short	0x010a
        /*022e*/ 	.byte	0x3f
	.zero		1


	//   ....[15]....
        /*0230*/ 	.word	0x000048e0
        /*0234*/ 	.word	0x00000006
        /*0238*/ 	.word	0x00000000
        /*023c*/ 	.short	0x0101
        /*023e*/ 	.byte	0x3f
	.zero		1


	//   ....[16]....
        /*0240*/ 	.word	0x00004c10
        /*0244*/ 	.word	0x00000000
        /*0248*/ 	.word	0x00000000
        /*024c*/ 	.short	0x0101
        /*024e*/ 	.byte	0x3f
	.zero		1


	//   ....[17]....
        /*0250*/ 	.word	0x0000b180
        /*0254*/ 	.word	0x0000000f
        /*0258*/ 	.word	0x00030820
        /*025c*/ 	.short	0x010a
        /*025e*/ 	.byte	0x3f
	.zero		1


	//   ....[18]....
        /*0260*/ 	.word	0x0000b860
        /*0264*/ 	.word	0x0000000f
        /*0268*/ 	.word	0x00030840
        /*026c*/ 	.short	0x010a
        /*026e*/ 	.byte	0x3f
	.zero		1


	//   ....[19]....
        /*0270*/ 	.word	0x0000bb30
        /*0274*/ 	.word	0x0000000f
        /*0278*/ 	.word	0x00030828
        /*027c*/ 	.short	0x010a
        /*027e*/ 	.byte	0x3f
	.zero		1


	//   ....[20]....
        /*0280*/ 	.word	0x0000be00
        /*0284*/ 	.word	0x0000000f
        /*0288*/ 	.word	0x00030848
        /*028c*/ 	.short	0x010a
        /*028e*/ 	.byte	0x3f
	.zero		1


	//   ....[21]....
        /*0290*/ 	.word	0x0000c070
        /*0294*/ 	.word	0x0000000f
        /*0298*/ 	.word	0x00030820
        /*029c*/ 	.short	0x010a
        /*029e*/ 	.byte	0x3f
	.zero		1


	//   ....[22]....
        /*02a0*/ 	.word	0x0000c3b0
        /*02a4*/ 	.word	0x0000000f
        /*02a8*/ 	.word	0x00030840
        /*02ac*/ 	.short	0x010a
        /*02ae*/ 	.byte	0x3f
	.zero		1


	//   ....[23]....
        /*02b0*/ 	.word	0x0000c650
        /*02b4*/ 	.word	0x0000000f
        /*02b8*/ 	.word	0x00030828
        /*02bc*/ 	.short	0x010a
        /*02be*/ 	.byte	0x3f
	.zero		1


	//   ....[24]....
        /*02c0*/ 	.word	0x0000c960
        /*02c4*/ 	.word	0x00000003
        /*02c8*/ 	.word	0x00030840
        /*02cc*/ 	.short	0x010a
        /*02ce*/ 	.byte	0x3f
	.zero		1


	//   ....[25]....
        /*02d0*/ 	.word	0x0000cdc0
        /*02d4*/ 	.word	0x00000007
        /*02d8*/ 	.word	0x00000000
        /*02dc*/ 	.short	0x010a
        /*02de*/ 	.byte	0x3f
	.zero		1


	//   ....[26]....
        /*02e0*/ 	.word	0x0000ce10
        /*02e4*/ 	.word	0x00000003
        /*02e8*/ 	.word	0x00000000
        /*02ec*/ 	.short	0x010a
        /*02ee*/ 	.byte	0x3f
	.zero		1


	//   ....[27]....
        /*02f0*/ 	.word	0x0000ce70
        /*02f4*/ 	.word	0x00000005
        /*02f8*/ 	.word	0x00000000
        /*02fc*/ 	.short	0x010a
        /*02fe*/ 	.byte	0x3f
	.zero		1


	//   ....[28]....
        /*0300*/ 	.word	0x0000cea0
        /*0304*/ 	.word	0x00000003
        /*0308*/ 	.word	0x00000000
        /*030c*/ 	.short	0x010a
        /*030e*/ 	.byte	0x3f
	.zero		1


	//   ....[29]....
        /*0310*/ 	.word	0x0000cfa0
        /*0314*/ 	.word	0x00000000
        /*0318*/ 	.word	0x00030800
        /*031c*/ 	.short	0x010a
        /*031e*/ 	.byte	0x3f
	.zero		1


	//   ....[30]....
        /*0320*/ 	.word	0x0000cff0
        /*0324*/ 	.word	0x00000000
        /*0328*/ 	.word	0x00030810
        /*032c*/ 	.short	0x010a
        /*032e*/ 	.byte	0x3f
	.zero		1


	//   ....[31]....
        /*0330*/ 	.word	0x0000d040
        /*0334*/ 	.word	0x00000000
        /*0338*/ 	.word	0x00030830
        /*033c*/ 	.short	0x010a
        /*033e*/ 	.byte	0x3f
	.zero		1


	//   ....[32]....
        /*0340*/ 	.word	0x0000d1e0
        /*0344*/ 	.word	0x0000000f
        /*0348*/ 	.word	0x00030820
        /*034c*/ 	.short	0x010a
        /*034e*/ 	.byte	0x3f
	.zero		1


	//   ....[33]....
        /*0350*/ 	.word	0x0000d230
        /*0354*/ 	.word	0x0000000f
        /*0358*/ 	.word	0x00030840
        /*035c*/ 	.short	0x010a
        /*035e*/ 	.byte	0x3f
	.zero		1


	//   ....[34]....
        /*0360*/ 	.word	0x0000d280
        /*0364*/ 	.word	0x0000000f
        /*0368*/ 	.word	0x00030828
        /*036c*/ 	.short	0x010a
        /*036e*/ 	.byte	0x3f
	.zero		1


	//   ....[35]....
        /*0370*/ 	.word	0x0000d2d0
        /*0374*/ 	.word	0x0000000f
        /*0378*/ 	.word	0x00030848
        /*037c*/ 	.short	0x010a
        /*037e*/ 	.byte	0x3f
	.zero		1


	//   ....[36]....
        /*0380*/ 	.word	0x0000d330
        /*0384*/ 	.word	0x0000000f
        /*0388*/ 	.word	0x00030820
        /*038c*/ 	.short	0x010a
        /*038e*/ 	.byte	0x3f
	.zero		1


	//   ....[37]....
        /*0390*/ 	.word	0x0000d380
        /*0394*/ 	.word	0x0000000f
        /*0398*/ 	.word	0x00030840
        /*039c*/ 	.short	0x010a
        /*039e*/ 	.byte	0x3f
	.zero		1


	//   ....[38]....
        /*03a0*/ 	.word	0x0000d3d0
        /*03a4*/ 	.word	0x0000000f
        /*03a8*/ 	.word	0x00030828
        /*03ac*/ 	.short	0x010a
        /*03ae*/ 	.byte	0x3f
	.zero		1


	//   ....[39]....
        /*03b0*/ 	.word	0x0000d420
        /*03b4*/ 	.word	0x00000003
        /*03b8*/ 	.word	0x00030840
        /*03bc*/ 	.short	0x010a
        /*03be*/ 	.byte	0x3f
	.zero		1


	//   ....[40]....
        /*03c0*/ 	.word	0x0000d4f0
        /*03c4*/ 	.word	0x00000007
        /*03c8*/ 	.word	0x00000000
        /*03cc*/ 	.short	0x010a
        /*03ce*/ 	.byte	0x3f
	.zero		1


	//   ....[41]....
        /*03d0*/ 	.word	0x0000d540
        /*03d4*/ 	.word	0x00000003
        /*03d8*/ 	.word	0x00000000
        /*03dc*/ 	.short	0x010a
        /*03de*/ 	.byte	0x3f
	.zero		1


	//   ....[42]....
        /*03e0*/ 	.word	0x0000d590
        /*03e4*/ 	.word	0x00000005
        /*03e8*/ 	.word	0x00000000
        /*03ec*/ 	.short	0x010a
        /*03ee*/ 	.byte	0x3f
	.zero		1


	//----- nvinfo : EIATTR_NUM_MBARRIERS
	.align		4
.L_800:
        /*03f0*/ 	.byte	0x03, 0x38
        /*03f2*/ 	.short	0x0009


	//----- nvinfo : EIATTR_EXIT_INSTR_OFFSETS
	.align		4
        /*03f4*/ 	.byte	0x04, 0x1c
        /*03f6*/ 	.short	(.L_802 - .L_801)


	//   ....[0]....
.L_801:
        /*03f8*/ 	.word	0x0000cef0


	//----- nvinfo : EIATTR_MAX_THREADS
	.align		4
.L_802:
        /*03fc*/ 	.byte	0x04, 0x05
        /*03fe*/ 	.short	(.L_804 - .L_803)
.L_803:
        /*0400*/ 	.word	0x00000180
        /*0404*/ 	.word	0x00000001
        /*0408*/ 	.word	0x00000001


	//----- nvinfo : EIATTR_CRS_STACK_SIZE
	.align		4
.L_804:
        /*040c*/ 	.byte	0x04, 0x1e
        /*040e*/ 	.short	(.L_806 - .L_805)
.L_805:
        /*0410*/ 	.word	0x00000000


	//----- nvinfo : EIATTR_CBANK_PARAM_SIZE
	.align		4
.L_806:
        /*0414*/ 	.byte	0x03, 0x19
        /*0416*/ 	.short	0x06f0


	//----- nvinfo : EIATTR_PARAM_CBANK
	.align		4
        /*0418*/ 	.byte	0x04, 0x0a
        /*041a*/ 	.short	(.L_808 - .L_807)
	.align		4
.L_807:
        /*041c*/ 	.word	index@(.nv.constant0._ZN7cutlass13device_kernelIN5flash11enable_sm90INS1_16FlashAttnBwdSm90INS1_25CollectiveMainloopBwdSm90ILi2ELi2ELi2EN4cute5tupleIJNS5_1CILi1EEES8_S8_EEENS6_IJNS7_ILi64EEENS7_ILi128EEESB_EEENS_6half_tEfNS_4arch4Sm90ELb1ELb0ELb1ELb1ELb1ELb1ELb0ELb0ELi2ELi1ELi2ELi1ELb0EEENS1_21CollectiveEpilogueBwdISC_SD_SF_Li256ELb1ELb0ELi1EEENS1_25SingleTileBwdLPTSchedulerILb1ELi128ELb1EEEEEEEEEvNT_6ParamsE)
        /*0420*/ 	.short	0x0210
        /*0422*/ 	.short	0x06f0


	//----- nvinfo : EIATTR_SW_WAR
	.align		4
.L_808:
        /*0424*/ 	.byte	0x04, 0x36
        /*0426*/ 	.short	(.L_810 - .L_809)
.L_809:
        /*0428*/ 	.word	0x00000008
.L_810:


//--------------------- .nv.info._ZN7cutlass13device_kernelIN5flash11enable_sm90INS1_16FlashAttnBwdSm90INS1_25CollectiveMainloopBwdSm90ILi2ELi2ELi2EN4cute5tupleIJNS5_1CILi1EEES8_S8_EEENS6_IJNS7_ILi64EEENS7_ILi128EEESB_EEENS_6half_tEfNS_4arch4Sm90ELb1ELb0ELb1ELb1ELb0ELb1ELb0ELb0ELi2ELi1ELi2ELi1ELb0EEENS1_24CollectiveEpilogueBwdGQAISC_fSF_Li256ELb1ELb0EEENS1_25SingleTileBwdLPTSchedulerILb1ELi128ELb0EEEEEEEEEvNT_6ParamsE --------------------------
	.section	.nv.info._ZN7cutlass13device_kernelIN5flash11enable_sm90INS1_16FlashAttnBwdSm90INS1_25CollectiveMainloopBwdSm90ILi2ELi2ELi2EN4cute5tupleIJNS5_1CILi1EEES8_S8_EEENS6_IJNS7_ILi64EEENS7_ILi128EEESB_EEENS_6half_tEfNS_4arch4Sm90ELb1ELb0ELb1ELb1ELb0ELb1ELb0ELb0ELi2ELi1ELi2ELi1ELb0EEENS1_24CollectiveEpilogueBwdGQAISC_fSF_Li256ELb1ELb0EEENS1_25SingleTileBwdLPTSchedulerILb1ELi128ELb0EEEEEEEEEvNT_6ParamsE,"",@"SHT_CUDA_INFO"
	.sectionflags	@""
	.align	4


	//----- nvinfo : EIATTR_CUDA_API_VERSION
	.align		4
        /*0000*/ 	.byte	0x04, 0x37
        /*0002*/ 	.short	(.L_812 - .L_811)
.L_811:
        /*0004*/ 	.word	0x00000082


	//----- nvinfo : EIATTR_KPARAM_INFO
	.align		4
.L_812:
        /*0008*/ 	.byte	0x04, 0x17
        /*000a*/ 	.short	(.L_814 - .L_813)
.L_813:
        /*000c*/ 	.word	0x00000000
        /*0010*/ 	.short	0x0000
        /*0012*/ 	.short	0x0070
        /*0014*/ 	.byte	0x00, 0xf0, 0x01, 0x1c


	//----- nvinfo : EIATTR_SPARSE_MMA_MASK
	.align		4
.L_814:
        /*0018*/ 	.byte	0x03, 0x50
        /*001a*/ 	.short	0x0000


	//----- nvinfo : EIATTR_MAXREG_COUNT
	.align		4
        /*001c*/ 	.byte	0x03, 0x1b
        /*001e*/ 	.short	0x00a8


	//----- nvinfo : EIATTR_NUM_BARRIERS
	.align		4
        /*0020*/ 	.byte	0x02, 0x4c
        /*0022*/ 	.byte	0x10
	.zero		1


	//----- nvinfo : EIATTR_EXTERNS
	.align		4
        /*0024*/ 	.byte	0x04, 0x0f
        /*0026*/ 	.short	(.L_816 - .L_815)


	//   ....[0]....
	.align		4
.L_815:
        /*0028*/ 	.word	index@(__assertfail)


	//----- nvinfo : EIATTR_ANNOTATIONS
	.align		4
.L_816:
        /*002c*/ 	.byte	0x04, 0x55
        /*002e*/ 	.short	(.L_818 - .L_817)


	//   ....[0]....
.L_817:
        /*0030*/ 	.word	0x00000001
        /*0034*/ 	.byte	0x90, 0x15, 0x00, 0x00, 0x01, 0x00, 0x00, 0x00, 0x00, 0x1c, 0x00, 0x00, 0x01, 0x00, 0x00, 0x00
        /*0044*/ 	.byte	0x10, 0x37, 0x00, 0x00, 0x01, 0x00, 0x00, 0x00, 0xd0, 0x37, 0x00, 0x00, 0x01, 0x00, 0x00, 0x00
        /*0054*/ 	.byte	0xa0, 0x7e, 0x00, 0x00, 0x01, 0x00, 0x00, 0x00, 0xa0, 0x81, 0x00, 0x00, 0x01, 0x00, 0x00, 0x00
        /*0064*/ 	.byte	0x00, 0x8d, 0x00, 0x00, 0x01, 0x00, 0x00, 0x00, 0x20, 0x8d, 0x00, 0x00, 0x01, 0x00, 0x00, 0x00
        /*0074*/ 	.byte	0x90, 0x90, 0x00, 0x00


	//----- nvinfo : EIATTR_MERCURY_ISA_VERSION
	.align		4
.L_818:
        /*0078*/ 	.byte	0x03, 0x5f
        /*007a*/ 	.short	0x0101


	//----- nvinfo : EIATTR_INT_WARP_WIDE_INSTR_OFFSETS
	.align		4
        /*007c*/ 	.byte	0x04, 0x31
        /*007e*/ 	.short	(.L_820 - .L_819)


	//   ....[0]....
.L_819:
        /*0080*/ 	.word	0x00000190


	//   ....[1]....
        /*0084*/ 	.word	0x000001c0


	//----- nvinfo : EIATTR_COOP_GROUP_MASK_REGIDS
	.align		4
.L_820:
        /*0088*/ 	.byte	0x04, 0x29
        /*008a*/ 	.short	(.L_822 - .L_821)


	//   ....[0]....
.L_821:
        /*008c*/ 	.word	0xffffffff


	//   ....[1]....
        /*0090*/ 	.word	0xffffffff


	//   ....[2]....
        /*0094*/ 	.word	0xffffffff


	//   ....[3]....
        /*0098*/ 	.word	0xffffffff


	//   ....[4]....
        /*009c*/ 	.word	0xffffffff


	//   ....[5]....
        /*00a0*/ 	.word	0xffffffff


	//   ....[6]....
        /*00a4*/ 	.word	0xffffffff


	//   ....[7]....
        /*00a8*/ 	.word	0x0500000f


	//----- nvinfo : EIATTR_COOP_GROUP_INSTR_OFFSETS
	.align		4
.L_822:
        /*00ac*/ 	.byte	0x04, 0x28
        /*00ae*/ 	.short	(.L_824 - .L_823)


	//   ....[0]....
.L_823:
        /*00b0*/ 	.word	0x00000070


	//   ....[1]....
        /*00b4*/ 	.word	0x000001a0


	//   ....[2]....
        /*00b8*/ 	.word	0x000001f0


	//   ....[3]....
        /*00bc*/ 	.word	0x000003e0


	//   ....[4]....
        /*00c0*/ 	.word	0x00000630


	//   ....[5]....
        /*00c4*/ 	.word	0x00001830


	//   ....[6]....
        /*00c8*/ 	.word	0x000059d0


	//   ....[7]....
        /*00cc*/ 	.word	0x000098e0


	//----- nvinfo : EIATTR_REG_RECONFIG
	.align		4
.L_824:
        /*00d0*/ 	.byte	0x01, 0x54
	.zero		2


	//----- nvinfo : EIATTR_SYSCALL_OFFSETS
	.align		4
        /*00d4*/ 	.byte	0x04, 0x46
        /*00d6*/ 	.short	(.L_826 - .L_825)


	//   ....[0]....
.L_825:
        /*00d8*/ 	.word	0x00001460


	//   ....[1]....
        /*00dc*/ 	.word	0x00001550


	//   ....[2]....
        /*00e0*/ 	.word	0x000016c0


	//   ....[3]....
        /*00e4*/ 	.word	0x000017b0


	//----- nvinfo : EIATTR_MBARRIER_INSTR_OFFSETS
	.align		4
.L_826:
        /*00e8*/ 	.byte	0x04, 0x39
        /*00ea*/ 	.short	(.L_828 - .L_827)


	//   ....[0]....
.L_827:
        /*00ec*/ 	.word	0x00000290
        /*00f0*/ 	.word	0x000000ff
        /*00f4*/ 	.word	0x00030800
        /*00f8*/ 	.short	0x0100
        /*00fa*/ 	.byte	0x06
	.zero		1


	//   ....[1]....
        /*00fc*/ 	.word	0x00000390
        /*0100*/ 	.word	0x000000ff
        /*0104*/ 	.word	0x00030810
        /*0108*/ 	.short	0x0100
        /*010a*/ 	.byte	0x08
	.zero		1


	//   ....[2]....
        /*010c*/ 	.word	0x000003a0
        /*0110*/ 	.word	0x000000ff
        /*0114*/ 	.word	0x00030820
        /*0118*/ 	.short	0x0100
        /*011a*/ 	.byte	0x08
	.zero		1


	//   ....[3]....
        /*011c*/ 	.word	0x000003b0
        /*0120*/ 	.word	0x000000ff
        /*0124*/ 	.word	0x00030818
        /*0128*/ 	.short	0x0100
        /*012a*/ 	.byte	0x08
	.zero		1


	//   ....[4]....
        /*012c*/ 	.word	0x000003c0
        /*0130*/ 	.word	0x000000ff
        /*0134*/ 	.word	0x00030828
        /*0138*/ 	.short	0x0100
        /*013a*/ 	.byte	0x08
	.zero		1


	//   ....[5]....
        /*013c*/ 	.word	0x000004f0
        /*0140*/ 	.word	0x000000ff
        /*0144*/ 	.word	0x00030830
        /*0148*/ 	.short	0x0100
        /*014a*/ 	.byte	0x08
	.zero		1


	//   ....[6]....
        /*014c*/ 	.word	0x00000500
        /*0150*/ 	.word	0x000000ff
        /*0154*/ 	.word	0x00030840
        /*0158*/ 	.short	0x0100
        /*015a*/ 	.byte	0x08
	.zero		1


	//   ....[7]....
        /*015c*/ 	.word	0x00000510
        /*0160*/ 	.word	0x000000ff
        /*0164*/ 	.word	0x00030838
        /*0168*/ 	.short	0x0100
        /*016a*/ 	.byte	0x08
	.zero		1


	//   ....[8]....
        /*016c*/ 	.word	0x00000520
        /*0170*/ 	.word	0x000000ff
        /*0174*/ 	.word	0x00030848
        /*0178*/ 	.short	0x0100
        /*017a*/ 	.byte	0x08
	.zero		1


	//   ....[9]....
        /*017c*/ 	.word	0x00001870
        /*0180*/ 	.word	0x00000010
        /*0184*/ 	.word	0x00030800
        /*0188*/ 	.short	0x010a
        /*018a*/ 	.byte	0x3f
	.zero		1


	//   ....[10]....
        /*018c*/ 	.word	0x00001910
        /*0190*/ 	.word	0x00000010
        /*0194*/ 	.word	0x00030800
        /*0198*/ 	.short	0x010a
        /*019a*/ 	.byte	0x3f
	.zero		1


	//   ....[11]....
        /*019c*/ 	.word	0x00002050
        /*01a0*/ 	.word	0x00000000
        /*01a4*/ 	.word	0x00030810
        /*01a8*/ 	.short	0x010a
        /*01aa*/ 	.byte	0x3f
	.zero		1


	//   ....[12]....
        /*01ac*/ 	.word	0x00002090
        /*01b0*/ 	.word	0x00000000
        /*01b4*/ 	.word	0x00030810
        /*01b8*/ 	.short	0x010a
        /*01ba*/ 	.byte	0x3f
	.zero		1


	//   ....[13]....
        /*01bc*/ 	.word	0x000025f0
        /*01c0*/ 	.word	0x00000000
        /*01c4*/ 	.word	0x00030830
        /*01c8*/ 	.short	0x010a
        /*01ca*/ 	.byte	0x3f
	.zero		1


	//   ....[14]....
        /*01cc*/ 	.word	0x00002960
        /*01d0*/ 	.word	0x00000000
        /*01d4*/ 	.word	0x00030830
        /*01d8*/ 	.short	0x010a
        /*01da*/ 	.byte	0x3f
	.zero		1


	//   ....[15]....
        /*01dc*/ 	.word	0x000048a0
        /*01e0*/ 	.word	0x00000006
        /*01e4*/ 	.word	0x00000000
        /*01e8*/ 	.short	0x0101
        /*01ea*/ 	.byte	0x3f
	.zero		1


	//   ....[16]....
        /*01ec*/ 	.word	0x00004bd0
        /*01f0*/ 	.word	0x00000000
        /*01f4*/ 	.word	0x00000000
        /*01f8*/ 	.short	0x0101
        /*01fa*/ 	.byte	0x3f
	.zero		1


	//   ....[17]....
        /*01fc*/ 	.word	0x00007b20
        /*0200*/ 	.word	0x0000000f
        /*0204*/ 	.word	0x00030820
        /*0208*/ 	.short	0x010a
        /*020a*/ 	.byte	0x3f
	.zero		1


	//   ....[18]....
        /*020c*/ 	.word	0x00008200
        /*0210*/ 	.word	0x0000000f
        /*0214*/ 	.word	0x00030840
        /*0218*/ 	.short	0x010a
        /*021a*/ 	.byte	0x3f
	.zero		1


	//   ....[19]....
        /*021c*/ 	.word	0x000084d0
        /*0220*/ 	.word	0x0000000f
        /*0224*/ 	.word	0x00030828
        /*0228*/ 	.short	0x010a
        /*022a*/ 	.byte	0x3f
	.zero		1


	//   ....[20]....
        /*022c*/ 	.word	0x000087a0
        /*0230*/ 	.word	0x0000000f
        /*0234*/ 	.word	0x00030848
        /*0238*/ 	.short	0x010a
        /*023a*/ 	.byte	0x3f
	.zero		1


	//   ....[21]....
        /*023c*/ 	.word	0x00008a10
        /*0240*/ 	.word	0x0000000f
        /*0244*/ 	.word	0x00030820
        /*0248*/ 	.short	0x010a
        /*024a*/ 	.byte	0x3f
	.zero		1


	//   ....[22]....
        /*024c*/ 	.word	0x00008d50
        /*0250*/ 	.word	0x0000000f
        /*0254*/ 	.word	0x00030840
        /*0258*/ 	.short	0x010a
        /*025a*/ 	.byte	0x3f
	.zero		1


	//   ....[23]....
        /*025c*/ 	.word	0x00008ff0
        /*0260*/ 	.word	0x0000000f
        /*0264*/ 	.word	0x00030828
        /*0268*/ 	.short	0x010a
        /*026a*/ 	.byte	0x3f
	.zero		1


	//   ....[24]....
        /*026c*/ 	.word	0x00009300
        /*0270*/ 	.word	0x00000003
        /*0274*/ 	.word	0x00030840
        /*0278*/ 	.short	0x010a
        /*027a*/ 	.byte	0x3f
	.zero		1


	//   ....[25]....
        /*027c*/ 	.word	0x00009760
        /*0280*/ 	.word	0x00000007
        /*0284*/ 	.word	0x00000000
        /*0288*/ 	.short	0x010a
        /*028a*/ 	.byte	0x3f
	.zero		1


	//   ....[26]....
        /*028c*/ 	.word	0x000097b0
        /*0290*/ 	.word	0x00000003
        /*0294*/ 	.word	0x00000000
        /*0298*/ 	.short	0x010a
        /*029a*/ 	.byte	0x3f
	.zero		1


	//   ....[27]....
        /*029c*/ 	.word	0x00009810
        /*02a0*/ 	.word	0x00000005
        /*02a4*/ 	.word	0x00000000
        /*02a8*/ 	.short	0x010a
        /*02aa*/ 	.byte	0x3f
	.zero		1


	//   ....[28]....
        /*02ac*/ 	.word	0x00009840
        /*02b0*/ 	.word	0x00000003
        /*02b4*/ 	.word	0x00000000
        /*02b8*/ 	.short	0x010a
        /*02ba*/ 	.byte	0x3f
	.zero		1


	//   ....[29]....
        /*02bc*/ 	.word	0x00009940
        /*02c0*/ 	.word	0x00000000
        /*02c4*/ 	.word	0x00030800
        /*02c8*/ 	.short	0x010a
        /*02ca*/ 	.byte	0x3f
	.zero		1


	//   ....[30]....
        /*02cc*/ 	.word	0x00009990
        /*02d0*/ 	.word	0x00000000
        /*02d4*/ 	.word	0x00030810
        /*02d8*/ 	.short	0x010a
        /*02da*/ 	.byte	0x3f
	.zero		1


	//   ....[31]....
        /*02dc*/ 	.word	0x000099e0
        /*02e0*/ 	.word	0x00000000
        /*02e4*/ 	.word	0x00030830
        /*02e8*/ 	.short	0x010a
        /*02ea*/ 	.byte	0x3f
	.zero		1


	//   ....[32]....
        /*02ec*/ 	.word	0x00009a30
        /*02f0*/ 	.word	0x0000000f
        /*02f4*/ 	.word	0x00030820
        /*02f8*/ 	.short	0x010a
        /*02fa*/ 	.byte	0x3f
	.zero		1


	//   ....[33]....
        /*02fc*/ 	.word	0x00009a80
        /*0300*/ 	.word	0x0000000f
        /*0304*/ 	.word	0x00030840
        /*0308*/ 	.short	0x010a
        /*030a*/ 	.byte	0x3f
	.zero		1


	//   ....[34]....
        /*030c*/ 	.word	0x00009ad0
        /*0310*/ 	.word	0x0000000f
        /*0314*/ 	.word	0x00030828
        /*0318*/ 	.short	0x010a
        /*031a*/ 	.byte	0x3f
	.zero		1


	//   ....[35]....
        /*031c*/ 	.word	0x00009b20
        /*0320*/ 	.word	0x0000000f
        /*0324*/ 	.word	0x00030848
        /*0328*/ 	.short	0x010a
        /*032a*/ 	.byte	0x3f
	.zero		1


	//   ....[36]....
        /*032c*/ 	.word	0x00009b80
        /*0330*/ 	.word	0x0000000f
        /*0334*/ 	.word	0x00030820
        /*0338*/ 	.short	0x010a
        /*033a*/ 	.byte	0x3f
	.zero		1


	//   ....[37]....
        /*033c*/ 	.word	0x00009bd0
        /*0340*/ 	.word	0x0000000f
        /*0344*/ 	.word	0x00030840
        /*0348*/ 	.short	0x010a
        /*034a*/ 	.byte	0x3f
	.zero		1


	//   ....[38]....
        /*034c*/ 	.word	0x00009c20
        /*0350*/ 	.word	0x0000000f
        /*0354*/ 	.word	0x00030828
        /*0358*/ 	.short	0x010a
        /*035a*/ 	.byte	0x3f
	.zero		1


	//   ....[39]....
        /*035c*/ 	.word	0x00009c70
        /*0360*/ 	.word	0x00000003
        /*0364*/ 	.word	0x00030840
        /*0368*/ 	.short	0x010a
        /*036a*/ 	.byte	0x3f
	.zero		1


	//   ....[40]....
        /*036c*/ 	.word	0x00009d40
        /*0370*/ 	.word	0x00000007
        /*0374*/ 	.word	0x00000000
        /*0378*/ 	.short	0x010a
        /*037a*/ 	.byte	0x3f
	.zero		1


	//   ....[41]....
        /*037c*/ 	.word	0x00009d90
        /*0380*/ 	.word	0x00000003
        /*0384*/ 	.word	0x00000000
        /*0388*/ 	.short	0x010a
        /*038a*/ 	.byte	0x3f
	.zero		1


	//   ....[42]....
        /*038c*/ 	.word	0x00009de0
        /*0390*/ 	.word	0x00000005
        /*0394*/ 	.word	0x00000000
        /*0398*/ 	.short	0x010a
        /*039a*/ 	.byte	0x3f
	.zero		1


	//----- nvinfo : EIATTR_NUM_MBARRIERS
	.align		4
.L_828:
        /*039c*/ 	.byte	0x03, 0x38
        /*039e*/ 	.short	0x0009


	//----- nvinfo : EIATTR_EXIT_INSTR_OFFSETS
	.align		4
        /*03a0*/ 	.byte	0x04, 0x1c
        /*03a2*/ 	.short	(.L_830 - .L_829)


	//   ....[0]....
.L_829:
        /*03a4*/ 	.word	0x00009890


	//----- nvinfo : EIATTR_MAX_THREADS
	.align		4
.L_830:
        /*03a8*/ 	.byte	0x04, 0x05
        /*03aa*/ 	.short	(.L_832 - .L_831)
.L_831:
        /*03ac*/ 	.word	0x00000180
        /*03b0*/ 	.word	0x00000001
        /*03b4*/ 	.word	0x00000001


	//----- nvinfo : EIATTR_CRS_STACK_SIZE
	.align		4
.L_832:
        /*03b8*/ 	.byte	0x04, 0x1e
        /*03ba*/ 	.short	(.L_834 - .L_833)
.L_833:
        /*03bc*/ 	.word	0x00000000


	//----- nvinfo : EIATTR_CBANK_PARAM_SIZE
	.align		4
.L_834:
        /*03c0*/ 	.byte	0x03, 0x19
        /*03c2*/ 	.short	0x0770


	//----- nvinfo : EIATTR_PARAM_CBANK
	.align		4
        /*03c4*/ 	.byte	0x04, 0x0a
        /*03c6*/ 	.short	(.L_836 - .L_835)
	.align		4
.L_835:
        /*03c8*/ 	.word	index@(.nv.constant0._ZN7cutlass13device_kernelIN5flash11enable_sm90INS1_16FlashAttnBwdSm90INS1_25CollectiveMainloopBwdSm90ILi2ELi2ELi2EN4cute5tupleIJNS5_1CILi1EEES8_S8_EEENS6_IJNS7_ILi64EEENS7_ILi128EEESB_EEENS_6half_tEfNS_4arch4Sm90ELb1ELb0ELb1ELb1ELb0ELb1ELb0ELb0ELi2ELi1ELi2ELi1ELb0EEENS1_24CollectiveEpilogueBwdGQAISC_fSF_Li256ELb1ELb0EEENS1_25SingleTileBwdLPTSchedulerILb1ELi128ELb0EEEEEEEEEvNT_6ParamsE)
        /*03cc*/ 	.short	0x0210
        /*03ce*/ 	.short	0x0770


	//----- nvinfo : EIATTR_SW_WAR
	.align		4
.L_836:
        /*03d0*/ 	.byte	0x04, 0x36
        /*03d2*/ 	.short	(.L_838 - .L_837)
.L_837:
        /*03d4*/ 	.word	0x00000008
.L_838:


//--------------------- .nv.info._ZN7cutlass13device_kernelIN5flash32FlashAttnBwdPostprocessConvertdQIN4cute5tupleIJNS3_1CILi128EEES6_EEENS_6half_tEfNS_4arch4Sm90ELi256ENS3_8TiledMMAINS3_8MMA_AtomIJNS3_4SM904GMMA26MMA_64x128x16_F32F16F16_RSILNSE_5MajorE0ELSG_1ELNSE_7ScaleInE1ELSH_1EEEEEENS3_6LayoutINS4_IJNS5_ILi2EEENS5_ILi1EEESM_EEENS4_IJSM_NS5_ILi0EEESO_EEEEENS4_IJNS3_10UnderscoreESR_SR_EEEEELb0EEEEEvNT_6ParamsE --------------------------
	.section	.nv.info._ZN7cutlass13device_kernelIN5flash32FlashAttnBwdPostprocessConvertdQIN4cute5tupleIJNS3_1CILi128EEES6_EEENS_6half_tEfNS_4arch4Sm90ELi256ENS3_8TiledMMAINS3_8MMA_AtomIJNS3_4SM904GMMA26MMA_64x128x16_F32F16F16_RSILNSE_5MajorE0ELSG_1ELNSE_7ScaleInE1ELSH_1EEEEEENS3_6LayoutINS4_IJNS5_ILi2EEENS5_ILi1EEESM_EEENS4_IJSM_NS5_ILi0EEESO_EEEEENS4_IJNS3_10UnderscoreESR_SR_EEEEELb0EEEEEvNT_6ParamsE,"",@"SHT_CUDA_INFO"
	.sectionflags	@""
	.align	4


	//----- nvinfo : EIATTR_CUDA_API_VERSION
	.align		4
        /*0000*/ 	.byte	0x04, 0x37
        /*0002*/ 	.short	(.L_840 - .L_839)
.L_839:
        /*0004*/ 	.word	0x00000082


	//----- nvinfo : EIATTR_KPARAM_INFO
	.align		4
.L_840:
        /*0008*/ 	.byte	0x04, 0x17
        /*000a*/ 	.short	(.L_842 - .L_841)
.L_841:
        /*000c*/ 	.word	0x00000000
        /*0010*/ 	.short	0x0000
        /*0012*/ 	.short	0x0000
        /*0014*/ 	.byte	0x00, 0xf0, 0xc1, 0x01


	//----- nvinfo : EIATTR_SPARSE_MMA_MASK
	.align		4
.L_842:
        /*0018*/ 	.byte	0x03, 0x50
        /*001a*/ 	.short	0x0000


	//----- nvinfo : EIATTR_MAXREG_COUNT
	.align		4
        /*001c*/ 	.byte	0x03, 0x1b
        /*001e*/ 	.short	0x0080


	//----- nvinfo : EIATTR_NUM_BARRIERS
	.align		4
        /*0020*/ 	.byte	0x02, 0x4c
        /*0022*/ 	.byte	0x01
	.zero		1


	//----- nvinfo : EIATTR_MERCURY_ISA_VERSION
	.align		4
        /*0024*/ 	.byte	0x03, 0x5f
        /*0026*/ 	.short	0x0101


	//----- nvinfo : EIATTR_MBARRIER_INSTR_OFFSETS
	.align		4
        /*0028*/ 	.byte	0x04, 0x39
        /*002a*/ 	.short	(.L_844 - .L_843)


	//   ....[0]....
.L_843:
        /*002c*/ 	.word	0x000004a0
        /*0030*/ 	.word	0x000000ff
        /*0034*/ 	.word	0x00018000
        /*0038*/ 	.short	0x0100
        /*003a*/ 	.byte	0x06
	.zero		1


	//   ....[1]....
        /*003c*/ 	.word	0x000005b0
        /*0040*/ 	.word	0x00000039
        /*0044*/ 	.word	0x00018000
        /*0048*/ 	.short	0x010a
        /*004a*/ 	.byte	0x3f
	.zero		1


	//----- nvinfo : EIATTR_NUM_MBARRIERS
	.align		4
.L_844:
        /*004c*/ 	.byte	0x03, 0x38
        /*004e*/ 	.short	0x0001


	//----- nvinfo : EIATTR_EXIT_INSTR_OFFSETS
	.align		4
        /*0050*/ 	.byte	0x04, 0x1c
        /*0052*/ 	.short	(.L_846 - .L_845)


	//   ....[0]....
.L_845:
        /*0054*/ 	.word	0x000001b0


	//   ....[1]....
        /*0058*/ 	.word	0x00001a00


	//   ....[2]....
        /*005c*/ 	.word	0x00001ad0


	//----- nvinfo : EIATTR_MAX_THREADS
	.align		4
.L_846:
        /*0060*/ 	.byte	0x04, 0x05
        /*0062*/ 	.short	(.L_848 - .L_847)
.L_847:
        /*0064*/ 	.word	0x00000100
        /*0068*/ 	.word	0x00000001
        /*006c*/ 	.word	0x00000001


	//----- nvinfo : EIATTR_CRS_STACK_SIZE
	.align		4
.L_848:
        /*0070*/ 	.byte	0x04, 0x1e
        /*0072*/ 	.short	(.L_850 - .L_849)
.L_849:
        /*0074*/ 	.word	0x00000000


	//----- nvinfo : EIATTR_CBANK_PARAM_SIZE
	.align		4
.L_850:
        /*0078*/ 	.byte	0x03, 0x19
        /*007a*/ 	.short	0x0070


	//----- nvinfo : EIATTR_PARAM_CBANK
	.align		4
        /*007c*/ 	.byte	0x04, 0x0a
        /*007e*/ 	.short	(.L_852 - .L_851)
	.align		4
.L_851:
        /*0080*/ 	.word	index@(.nv.constant0._ZN7cutlass13device_kernelIN5flash32FlashAttnBwdPostprocessConvertdQIN4cute5tupleIJNS3_1CILi128EEES6_EEENS_6half_tEfNS_4arch4Sm90ELi256ENS3_8TiledMMAINS3_8MMA_AtomIJNS3_4SM904GMMA26MMA_64x128x16_F32F16F16_RSILNSE_5MajorE0ELSG_1ELNSE_7ScaleInE1ELSH_1EEEEEENS3_6LayoutINS4_IJNS5_ILi2EEENS5_ILi1EEESM_EEENS4_IJSM_NS5_ILi0EEESO_EEEEENS4_IJNS3_10UnderscoreESR_SR_EEEEELb0EEEEEvNT_6ParamsE)
        /*0084*/ 	.short	0x0210
        /*0086*/ 	.short	0x0070


	//----- nvinfo : EIATTR_SW_WAR
	.align		4
.L_852:
        /*0088*/ 	.byte	0x04, 0x36
        /*008a*/ 	.short	(.L_854 - .L_853)
.L_853:
        /*008c*/ 	.word	0x00000008
.L_854:


//--------------------- .nv.info._ZN7cutlass13device_kernelIN5flash32FlashAttnBwdPostprocessConvertdQIN4cute5tupleIJNS3_1CILi64EEENS5_ILi128EEEEEENS_6half_tEfNS_4arch4Sm90ELi256ENS3_8TiledMMAINS3_8MMA_AtomIJNS3_4SM904GMMA25MMA_64x64x16_F32F16F16_SSILNSF_5MajorE0ELSH_1ELNSF_7ScaleInE1ELSI_1EEEEEENS3_6LayoutINS4_IJNS5_ILi1EEENS5_ILi2EEESM_EEENS4_IJNS5_ILi0EEESM_SP_EEEEENS4_IJNS3_10UnderscoreESS_SS_EEEEELb0EEEEEvNT_6ParamsE --------------------------
	.section	.nv.info._ZN7cutlass13device_kernelIN5flash32FlashAttnBwdPostprocessConvertdQIN4cute5tupleIJNS3_1CILi64EEENS5_ILi128EEEEEENS_6half_tEfNS_4arch4Sm90ELi256ENS3_8TiledMMAINS3_8MMA_AtomIJNS3_4SM904GMMA25MMA_64x64x16_F32F16F16_SSILNSF_5MajorE0ELSH_1ELNSF_7ScaleInE1ELSI_1EEEEEENS3_6LayoutINS4_IJNS5_ILi1EEENS5_ILi2EEESM_EEENS4_IJNS5_ILi0EEESM_SP_EEEEENS4_IJNS3_10UnderscoreESS_SS_EEEEELb0EEEEEvNT_6ParamsE,"",@"SHT_CUDA_INFO"
	.sectionflags	@""
	.align	4


	//----- nvinfo : EIATTR_CUDA_API_VERSION
	.align		4
        /*0000*/ 	.byte	0x04, 0x37
        /*0002*/ 	.short	(.L_856 - .L_855)
.L_855:
        /*0004*/ 	.word	0x00000082


	//----- nvinfo : EIATTR_KPARAM_INFO
	.align		4
.L_856:
        /*0008*/ 	.byte	0x04, 0x17
        /*000a*/ 	.short	(.L_858 - .L_857)
.L_857:
        /*000c*/ 	.word	0x00000000
        /*0010*/ 	.short	0x0000
        /*0012*/ 	.short	0x0000
        /*0014*/ 	.byte	0x00, 0xf0, 0xc1, 0x01


	//----- nvinfo : EIATTR_SPARSE_MMA_MASK
	.align		4
.L_858:
        /*0018*/ 	.byte	0x03, 0x50
        /*001a*/ 	.short	0x0000


	//----- nvinfo : EIATTR_MAXREG_COUNT
	.align		4
        /*001c*/ 	.byte	0x03, 0x1b
        /*001e*/ 	.short	0x0080


	//----- nvinfo : EIATTR_NUM_BARRIERS
	.align		4
        /*0020*/ 	.byte	0x02, 0x4c
        /*0022*/ 	.byte	0x01
	.zero		1


	//----- nvinfo : EIATTR_MERCURY_ISA_VERSION
	.align		4
        /*0024*/ 	.byte	0x03, 0x5f
        /*0026*/ 	.short	0x0101


	//----- nvinfo : EIATTR_MBARRIER_INSTR_OFFSETS
	.align		4
        /*0028*/ 	.byte	0x04, 0x39
        /*002a*/ 	.short	(.L_860 - .L_859)


	//   ....[0]....
.L_859:
        /*002c*/ 	.word	0x000004a0
        /*0030*/ 	.word	0x000000ff
        /*0034*/ 	.word	0x0000c000
        /*0038*/ 	.short	0x0100
        /*003a*/ 	.byte	0x06
	.zero		1


	//   ....[1]....
        /*003c*/ 	.word	0x000005b0
        /*0040*/ 	.word	0x00000029
        /*0044*/ 	.word	0x0000c000
        /*0048*/ 	.short	0x010a
        /*004a*/ 	.byte	0x3f
	.zero		1


	//----- nvinfo : EIATTR_NUM_MBARRIERS
	.align		4
.L_860:
        /*004c*/ 	.byte	0x03, 0x38
        /*004e*/ 	.short	0x0001


	//----- nvinfo : EIATTR_EXIT_INSTR_OFFSETS
	.align		4
        /*0050*/ 	.byte	0x04, 0x1c
        /*0052*/ 	.short	(.L_862 - .L_861)


	//   ....[0]....
.L_861:
        /*0054*/ 	.word	0x000001b0


	//   ....[1]....
        /*0058*/ 	.word	0x000011b0


	//   ....[2]....
        /*005c*/ 	.word	0x00001280


	//----- nvinfo : EIATTR_MAX_THREADS
	.align		4
.L_862:
        /*0060*/ 	.byte	0x04, 0x05
        /*0062*/ 	.short	(.L_864 - .L_863)
.L_863:
        /*0064*/ 	.word	0x00000100
        /*0068*/ 	.word	0x00000001
        /*006c*/ 	.word	0x00000001


	//----- nvinfo : EIATTR_CRS_STACK_SIZE
	.align		4
.L_864:
        /*0070*/ 	.byte	0x04, 0x1e
        /*0072*/ 	.short	(.L_866 - .L_865)
.L_865:
        /*0074*/ 	.word	0x00000000


	//----- nvinfo : EIATTR_CBANK_PARAM_SIZE
	.align		4
.L_866:
        /*0078*/ 	.byte	0x03, 0x19
        /*007a*/ 	.short	0x0070


	//----- nvinfo : EIATTR_PARAM_CBANK
	.align		4
        /*007c*/ 	.byte	0x04, 0x0a
        /*007e*/ 	.short	(.L_868 - .L_867)
	.align		4
.L_867:
        /*0080*/ 	.word	index@(.nv.constant0._ZN7cutlass13device_kernelIN5flash32FlashAttnBwdPostprocessConvertdQIN4cute5tupleIJNS3_1CILi64EEENS5_ILi128EEEEEENS_6half_tEfNS_4arch4Sm90ELi256ENS3_8TiledMMAINS3_8MMA_AtomIJNS3_4SM904GMMA25MMA_64x64x16_F32F16F16_SSILNSF_5MajorE0ELSH_1ELNSF_7ScaleInE1ELSI_1EEEEEENS3_6LayoutINS4_IJNS5_ILi1EEENS5_ILi2EEESM_EEENS4_IJNS5_ILi0EEESM_SP_EEEEENS4_IJNS3_10UnderscoreESS_SS_EEEEELb0EEEEEvNT_6ParamsE)
        /*0084*/ 	.short	0x0210
        /*0086*/ 	.short	0x0070


	//----- nvinfo : EIATTR_SW_WAR
	.align		4
.L_868:
        /*0088*/ 	.byte	0x04, 0x36
        /*008a*/ 	.short	(.L_870 - .L_869)
.L_869:
        /*008c*/ 	.word	0x00000008
.L_870:


//--------------------- .nv.info._ZN7cutlass13device_kernelIN5flash11enable_sm90INS1_16FlashAttnBwdSm90INS1_25CollectiveMainloopBwdSm90ILi2ELi2ELi2EN4cute5tupleIJNS5_1CILi1EEES8_S8_EEENS6_IJNS7_ILi64EEENS7_ILi128EEESB_EEENS_6half_tEfNS_4arch4Sm90ELb1ELb0ELb1ELb1ELb1ELb1ELb0ELb0ELi2ELi1ELi2ELi1ELb0EEENS1_24CollectiveEpilogueBwdGQAISC_fSF_Li256ELb1ELb1EEENS1_25SingleTileBwdLPTSchedulerILb1ELi128ELb1EEEEEEEEEvNT_6ParamsE --------------------------
	.section	.nv.info._ZN7cutlass13device_kernelIN5flash11enable_sm90INS1_16FlashAttnBwdSm90INS1_25CollectiveMainloopBwdSm90ILi2ELi2ELi2EN4cute5tupleIJNS5_1CILi1EEES8_S8_EEENS6_IJNS7_ILi64EEENS7_ILi128EEESB_EEENS_6half_tEfNS_4arch4Sm90ELb1ELb0ELb1ELb1ELb1ELb1ELb0ELb0ELi2ELi1ELi2ELi1ELb0EEENS1_24CollectiveEpilogueBwdGQAISC_fSF_Li256ELb1ELb1EEENS1_25SingleTileBwdLPTSchedulerILb1ELi128ELb1EEEEEEEEEvNT_6ParamsE,"",@"SHT_CUDA_INFO"
	.sectionflags	@""
	.align	4


	//----- nvinfo : EIATTR_CUDA_API_VERSION
	.align		4
        /*0000*/ 	.byte	0x04, 0x37
        /*0002*/ 	.short	(.L_872 - .L_871)
.L_871:
        /*0004*/ 	.word	0x00000082


	//----- nvinfo : EIATTR_KPARAM_INFO
	.align		4
.L_872:
        /*0008*/ 	.byte	0x04, 0x17
        /*000a*/ 	.short	(.L_874 - .L_873)
.L_873:
        /*000c*/ 	.word	0x00000000
        /*0010*/ 	.short	0x0000
        /*0012*/ 	.short	0x0070
        /*0014*/ 	.byte	0x00, 0xf0, 0x01, 0x1c


	//----- nvinfo : EIATTR_SPARSE_MMA_MASK
	.align		4
.L_874:
        /*0018*/ 	.byte	0x03, 0x50
        /*001a*/ 	.short	0x0000


	//----- nvinfo : EIATTR_MAXREG_COUNT
	.align		4
        /*001c*/ 	.byte	0x03, 0x1b
        /*001e*/ 	.short	0x00a8


	//----- nvinfo : EIATTR_NUM_BARRIERS
	.align		4
        /*0020*/ 	.byte	0x02, 0x4c
        /*0022*/ 	.byte	0x10
	.zero		1


	//----- nvinfo : EIATTR_EXTERNS
	.align		4
        /*0024*/ 	.byte	0x04, 0x0f
        /*0026*/ 	.short	(.L_876 - .L_875)


	//   ....[0]....
	.align		4
.L_875:
        /*0028*/ 	.word	index@(__assertfail)


	//----- nvinfo : EIATTR_ANNOTATIONS
	.align		4
.L_876:
        /*002c*/ 	.byte	0x04, 0x55
        /*002e*/ 	.short	(.L_878 - .L_877)


	//   ....[0]....
.L_877:
        /*0030*/ 	.word	0x00000001
        /*0034*/ 	.byte	0xb0, 0x15, 0x00, 0x00, 0x01, 0x00, 0x00, 0x00, 0x20, 0x1c, 0x00, 0x00, 0x01, 0x00, 0x00, 0x00
        /*0044*/ 	.byte	0x30, 0x37, 0x00, 0x00, 0x01, 0x00, 0x00, 0x00, 0xf0, 0x37, 0x00, 0x00, 0x01, 0x00, 0x00, 0x00
        /*0054*/ 	.byte	0xa0, 0x8c, 0x00, 0x00, 0x01, 0x00, 0x00, 0x00, 0xa0, 0x8f, 0x00, 0x00, 0x01, 0x00, 0x00, 0x00
        /*0064*/ 	.byte	0x00, 0x9b, 0x00, 0x00, 0x01, 0x00, 0x00, 0x00, 0x20, 0x9b, 0x00, 0x00, 0x01, 0x00, 0x00, 0x00
        /*0074*/ 	.byte	0x90, 0x9e, 0x00, 0x00


	//----- nvinfo : EIATTR_MERCURY_ISA_VERSION
	.align		4
.L_878:
        /*0078*/ 	.byte	0x03, 0x5f
        /*007a*/ 	.short	0x0101


	//----- nvinfo : EIATTR_INT_WARP_WIDE_INSTR_OFFSETS
	.align		4
        /*007c*/ 	.byte	0x04, 0x31
        /*007e*/ 	.short	(.L_880 - .L_879)


	//   ....[0]....
.L_879:
        /*0080*/ 	.word	0x00000190


	//   ....[1]....
        /*0084*/ 	.word	0x000001c0


	//   ....[2]....
        /*0088*/ 	.word	0x00007080


	//   ....[3]....
        /*008c*/ 	.word	0x00007730


	//   ....[4]....
        /*0090*/ 	.word	0x00007c60


	//----- nvinfo : EIATTR_COOP_GROUP_MASK_REGIDS
	.align		4
.L_880:
        /*0094*/ 	.byte	0x04, 0x29
        /*0096*/ 	.short	(.L_882 - .L_881)


	//   ....[0]....
.L_881:
        /*0098*/ 	.word	0xffffffff


	//   ....[1]....
        /*009c*/ 	.word	0xffffffff


	//   ....[2]....
        /*00a0*/ 	.word	0xffffffff


	//   ....[3]....
        /*00a4*/ 	.word	0xffffffff


	//   ....[4]....
        /*00a8*/ 	.word	0xffffffff


	//   ....[5]....
        /*00ac*/ 	.word	0xffffffff


	//   ....[6]....
        /*00b0*/ 	.word	0xffffffff


	//   ....[7]....
        /*00b4*/ 	.word	0xffffffff


	//   ....[8]....
        /*00b8*/ 	.word	0xffffffff


	//   ....[9]....
        /*00bc*/ 	.word	0xffffffff


	//   ....[10]....
        /*00c0*/ 	.word	0xffffffff


	//   ....[11]....
        /*00c4*/ 	.word	0xffffffff


	//   ....[12]....
        /*00c8*/ 	.word	0xffffffff


	//   ....[13]....
        /*00cc*/ 	.word	0xffffffff


	//   ....[14]....
        /*00d0*/ 	.word	0xffffffff


	//   ....[15]....
        /*00d4*/ 	.word	0xffffffff


	//   ....[16]....
        /*00d8*/ 	.word	0xffffffff


	//   ....[17]....
        /*00dc*/ 	.word	0x0500000f


	//   ....[18]....
        /*00e0*/ 	.word	0x0500000f


	//   ....[19]....
        /*00e4*/ 	.word	0x0500000f


	//   ....[20]....
        /*00e8*/ 	.word	0x0500000f


	//   ....[21]....
        /*00ec*/ 	.word	0x0500000f


	//   ....[22]....
        /*00f0*/ 	.word	0x0500000f


	//----- nvinfo : EIATTR_COOP_GROUP_INSTR_OFFSETS
	.align		4
.L_882:
        /*00f4*/ 	.byte	0x04, 0x28
        /*00f6*/ 	.short	(.L_884 - .L_883)


	//   ....[0]....
.L_883:
        /*00f8*/ 	.word	0x00000070


	//   ....[1]....
        /*00fc*/ 	.word	0x000001a0


	//   ....[2]....
        /*0100*/ 	.word	0x000001f0


	//   ....[3]....
        /*0104*/ 	.word	0x000003e0


	//   ....[4]....
        /*0108*/ 	.word	0x00000630


	//   ....[5]....
        /*010c*/ 	.word	0x00001850


	//   ....[6]....
        /*0110*/ 	.word	0x000057c0


	//   ....[7]....
        /*0114*/ 	.word	0x00005940


	//   ....[8]....
        /*0118*/ 	.word	0x00005c30


	//   ....[9]....
        /*011c*/ 	.word	0x00005dc0


	//   ....[10]....
        /*0120*/ 	.word	0x00005ed0


	//   ....[11]....
        /*0124*/ 	.word	0x00006c80


	//   ....[12]....
        /*0128*/ 	.word	0x00006fb0


	//   ....[13]....
        /*012c*/ 	.word	0x000073b0


	//   ....[14]....
        /*0130*/ 	.word	0x00007660


	//   ....[15]....
        /*0134*/ 	.word	0x00007920


	//   ....[16]....
        /*0138*/ 	.word	0x00007b90


	//   ....[17]....
        /*013c*/ 	.word	0x0000a6e0


	//   ....[18]....
        /*0140*/ 	.word	0x0000a860


	//   ....[19]....
        /*0144*/ 	.word	0x0000a8d0


	//   ....[20]....
        /*0148*/ 	.word	0x0000a940


	//   ....[21]....
        /*014c*/ 	.word	0x0000a9b0


	//   ....[22]....
        /*0150*/ 	.word	0x0000aa20


	//----- nvinfo : EIATTR_REG_RECONFIG
	.align		4
.L_884:
        /*0154*/ 	.byte	0x01, 0x54
	.zero		2


	//----- nvinfo : EIATTR_SYSCALL_OFFSETS
	.align		4
        /*0158*/ 	.byte	0x04, 0x46
        /*015a*/ 	.short	(.L_886 - .L_885)


	//   ....[0]....
.L_885:
        /*015c*/ 	.word	0x00001480


	//   ....[1]....
        /*0160*/ 	.word	0x00001570


	//   ....[2]....
        /*0164*/ 	.word	0x000016e0


	//   ....[3]....
        /*0168*/ 	.word	0x000017d0


	//----- nvinfo : EIATTR_MBARRIER_INSTR_OFFSETS
	.align		4
.L_886:
        /*016c*/ 	.byte	0x04, 0x39
        /*016e*/ 	.short	(.L_888 - .L_887)


	//   ....[0]....
.L_887:
        /*0170*/ 	.word	0x00000290
        /*0174*/ 	.word	0x000000ff
        /*0178*/ 	.word	0x00030800
        /*017c*/ 	.short	0x0100
        /*017e*/ 	.byte	0x06
	.zero		1


	//   ....[1]....
        /*0180*/ 	.word	0x00000390
        /*0184*/ 	.word	0x000000ff
        /*0188*/ 	.word	0x00030810
        /*018c*/ 	.short	0x0100
        /*018e*/ 	.byte	0x08
	.zero		1


	//   ....[2]....
        /*0190*/ 	.word	0x000003a0
        /*0194*/ 	.word	0x000000ff
        /*0198*/ 	.word	0x00030820
        /*019c*/ 	.short	0x0100
        /*019e*/ 	.byte	0x08
	.zero		1


	//   ....[3]....
        /*01a0*/ 	.word	0x000003b0
        /*01a4*/ 	.word	0x000000ff
        /*01a8*/ 	.word	0x00030818
        /*01ac*/ 	.short	0x0100
        /*01ae*/ 	.byte	0x08
	.zero		1


	//   ....[4]....
        /*01b0*/ 	.word	0x000003c0
        /*01b4*/ 	.word	0x000000ff
        /*01b8*/ 	.word	0x00030828
        /*01bc*/ 	.short	0x0100
        /*01be*/ 	.byte	0x08
	.zero		1


	//   ....[5]....
        /*01c0*/ 	.word	0x000004f0
        /*01c4*/ 	.word	0x000000ff
        /*01c8*/ 	.word	0x00030830
        /*01cc*/ 	.short	0x0100
        /*01ce*/ 	.byte	0x08
	.zero		1


	//   ....[6]....
        /*01d0*/ 	.word	0x00000500
        /*01d4*/ 	.word	0x000000ff
        /*01d8*/ 	.word	0x00030840
        /*01dc*/ 	.short	0x0100
        /*01de*/ 	.byte	0x08
	.zero		1


	//   ....[7]....
        /*01e0*/ 	.word	0x00000510
        /*01e4*/ 	.word	0x000000ff
        /*01e8*/ 	.word	0x00030838
        /*01ec*/ 	.short	0x0100
        /*01ee*/ 	.byte	0x08
	.zero		1


	//   ....[8]....
        /*01f0*/ 	.word	0x00000520
        /*01f4*/ 	.word	0x000000ff
        /*01f8*/ 	.word	0x00030848
        /*01fc*/ 	.short	0x0100
        /*01fe*/ 	.byte	0x08
	.zero		1


	//   ....[9]....
        /*0200*/ 	.word	0x00001890
        /*0204*/ 	.word	0x00000010
        /*0208*/ 	.word	0x00030800
        /*020c*/ 	.short	0x010a
        /*020e*/ 	.byte	0x3f
	.zero		1


	//   ....[10]....
        /*0210*/ 	.word	0x00001930
        /*0214*/ 	.word	0x00000010
        /*0218*/ 	.word	0x00030800
        /*021c*/ 	.short	0x010a
        /*021e*/ 	.byte	0x3f
	.zero		1


	//   ....[11]....
        /*0220*/ 	.word	0x00002070
        /*0224*/ 	.word	0x00000000
        /*0228*/ 	.word	0x00030810
        /*022c*/ 	.short	0x010a
        /*022e*/ 	.byte	0x3f
	.zero		1


	//   ....[12]....
        /*0230*/ 	.word	0x000020b0
        /*0234*/ 	.word	0x00000000
        /*0238*/ 	.word	0x00030810
        /*023c*/ 	.short	0x010a
        /*023e*/ 	.byte	0x3f
	.zero		1


	//   ....[13]....
        /*0240*/ 	.word	0x00002610
        /*0244*/ 	.word	0x00000000
        /*0248*/ 	.word	0x00030830
        /*024c*/ 	.short	0x010a
        /*024e*/ 	.byte	0x3f
	.zero		1


	//   ....[14]....
        /*0250*/ 	.word	0x00002980
        /*0254*/ 	.word	0x00000000
        /*0258*/ 	.word	0x00030830
        /*025c*/ 	.short	0x010a
        /*025e*/ 	.byte	0x3f
	.zero		1


	//   ....[15]....
        /*0260*/ 	.word	0x000048c0
        /*0264*/ 	.word	0x00000006
        /*0268*/ 	.word	0x00000000
        /*026c*/ 	.short	0x0101
        /*026e*/ 	.byte	0x3f
	.zero		1


	//   ....[16]....
        /*0270*/ 	.word	0x00004bf0
        /*0274*/ 	.word	0x00000000
        /*0278*/ 	.word	0x00000000
        /*027c*/ 	.short	0x0101
        /*027e*/ 	.byte	0x3f
	.zero		1


	//   ....[17]....
        /*0280*/ 	.word	0x00008920
        /*0284*/ 	.word	0x0000000f
        /*0288*/ 	.word	0x00030820
        /*028c*/ 	.short	0x010a
        /*028e*/ 	.byte	0x3f
	.zero		1


	//   ....[18]....
        /*0290*/ 	.word	0x00009000
        /*0294*/ 	.word	0x0000000f
        /*0298*/ 	.word	0x00030840
        /*029c*/ 	.short	0x010a
        /*029e*/ 	.byte	0x3f
	.zero		1


	//   ....[19]....
        /*02a0*/ 	.word	0x000092d0
        /*02a4*/ 	.word	0x0000000f
        /*02a8*/ 	.word	0x00030828
        /*02ac*/ 	.short	0x010a
        /*02ae*/ 	.byte	0x3f
	.zero		1


	//   ....[20]....
        /*02b0*/ 	.word	0x000095a0
        /*02b4*/ 	.word	0x0000000f
        /*02b8*/ 	.word	0x00030848
        /*02bc*/ 	.short	0x010a
        /*02be*/ 	.byte	0x3f
	.zero		1


	//   ....[21]....
        /*02c0*/ 	.word	0x00009810
        /*02c4*/ 	.word	0x0000000f
        /*02c8*/ 	.word	0x00030820
        /*02cc*/ 	.short	0x010a
        /*02ce*/ 	.byte	0x3f
	.zero		1


	//   ....[22]....
        /*02d0*/ 	.word	0x00009b50
        /*02d4*/ 	.word	0x0000000f
        /*02d8*/ 	.word	0x00030840
        /*02dc*/ 	.short	0x010a
        /*02de*/ 	.byte	0x3f
	.zero		1


	//   ....[23]....
        /*02e0*/ 	.word	0x00009df0
        /*02e4*/ 	.word	0x0000000f
        /*02e8*/ 	.word	0x00030828
        /*02ec*/ 	.short	0x010a
        /*02ee*/ 	.byte	0x3f
	.zero		1


	//   ....[24]....
        /*02f0*/ 	.word	0x0000a100
        /*02f4*/ 	.word	0x00000003
        /*02f8*/ 	.word	0x00030840
        /*02fc*/ 	.short	0x010a
        /*02fe*/ 	.byte	0x3f
	.zero		1


	//   ....[25]....
        /*0300*/ 	.word	0x0000a560
        /*0304*/ 	.word	0x00000007
        /*0308*/ 	.word	0x00000000
        /*030c*/ 	.short	0x010a
        /*030e*/ 	.byte	0x3f
	.zero		1


	//   ....[26]....
        /*0310*/ 	.word	0x0000a5b0
        /*0314*/ 	.word	0x00000003
        /*0318*/ 	.word	0x00000000
        /*031c*/ 	.short	0x010a
        /*031e*/ 	.byte	0x3f
	.zero		1


	//   ....[27]....
        /*0320*/ 	.word	0x0000a610
        /*0324*/ 	.word	0x00000005
        /*0328*/ 	.word	0x00000000
        /*032c*/ 	.short	0x010a
        /*032e*/ 	.byte	0x3f
	.zero		1


	//   ....[28]....
        /*0330*/ 	.word	0x0000a640
        /*0334*/ 	.word	0x00000003
        /*0338*/ 	.word	0x00000000
        /*033c*/ 	.short	0x010a
        /*033e*/ 	.byte	0x3f
	.zero		1


	//   ....[29]....
        /*0340*/ 	.word	0x0000a740
        /*0344*/ 	.word	0x00000000
        /*0348*/ 	.word	0x00030800
        /*034c*/ 	.short	0x010a
        /*034e*/ 	.byte	0x3f
	.zero		1


	//   ....[30]....
        /*0350*/ 	.word	0x0000a790
        /*0354*/ 	.word	0x00000000
        /*0358*/ 	.word	0x00030810
        /*035c*/ 	.short	0x010a
        /*035e*/ 	.byte	0x3f
	.zero		1


	//   ....[31]....
        /*0360*/ 	.word	0x0000a7e0
        /*0364*/ 	.word	0x00000000
        /*0368*/ 	.word	0x00030830
        /*036c*/ 	.short	0x010a
        /*036e*/ 	.byte	0x3f
	.zero		1


	//   ....[32]....
        /*0370*/ 	.word	0x0000aa60
        /*0374*/ 	.word	0x0000000f
        /*0378*/ 	.word	0x00030820
        /*037c*/ 	.short	0x010a
        /*037e*/ 	.byte	0x3f
	.zero		1


	//   ....[33]....
        /*0380*/ 	.word	0x0000aab0
        /*0384*/ 	.word	0x0000000f
        /*0388*/ 	.word	0x00030840
        /*038c*/ 	.short	0x010a
        /*038e*/ 	.byte	0x3f
	.zero		1


	//   ....[34]....
        /*0390*/ 	.word	0x0000ab00
        /*0394*/ 	.word	0x0000000f
        /*0398*/ 	.word	0x00030828
        /*039c*/ 	.short	0x010a
        /*039e*/ 	.byte	0x3f
	.zero		1


	//   ....[35]....
        /*03a0*/ 	.word	0x0000ab50
        /*03a4*/ 	.word	0x0000000f
        /*03a8*/ 	.word	0x00030848
        /*03ac*/ 	.short	0x010a
        /*03ae*/ 	.byte	0x3f
	.zero		1


	//   ....[36]....
        /*03b0*/ 	.word	0x0000abb0
        /*03b4*/ 	.word	0x0000000f
        /*03b8*/ 	.word	0x00030820
        /*03bc*/ 	.short	0x010a
        /*03be*/ 	.byte	0x3f
	.zero		1


	//   ....[37]....
        /*03c0*/ 	.word	0x0000ac00
        /*03c4*/ 	.word	0x0000000f
        /*03c8*/ 	.word	0x00030840
        /*03cc*/ 	.short	0x010a
        /*03ce*/ 	.byte	0x3f
	.zero		1


	//   ....[38]....
        /*03d0*/ 	.word	0x0000ac50
        /*03d4*/ 	.word	0x0000000f
        /*03d8*/ 	.word	0x00030828
        /*03dc*/ 	.short	0x010a
        /*03de*/ 	.byte	0x3f
	.zero		1


	//   ....[39]....
        /*03e0*/ 	.word	0x0000aca0
        /*03e4*/ 	.word	0x00000003
        /*03e8*/ 	.word	0x00030840
        /*03ec*/ 	.short	0x010a
        /*03ee*/ 	.byte	0x3f
	.zero		1


	//   ....[40]....
        /*03f0*/ 	.word	0x0000ad70
        /*03f4*/ 	.word	0x00000007
        /*03f8*/ 	.word	0x00000000
        /*03fc*/ 	.short	0x010a
        /*03fe*/ 	.byte	0x3f
	.zero		1


	//   ....[41]....
        /*0400*/ 	.word	0x0000adc0
        /*0404*/ 	.word	0x00000003
        /*0408*/ 	.word	0x00000000
        /*040c*/ 	.short	0x010a
        /*040e*/ 	.byte	0x3f
	.zero		1


	//   ....[42]....
        /*0410*/ 	.word	0x0000ae10
        /*0414*/ 	.word	0x00000005
        /*0418*/ 	.word	0x00000000
        /*041c*/ 	.short	0x010a
        /*041e*/ 	.byte	0x3f
	.zero		1


	//----- nvinfo : EIATTR_NUM_MBARRIERS
	.align		4
.L_888:
        /*0420*/ 	.byte	0x03, 0x38
        /*0422*/ 	.short	0x0009


	//----- nvinfo : EIATTR_EXIT_INSTR_OFFSETS
	.align		4
        /*0424*/ 	.byte	0x04, 0x1c
        /*0426*/ 	.short	(.L_890 - .L_889)


	//   ....[0]....
.L_889:
        /*0428*/ 	.word	0x0000a690


	//----- nvinfo : EIATTR_MAX_THREADS
	.align		4
.L_890:
        /*042c*/ 	.byte	0x04, 0x05
        /*042e*/ 	.short	(.L_892 - .L_891)
.L_891:
        /*0430*/ 	.word	0x00000180
        /*0434*/ 	.word	0x00000001
        /*0438*/ 	.word	0x00000001


	//----- nvinfo : EIATTR_CRS_STACK_SIZE
	.align		4
.L_892:
        /*043c*/ 	.byte	0x04, 0x1e
        /*043e*/ 	.short	(.L_894 - .L_893)
.L_893:
        /*0440*/ 	.word	0x00000000


	//----- nvinfo : EIATTR_CBANK_PARAM_SIZE
	.align		4
.L_894:
        /*0444*/ 	.byte	0x03, 0x19
        /*0446*/ 	.short	0x0770


	//----- nvinfo : EIATTR_PARAM_CBANK
	.align		4
        /*0448*/ 	.byte	0x04, 0x0a
        /*044a*/ 	.short	(.L_896 - .L_895)
	.align		4
.L_895:
        /*044c*/ 	.word	index@(.nv.constant0._ZN7cutlass13device_kernelIN5flash11enable_sm90INS1_16FlashAttnBwdSm90INS1_25CollectiveMainloopBwdSm90ILi2ELi2ELi2EN4cute5tupleIJNS5_1CILi1EEES8_S8_EEENS6_IJNS7_ILi64EEENS7_ILi128EEESB_EEENS_6half_tEfNS_4arch4Sm90ELb1ELb0ELb1ELb1ELb1ELb1ELb0ELb0ELi2ELi1ELi2ELi1ELb0EEENS1_24CollectiveEpilogueBwdGQAISC_fSF_Li256ELb1ELb1EEENS1_25SingleTileBwdLPTSchedulerILb1ELi128ELb1EEEEEEEEEvNT_6ParamsE)
        /*0450*/ 	.short	0x0210
        /*0452*/ 	.short	0x0770


	//----- nvinfo : EIATTR_SW_WAR
	.align		4
.L_896:
        /*0454*/ 	.byte	0x04, 0x36
        /*0456*/ 	.short	(.L_898 - .L_897)
.L_897:
        /*0458*/ 	.word	0x00000008
.L_898:


//--------------------- .nv.info._ZN7cutlass13device_kernelIN5flash22FlashAttnBwdPreprocessIN4cute5tupleIJNS3_1CILi64EEENS5_ILi128EEEEEENS_6half_tEfNS_4arch4Sm90ELb1ELb1EEEEEvNT_6ParamsE --------------------------
	.section	.nv.info._ZN7cutlass13device_kernelIN5flash22FlashAttnBwdPreprocessIN4cute5tupleIJNS3_1CILi64EEENS5_ILi128EEEEEENS_6half_tEfNS_4arch4Sm90ELb1ELb1EEEEEvNT_6ParamsE,"",@"SHT_CUDA_INFO"
	.sectionflags	@""
	.align	4


	//----- nvinfo : EIATTR_CUDA_API_VERSION
	.align		4
        /*0000*/ 	.byte	0x04, 0x37
        /*0002*/ 	.short	(.L_900 - .L_899)
.L_899:
        /*0004*/ 	.word	0x00000082


	//----- nvinfo : EIATTR_KPARAM_INFO
	.align		4
.L_900:
        /*0008*/ 	.byte	0x04, 0x17
        /*000a*/ 	.short	(.L_902 - .L_901)
.L_901:
        /*000c*/ 	.word	0x00000000
        /*0010*/ 	.short	0x0000
        /*0012*/ 	.short	0x0000
        /*0014*/ 	.byte	0x00, 0xf0, 0xc1, 0x03


	//----- nvinfo : EIATTR_SPARSE_MMA_MASK
	.align		4
.L_902:
        /*0018*/ 	.byte	0x03, 0x50
        /*001a*/ 	.short	0x0000


	//----- nvinfo : EIATTR_MAXREG_COUNT
	.align		4
        /*001c*/ 	.byte	0x03, 0x1b
        /*001e*/ 	.short	0x0080


	//----- nvinfo : EIATTR_MERCURY_ISA_VERSION
	.align		4
        /*0020*/ 	.byte	0x03, 0x5f
        /*0022*/ 	.short	0x0101


	//----- nvinfo : EIATTR_COOP_GROUP_MASK_REGIDS
	.align		4
        /*0024*/ 	.byte	0x04, 0x29
        /*0026*/ 	.short	(.L_904 - .L_903)


	//   ....[0]....
.L_903:
        /*0028*/ 	.word	0xffffffff


	//   ....[1]....
        /*002c*/ 	.word	0xffffffff


	//   ....[2]....
        /*0030*/ 	.word	0xffffffff


	//   ....[3]....
        /*0034*/ 	.word	0xffffffff


	//   ....[4]....
        /*0038*/ 	.word	0xffffffff


	//   ....[5]....
        /*003c*/ 	.word	0xffffffff


	//   ....[6]....
        /*0040*/ 	.word	0xffffffff


	//   ....[7]....
        /*0044*/ 	.word	0xffffffff


	//   ....[8]....
        /*0048*/ 	.word	0xffffffff


	//   ....[9]....
        /*004c*/ 	.word	0xffffffff


	//   ....[10]....
        /*0050*/ 	.word	0xffffffff


	//   ....[11]....
        /*0054*/ 	.word	0xffffffff


	//   ....[12]....
        /*0058*/ 	.word	0xffffffff


	//   ....[13]....
        /*005c*/ 	.word	0xffffffff


	//   ....[14]....
        /*0060*/ 	.word	0xffffffff


	//   ....[15]....
        /*0064*/ 	.word	0xffffffff


	//----- nvinfo : EIATTR_COOP_GROUP_INSTR_OFFSETS
	.align		4
.L_904:
        /*0068*/ 	.byte	0x04, 0x28
        /*006a*/ 	.short	(.L_906 - .L_905)


	//   ....[0]....
.L_905:
        /*006c*/ 	.word	0x00001390


	//   ....[1]....
        /*0070*/ 	.word	0x000013a0


	//   ....[2]....
        /*0074*/ 	.word	0x000013b0


	//   ....[3]....
        /*0078*/ 	.word	0x000013c0


	//   ....[4]....
        /*007c*/ 	.word	0x00001410


	//   ....[5]....
        /*0080*/ 	.word	0x00001420


	//   ....[6]....
        /*0084*/ 	.word	0x00001430


	//   ....[7]....
        /*0088*/ 	.word	0x00001440


	//   ....[8]....
        /*008c*/ 	.word	0x00001490


	//   ....[9]....
        /*0090*/ 	.word	0x000014a0


	//   ....[10]....
        /*0094*/ 	.word	0x000014b0


	//   ....[11]....
        /*0098*/ 	.word	0x000014c0


	//   ....[12]....
        /*009c*/ 	.word	0x00001510


	//   ....[13]....
        /*00a0*/ 	.word	0x00001530


	//   ....[14]....
        /*00a4*/ 	.word	0x00001540


	//   ....[15]....
        /*00a8*/ 	.word	0x00001550


	//----- nvinfo : EIATTR_EXIT_INSTR_OFFSETS
	.align		4
.L_906:
        /*00ac*/ 	.byte	0x04, 0x1c
        /*00ae*/ 	.short	(.L_908 - .L_907)


	//   ....[0]....
.L_907:
        /*00b0*/ 	.word	0x000001c0


	//   ....[1]....
        /*00b4*/ 	.word	0x00001bb0


	//   ....[2]....
        /*00b8*/ 	.word	0x00001c30


	//----- nvinfo : EIATTR_MAX_THREADS
	.align		4
.L_908:
        /*00bc*/ 	.byte	0x04, 0x05
        /*00be*/ 	.short	(.L_910 - .L_909)
.L_909:
        /*00c0*/ 	.word	0x00000100
        /*00c4*/ 	.word	0x00000001
        /*00c8*/ 	.word	0x00000001


	//----- nvinfo : EIATTR_CRS_STACK_SIZE
	.align		4
.L_910:
        /*00cc*/ 	.byte	0x04, 0x1e
        /*00ce*/ 	.short	(.L_912 - .L_911)
.L_911:
        /*00d0*/ 	.word	0x00000000


	//----- nvinfo : EIATTR_CBANK_PARAM_SIZE
	.align		4
.L_912:
        /*00d4*/ 	.byte	0x03, 0x19
        /*00d6*/ 	.short	0x00f0


	//----- nvinfo : EIATTR_PARAM_CBANK
	.align		4
        /*00d8*/ 	.byte	0x04, 0x0a
        /*00da*/ 	.short	(.L_914 - .L_913)
	.align		4
.L_913:
        /*00dc*/ 	.word	index@(.nv.constant0._ZN7cutlass13device_kernelIN5flash22FlashAttnBwdPreprocessIN4cute5tupleIJNS3_1CILi64EEENS5_ILi128EEEEEENS_6half_tEfNS_4arch4Sm90ELb1ELb1EEEEEvNT_6ParamsE)
        /*00e0*/ 	.short	0x0210
        /*00e2*/ 	.short	0x00f0


	//----- nvinfo : EIATTR_SW_WAR
	.align		4
.L_914:
        /*00e4*/ 	.byte	0x04, 0x36
        /*00e6*/ 	.short	(.L_916 - .L_915)
.L_915:
        /*00e8*/ 	.word	0x00000008
.L_916:


//--------------------- .nv.callgraph             --------------------------
	.section	.nv.callgraph,"",@"SHT_CUDA_CALLGRAPH"
	.align	4
	.sectionentsize	8
	.align		4
        /*0000*/ 	.word	0x00000000
	.align		4
        /*0004*/ 	.word	0xffffffff
	.align		4
        /*0008*/ 	.word	index@(_ZN7cutlass13device_kernelIN5flash11enable_sm90INS1_16FlashAttnBwdSm90INS1_25CollectiveMainloopBwdSm90ILi2ELi2ELi2EN4cute5tupleIJNS5_1CILi1EEES8_S8_EEENS6_IJNS7_ILi64EEENS7_ILi128EEESB_EEENS_6half_tEfNS_4arch4Sm90ELb0ELb0ELb1ELb0ELb0ELb1ELb0ELb0ELi2ELi1ELi2ELi1ELb0EEENS1_21CollectiveEpilogueBwdISC_SD_SF_Li256ELb0ELb0ELi1EEENS1_19SingleTileSchedulerILb0ELb0ELb0ELi128EEEEEEEEEvNT_6ParamsE)
	.align		4
        /*000c*/ 	.word	index@(__assertfail)
	.align		4
        /*0010*/ 	.word	index@(_ZN7cutlass13device_kernelIN5flash11enable_sm90INS1_16FlashAttnBwdSm90INS1_25CollectiveMainloopBwdSm90ILi2ELi2ELi2EN4cute5tupleIJNS5_1CILi1EEES8_S8_EEENS6_IJNS7_ILi64EEENS7_ILi128EEESB_EEENS_6half_tEfNS_4arch4Sm90ELb0ELb0ELb1ELb0ELb1ELb1ELb0ELb0ELi2ELi1ELi2ELi1ELb0EEENS1_21CollectiveEpilogueBwdISC_SD_SF_Li256ELb0ELb0ELi1EEENS1_19SingleTileSchedulerILb0ELb0ELb0ELi128EEEEEEEEEvNT_6ParamsE)
	.align		4
        /*0014*/ 	.word	index@(__assertfail)
	.align		4
        /*0018*/ 	.word	index@(_ZN7cutlass13device_kernelIN5flash11enable_sm90INS1_16FlashAttnBwdSm90INS1_25CollectiveMainloopBwdSm90ILi2ELi2ELi2EN4cute5tupleIJNS5_1CILi1EEES8_S8_EEENS6_IJNS7_ILi64EEENS7_ILi128EEESB_EEENS_6half_tEfNS_4arch4Sm90ELb0ELb0ELb1ELb0ELb0ELb1ELb0ELb0ELi2ELi1ELi2ELi1ELb0EEENS1_24CollectiveEpilogueBwdGQAISC_fSF_Li256ELb0ELb0EEENS1_19SingleTileSchedulerILb0ELb0ELb0ELi128EEEEEEEEEvNT_6ParamsE)
	.align		4
        /*001c*/ 	.word	index@(__assertfail)
	.align		4
        /*0020*/ 	.word	index@(_ZN7cutlass13device_kernelIN5flash11enable_sm90INS1_16FlashAttnBwdSm90INS1_25CollectiveMainloopBwdSm90ILi2ELi2ELi2EN4cute5tupleIJNS5_1CILi1EEES8_S8_EEENS6_IJNS7_ILi64EEENS7_ILi128EEESB_EEENS_6half_tEfNS_4arch4Sm90ELb0ELb0ELb1ELb0ELb1ELb1ELb0ELb0ELi2ELi1ELi2ELi1ELb0EEENS1_24CollectiveEpilogueBwdGQAISC_fSF_Li256ELb0ELb1EEENS1_19SingleTileSchedulerILb0ELb0ELb0ELi128EEEEEEEEEvNT_6ParamsE)
	.align		4
        /*0024*/ 	.word	index@(__assertfail)
	.align		4
        /*0028*/ 	.word	index@(_ZN7cutlass13device_kernelIN5flash11enable_sm90INS1_16FlashAttnBwdSm90INS1_25CollectiveMainloopBwdSm90ILi2ELi2ELi2EN4cute5tupleIJNS5_1CILi1EEES8_S8_EEENS6_IJNS7_ILi64EEENS7_ILi128EEESB_EEENS_6half_tEfNS_4arch4Sm90ELb0ELb0ELb1ELb1ELb0ELb1ELb0ELb0ELi2ELi1ELi2ELi1ELb0EEENS1_21CollectiveEpilogueBwdISC_SD_SF_Li256ELb1ELb0ELi1EEENS1_19SingleTileSchedulerILb1ELb0ELb0ELi128EEEEEEEEEvNT_6ParamsE)
	.align		4
        /*002c*/ 	.word	index@(__assertfail)
	.align		4
        /*0030*/ 	.word	index@(_ZN7cutlass13device_kernelIN5flash11enable_sm90INS1_16FlashAttnBwdSm90INS1_25CollectiveMainloopBwdSm90ILi2ELi2ELi2EN4cute5tupleIJNS5_1CILi1EEES8_S8_EEENS6_IJNS7_ILi64EEENS7_ILi128EEESB_EEENS_6half_tEfNS_4arch4Sm90ELb0ELb0ELb1ELb1ELb1ELb1ELb0ELb0ELi2ELi1ELi2ELi1ELb0EEENS1_21CollectiveEpilogueBwdISC_SD_SF_Li256ELb1ELb0ELi1EEENS1_19SingleTileSchedulerILb1ELb0ELb0ELi128EEEEEEEEEvNT_6ParamsE)
	.align		4
        /*0034*/ 	.word	index@(__assertfail)
	.align		4
        /*0038*/ 	.word	index@(_ZN7cutlass13device_kernelIN5flash11enable_sm90INS1_16FlashAttnBwdSm90INS1_25CollectiveMainloopBwdSm90ILi2ELi2ELi2EN4cute5tupleIJNS5_1CILi1EEES8_S8_EEENS6_IJNS7_ILi64EEENS7_ILi128EEESB_EEENS_6half_tEfNS_4arch4Sm90ELb0ELb0ELb1ELb1ELb0ELb1ELb0ELb0ELi2ELi1ELi2ELi1ELb0EEENS1_24CollectiveEpilogueBwdGQAISC_fSF_Li256ELb1ELb0EEENS1_19SingleTileSchedulerILb1ELb0ELb0ELi128EEEEEEEEEvNT_6ParamsE)
	.align		4
        /*003c*/ 	.word	index@(__assertfail)
	.align		4
        /*0040*/ 	.word	index@(_ZN7cutlass13device_kernelIN5flash11enable_sm90INS1_16FlashAttnBwdSm90INS1_25CollectiveMainloopBwdSm90ILi2ELi2ELi2EN4cute5tupleIJNS5_1CILi1EEES8_S8_EEENS6_IJNS7_ILi64EEENS7_ILi128EEESB_EEENS_6half_tEfNS_4arch4Sm90ELb0ELb0ELb1ELb1ELb1ELb1ELb0ELb0ELi2ELi1ELi2ELi1ELb0EEENS1_24CollectiveEpilogueBwdGQAISC_fSF_Li256ELb1ELb1EEENS1_19SingleTileSchedulerILb1ELb0ELb0ELi128EEEEEEEEEvNT_6ParamsE)
	.align		4
        /*0044*/ 	.word	index@(__assertfail)
	.align		4
        /*0048*/ 	.word	index@(_ZN7cutlass13device_kernelIN5flash11enable_sm90INS1_16FlashAttnBwdSm90INS1_25CollectiveMainloopBwdSm90ILi2ELi2ELi2EN4cute5tupleIJNS5_1CILi1EEES8_S8_EEENS6_IJNS7_ILi64EEENS7_ILi128EEESB_EEENS_6half_tEfNS_4arch4Sm90ELb0ELb1ELb1ELb0ELb0ELb1ELb0ELb0ELi2ELi1ELi2ELi1ELb0EEENS1_21CollectiveEpilogueBwdISC_SD_SF_Li256ELb0ELb0ELi1EEENS1_19SingleTileSchedulerILb0ELb0ELb0ELi128EEEEEEEEEvNT_6ParamsE)
	.align		4
        /*004c*/ 	.word	index@(__assertfail)
	.align		4
        /*0050*/ 	.word	index@(_ZN7cutlass13device_kernelIN5flash11enable_sm90INS1_16FlashAttnBwdSm90INS1_25CollectiveMainloopBwdSm90ILi2ELi2ELi2EN4cute5tupleIJNS5_1CILi1EEES8_S8_EEENS6_IJNS7_ILi64EEENS7_ILi128EEESB_EEENS_6half_tEfNS_4arch4Sm90ELb0ELb1ELb1ELb0ELb1ELb1ELb0ELb0ELi2ELi1ELi2ELi1ELb0EEENS1_21CollectiveEpilogueBwdISC_SD_SF_Li256ELb0ELb0ELi1EEENS1_19SingleTileSchedulerILb0ELb0ELb0ELi128EEEEEEEEEvNT_6ParamsE)
	.align		4
        /*0054*/ 	.word	index@(__assertfail)
	.align		4
        /*0058*/ 	.word	index@(_ZN7cutlass13device_kernelIN5flash11enable_sm90INS1_16FlashAttnBwdSm90INS1_25CollectiveMainloopBwdSm90ILi2ELi2ELi2EN4cute5tupleIJNS5_1CILi1EEES8_S8_EEENS6_IJNS7_ILi64EEENS7_ILi128EEESB_EEENS_6half_tEfNS_4arch4Sm90ELb0ELb1ELb1ELb0ELb0ELb1ELb0ELb0ELi2ELi1ELi2ELi1ELb0EEENS1_24CollectiveEpilogueBwdGQAISC_fSF_Li256ELb0ELb0EEENS1_19SingleTileSchedulerILb0ELb0ELb0ELi128EEEEEEEEEvNT_6ParamsE)
	.align		4
        /*005c*/ 	.word	index@(__assertfail)
	.align		4
        /*0060*/ 	.word	index@(_ZN7cutlass13device_kernelIN5flash11enable_sm90INS1_16FlashAttnBwdSm90INS1_25CollectiveMainloopBwdSm90ILi2ELi2ELi2EN4cute5tupleIJNS5_1CILi1EEES8_S8_EEENS6_IJNS7_ILi64EEENS7_ILi128EEESB_EEENS_6half_tEfNS_4arch4Sm90ELb0ELb1ELb1ELb0ELb1ELb1ELb0ELb0ELi2ELi1ELi2ELi1ELb0EEENS1_24CollectiveEpilogueBwdGQAISC_fSF_Li256ELb0ELb1EEENS1_19SingleTileSchedulerILb0ELb0ELb0ELi128EEEEEEEEEvNT_6ParamsE)
	.align		4
        /*0064*/ 	.word	index@(__assertfail)
	.align		4
        /*0068*/ 	.word	index@(_ZN7cutlass13device_kernelIN5flash11enable_sm90INS1_16FlashAttnBwdSm90INS1_25CollectiveMainloopBwdSm90ILi2ELi2ELi2EN4cute5tupleIJNS5_1CILi1EEES8_S8_EEENS6_IJNS7_ILi64EEENS7_ILi128EEESB_EEENS_6half_tEfNS_4arch4Sm90ELb0ELb1ELb1ELb1ELb0ELb1ELb0ELb0ELi2ELi1ELi2ELi1ELb0EEENS1_21CollectiveEpilogueBwdISC_SD_SF_Li256ELb1ELb0ELi1EEENS1_19SingleTileSchedulerILb1ELb0ELb0ELi128EEEEEEEEEvNT_6ParamsE)
	.align		4
        /*006c*/ 	.word	index@(__assertfail)
	.align		4
        /*0070*/ 	.word	index@(_ZN7cutlass13device_kernelIN5flash11enable_sm90INS1_16FlashAttnBwdSm90INS1_25CollectiveMainloopBwdSm90ILi2ELi2ELi2EN4cute5tupleIJNS5_1CILi1EEES8_S8_EEENS6_IJNS7_ILi64EEENS7_ILi128EEESB_EEENS_6half_tEfNS_4arch4Sm90ELb0ELb1ELb1ELb1ELb1ELb1ELb0ELb0ELi2ELi1ELi2ELi1ELb0EEENS1_21CollectiveEpilogueBwdISC_SD_SF_Li256ELb1ELb0ELi1EEENS1_19SingleTileSchedulerILb1ELb0ELb0ELi128EEEEEEEEEvNT_6ParamsE)
	.align		4
        /*0074*/ 	.word	index@(__assertfail)
	.align		4
        /*0078*/ 	.word	index@(_ZN7cutlass13device_kernelIN5flash11enable_sm90INS1_16FlashAttnBwdSm90INS1_25CollectiveMainloopBwdSm90ILi2ELi2ELi2EN4cute5tupleIJNS5_1CILi1EEES8_S8_EEENS6_IJNS7_ILi64EEENS7_ILi128EEESB_EEENS_6half_tEfNS_4arch4Sm90ELb0ELb1ELb1ELb1ELb0ELb1ELb0ELb0ELi2ELi1ELi2ELi1ELb0EEENS1_24CollectiveEpilogueBwdGQAISC_fSF_Li256ELb1ELb0EEENS1_19SingleTileSchedulerILb1ELb0ELb0ELi128EEEEEEEEEvNT_6ParamsE)
	.align		4
        /*007c*/ 	.word	index@(__assertfail)
	.align		4
        /*0080*/ 	.word	index@(_ZN7cutlass13device_kernelIN5flash11enable_sm90INS1_16FlashAttnBwdSm90INS1_25CollectiveMainloopBwdSm90ILi2ELi2ELi2EN4cute5tupleIJNS5_1CILi1EEES8_S8_EEENS6_IJNS7_ILi64EEENS7_ILi128EEESB_EEENS_6half_tEfNS_4arch4Sm90ELb0ELb1ELb1ELb1ELb1ELb1ELb0ELb0ELi2ELi1ELi2ELi1ELb0EEENS1_24CollectiveEpilogueBwdGQAISC_fSF_Li256ELb1ELb1EEENS1_19SingleTileSchedulerILb1ELb0ELb0ELi128EEEEEEEEEvNT_6ParamsE)
	.align		4
        /*0084*/ 	.word	index@(__assertfail)
	.align		4
        /*0088*/ 	.word	index@(_ZN7cutlass13device_kernelIN5flash11enable_sm90INS1_16FlashAttnBwdSm90INS1_25CollectiveMainloopBwdSm90ILi2ELi2ELi2EN4cute5tupleIJNS5_1CILi1EEES8_S8_EEENS6_IJNS7_ILi64EEENS7_ILi128EEESB_EEENS_6half_tEfNS_4arch4Sm90ELb1ELb0ELb1ELb0ELb0ELb1ELb0ELb0ELi2ELi1ELi2ELi1ELb0EEENS1_21CollectiveEpilogueBwdISC_SD_SF_Li256ELb0ELb0ELi1EEENS1_25SingleTileBwdLPTSchedulerILb0ELi128ELb0EEEEEEEEEvNT_6ParamsE)
	.align		4
        /*008c*/ 	.word	index@(__assertfail)
	.align		4
        /*0090*/ 	.word	index@(_ZN7cutlass13device_kernelIN5flash11enable_sm90INS1_16FlashAttnBwdSm90INS1_25CollectiveMainloopBwdSm90ILi2ELi2ELi2EN4cute5tupleIJNS5_1CILi1EEES8_S8_EEENS6_IJNS7_ILi64EEENS7_ILi128EEESB_EEENS_6half_tEfNS_4arch4Sm90ELb1ELb0ELb1ELb0ELb1ELb1ELb0ELb0ELi2ELi1ELi2ELi1ELb0EEENS1_21CollectiveEpilogueBwdISC_SD_SF_Li256ELb0ELb0ELi1EEENS1_25SingleTileBwdLPTSchedulerILb0ELi128ELb1EEEEEEEEEvNT_6ParamsE)
	.align		4
        /*0094*/ 	.word	index@(__assertfail)
	.align		4
        /*0098*/ 	.word	index@(_ZN7cutlass13device_kernelIN5flash11enable_sm90INS1_16FlashAttnBwdSm90INS1_25CollectiveMainloopBwdSm90ILi2ELi2ELi2EN4cute5tupleIJNS5_1CILi1EEES8_S8_EEENS6_IJNS7_ILi64EEENS7_ILi128EEESB_EEENS_6half_tEfNS_4arch4Sm90ELb1ELb0ELb1ELb0ELb0ELb1ELb0ELb0ELi2ELi1ELi2ELi1ELb0EEENS1_24CollectiveEpilogueBwdGQAISC_fSF_Li256ELb0ELb0EEENS1_25SingleTileBwdLPTSchedulerILb0ELi128ELb0EEEEEEEEEvNT_6ParamsE)
	.align		4
        /*009c*/ 	.word	index@(__assertfail)
	.align		4
        /*00a0*/ 	.word	index@(_ZN7cutlass13device_kernelIN5flash11enable_sm90INS1_16FlashAttnBwdSm90INS1_25CollectiveMainloopBwdSm90ILi2ELi2ELi2EN4cute5tupleIJNS5_1CILi1EEES8_S8_EEENS6_IJNS7_ILi64EEENS7_ILi128EEESB_EEENS_6half_tEfNS_4arch4Sm90ELb1ELb0ELb1ELb0ELb1ELb1ELb0ELb0ELi2ELi1ELi2ELi1ELb0EEENS1_24CollectiveEpilogueBwdGQAISC_fSF_Li256ELb0ELb1EEENS1_25SingleTileBwdLPTSchedulerILb0ELi128ELb1EEEEEEEEEvNT_6ParamsE)
	.align		4
        /*00a4*/ 	.word	index@(__assertfail)
	.align		4
        /*00a8*/ 	.word	index@(_ZN7cutlass13device_kernelIN5flash11enable_sm90INS1_16FlashAttnBwdSm90INS1_25CollectiveMainloopBwdSm90ILi2ELi2ELi2EN4cute5tupleIJNS5_1CILi1EEES8_S8_EEENS6_IJNS7_ILi64EEENS7_ILi128EEESB_EEENS_6half_tEfNS_4arch4Sm90ELb1ELb0ELb1ELb1ELb0ELb1ELb0ELb0ELi2ELi1ELi2ELi1ELb0EEENS1_21CollectiveEpilogueBwdISC_SD_SF_Li256ELb1ELb0ELi1EEENS1_25SingleTileBwdLPTSchedulerILb1ELi128ELb0EEEEEEEEEvNT_6ParamsE)
	.align		4
        /*00ac*/ 	.word	index@(__assertfail)
	.align		4
        /*00b0*/ 	.word	index@(_ZN7cutlass13device_kernelIN5flash11enable_sm90INS1_16FlashAttnBwdSm90INS1_25CollectiveMainloopBwdSm90ILi2ELi2ELi2EN4cute5tupleIJNS5_1CILi1EEES8_S8_EEENS6_IJNS7_ILi64EEENS7_ILi128EEESB_EEENS_6half_tEfNS_4arch4Sm90ELb1ELb0ELb1ELb1ELb1ELb1ELb0ELb0ELi2ELi1ELi2ELi1ELb0EEENS1_21CollectiveEpilogueBwdISC_SD_SF_Li256ELb1ELb0ELi1EEENS1_25SingleTileBwdLPTSchedulerILb1ELi128ELb1EEEEEEEEEvNT_6ParamsE)
	.align		4
        /*00b4*/ 	.word	index@(__assertfail)
	.align		4
        /*00b8*/ 	.word	index@(_ZN7cutlass13device_kernelIN5flash11enable_sm90INS1_16FlashAttnBwdSm90INS1_25CollectiveMainloopBwdSm90ILi2ELi2ELi2EN4cute5tupleIJNS5_1CILi1EEES8_S8_EEENS6_IJNS7_ILi64EEENS7_ILi128EEESB_EEENS_6half_tEfNS_4arch4Sm90ELb1ELb0ELb1ELb1ELb0ELb1ELb0ELb0ELi2ELi1ELi2ELi1ELb0EEENS1_24CollectiveEpilogueBwdGQAISC_fSF_Li256ELb1ELb0EEENS1_25SingleTileBwdLPTSchedulerILb1ELi128ELb0EEEEEEEEEvNT_6ParamsE)
	.align		4
        /*00bc*/ 	.word	index@(__assertfail)
	.align		4
        /*00c0*/ 	.word	index@(_ZN7cutlass13device_kernelIN5flash11enable_sm90INS1_16FlashAttnBwdSm90INS1_25CollectiveMainloopBwdSm90ILi2ELi2ELi2EN4cute5tupleIJNS5_1CILi1EEES8_S8_EEENS6_IJNS7_ILi64EEENS7_ILi128EEESB_EEENS_6half_tEfNS_4arch4Sm90ELb1ELb0ELb1ELb1ELb1ELb1ELb0ELb0ELi2ELi1ELi2ELi1ELb0EEENS1_24CollectiveEpilogueBwdGQAISC_fSF_Li256ELb1ELb1EEENS1_25SingleTileBwdLPTSchedulerILb1ELi128ELb1EEEEEEEEEvNT_6ParamsE)
	.align		4
        /*00c4*/ 	.word	index@(__assertfail)
	.align		4
        /*00c8*/ 	.word	0x00000000
	.align		4
        /*00cc*/ 	.word	0xfffffffe
	.align		4
        /*00d0*/ 	.word	0x00000000
	.align		4
        /*00d4*/ 	.word	0xfffffffd
	.align		4
        /*00d8*/ 	.word	0x00000000
	.align		4
        /*00dc*/ 	.word	0xfffffffc


//--------------------- .nv.constant4             --------------------------
	.section	.nv.constant4,"a",@progbits
	.align	8
	.align		8
.nv.constant4:
        /*0000*/ 	.dword	__assertfail
	.align		8
        /*0008*/ 	.dword	__unnamed_1
	.align		8
        /*0010*/ 	.dword	__unnamed_2
	.align		8
        /*0018*/ 	.dword	__unnamed_3
	.align		8
        /*0020*/ 	.dword	__unnamed_4
	.align		8
        /*0028*/ 	.dword	_ZN74_INTERNAL_9fa27cf8_38_flash_bwd_hdim128_fp16_softcap_sm90_cu_ef95aea4_31554cuda3std3__45__cpo5beginE
	.align		8
        /*0030*/ 	.dword	_ZN74_INTERNAL_9fa27cf8_38_flash_bwd_hdim128_fp16_softcap_sm90_cu_ef95aea4_31554cuda3std3__45__cpo3endE
	.align		8
        /*0038*/ 	.dword	_ZN74_INTERNAL_9fa27cf8_38_flash_bwd_hdim128_fp16_softcap_sm90_cu_ef95aea4_31554cuda3std3__45__cpo6cbeginE
	.align		8
        /*0040*/ 	.dword	_ZN74_INTERNAL_9fa27cf8_38_flash_bwd_hdim128_fp16_softcap_sm90_cu_ef95aea4_31554cuda3std3__45__cpo4cendE
	.align		8
        /*0048*/ 	.dword	_ZN74_INTERNAL_9fa27cf8_38_flash_bwd_hdim128_fp16_softcap_sm90_cu_ef95aea4_31554cuda3std3__476_GLOBAL__N__9fa27cf8_38_flash_bwd_hdim128_fp16_softcap_sm90_cu_ef95aea4_31556ignoreE
	.align		8
        /*0050*/ 	.dword	_ZN74_INTERNAL_9fa27cf8_38_flash_bwd_hdim128_fp16_softcap_sm90_cu_ef95aea4_31554cuda3std3__419piecewise_constructE
	.align		8
        /*0058*/ 	.dword	_ZN74_INTERNAL_9fa27cf8_38_flash_bwd_hdim128_fp16_softcap_sm90_cu_ef95aea4_31554cuda3std3__48in_placeE
	.align		8
        /*0060*/ 	.dword	_ZN74_INTERNAL_9fa27cf8_38_flash_bwd_hdim128_fp16_softcap_sm90_cu_ef95aea4_31554cuda3std6ranges3__45__cpo4swapE
	.align		8
        /*0068*/ 	.dword	_ZN74_INTERNAL_9fa27cf8_38_flash_bwd_hdim128_fp16_softcap_sm90_cu_ef95aea4_31554cuda3std6ranges3__45__cpo9iter_moveE
	.align		8
        /*0070*/ 	.dword	_ZN74_INTERNAL_9fa27cf8_38_flash_bwd_hdim128_fp16_softcap_sm90_cu_ef95aea4_31554cute7productE
	.align		8
        /*0078*/ 	.dword	_ZN74_INTERNAL_9fa27cf8_38_flash_bwd_hdim128_fp16_softcap_sm90_cu_ef95aea4_31554cute1_E
	.align		8
        /*0080*/ 	.dword	$str$23
	.align		8
        /*0088*/ 	.dword	$str$24


//--------------------- .text._ZN7cutlass13device_kernelIN5flash11enable_sm90INS1_16FlashAttnBwdSm90INS1_25CollectiveMainloopBwdSm90ILi2ELi2ELi2EN4cute5tupleIJNS5_1CILi1EEES8_S8_EEENS6_IJNS7_ILi64EEENS7_ILi128EEESB_EEENS_6half_tEfNS_4arch4Sm90ELb0ELb0ELb1ELb0ELb0ELb1ELb0ELb0ELi2ELi1ELi2ELi1ELb0EEENS1_21CollectiveEpilogueBwdISC_SD_SF_Li256ELb0ELb0ELi1EEENS1_19SingleTileSchedulerILb0ELb0ELb0ELi128EEEEEEEEEvNT_6ParamsE --------------------------
	.section	.text._ZN7cutlass13device_kernelIN5flash11enable_sm90INS1_16FlashAttnBwdSm90INS1_25CollectiveMainloopBwdSm90ILi2ELi2ELi2EN4cute5tupleIJNS5_1CILi1EEES8_S8_EEENS6_IJNS7_ILi64EEENS7_ILi128EEESB_EEENS_6half_tEfNS_4arch4Sm90ELb0ELb0ELb1ELb0ELb0ELb1ELb0ELb0ELi2ELi1ELi2ELi1ELb0EEENS1_21CollectiveEpilogueBwdISC_SD_SF_Li256ELb0ELb0ELi1EEENS1_19SingleTileSchedulerILb0ELb0ELb0ELi128EEEEEEEEEvNT_6ParamsE,"ax",@progbits
	.align	128
.text._ZN7cutlass13device_kernelIN5flash11enable_sm90INS1_16FlashAttnBwdSm90INS1_25CollectiveMainloopBwdSm90ILi2ELi2ELi2EN4cute5tupleIJNS5_1CILi1EEES8_S8_EEENS6_IJNS7_ILi64EEENS7_ILi128EEESB_EEENS_6half_tEfNS_4arch4Sm90ELb0ELb0ELb1ELb0ELb0ELb1ELb0ELb0ELi2ELi1ELi2ELi1ELb0EEENS1_21CollectiveEpilogueBwdISC_SD_SF_Li256ELb0ELb0ELi1EEENS1_19SingleTileSchedulerILb0ELb0ELb0ELi128EEEEEEEEEvNT_6ParamsE:
        .type           _ZN7cutlass13device_kernelIN5flash11enable_sm90INS1_16FlashAttnBwdSm90INS1_25CollectiveMainloopBwdSm90ILi2ELi2ELi2EN4cute5tupleIJNS5_1CILi1EEES8_S8_EEENS6_IJNS7_ILi64EEENS7_ILi128EEESB_EEENS_6half_tEfNS_4arch4Sm90ELb0ELb0ELb1ELb0ELb0ELb1ELb0ELb0ELi2ELi1ELi2ELi1ELb0EEENS1_21CollectiveEpilogueBwdISC_SD_SF_Li256ELb0ELb0ELi1EEENS1_19SingleTileSchedulerILb0ELb0ELb0ELi128EEEEEEEEEvNT_6ParamsE,@function
        .size           _ZN7cutlass13device_kernelIN5flash11enable_sm90INS1_16FlashAttnBwdSm90INS1_25CollectiveMainloopBwdSm90ILi2ELi2ELi2EN4cute5tupleIJNS5_1CILi1EEES8_S8_EEENS6_IJNS7_ILi64EEENS7_ILi128EEESB_EEENS_6half_tEfNS_4arch4Sm90ELb0ELb0ELb1ELb0ELb0ELb1ELb0ELb0ELi2ELi1ELi2ELi1ELb0EEENS1_21CollectiveEpilogueBwdISC_SD_SF_Li256ELb0ELb0ELi1EEENS1_19SingleTileSchedulerILb0ELb0ELb0ELi128EEEEEEEEEvNT_6ParamsE,(.L_x_3653 - _ZN7cutlass13device_kernelIN5flash11enable_sm90INS1_16FlashAttnBwdSm90INS1_25CollectiveMainloopBwdSm90ILi2ELi2ELi2EN4cute5tupleIJNS5_1CILi1EEES8_S8_EEENS6_IJNS7_ILi64EEENS7_ILi128EEESB_EEENS_6half_tEfNS_4arch4Sm90ELb0ELb0ELb1ELb0ELb0ELb1ELb0ELb0ELi2ELi1ELi2ELi1ELb0EEENS1_21CollectiveEpilogueBwdISC_SD_SF_Li256ELb0ELb0ELi1EEENS1_19SingleTileSchedulerILb0ELb0ELb0ELi128EEEEEEEEEvNT_6ParamsE)
        .other          _ZN7cutlass13device_kernelIN5flash11enable_sm90INS1_16FlashAttnBwdSm90INS1_25CollectiveMainloopBwdSm90ILi2ELi2ELi2EN4cute5tupleIJNS5_1CILi1EEES8_S8_EEENS6_IJNS7_ILi64EEENS7_ILi128EEESB_EEENS_6half_tEfNS_4arch4Sm90ELb0ELb0ELb1ELb0ELb0ELb1ELb0ELb0ELi2ELi1ELi2ELi1ELb0EEENS1_21CollectiveEpilogueBwdISC_SD_SF_Li256ELb0ELb0ELi1EEENS1_19SingleTileSchedulerILb0ELb0ELb0ELi128EEEEEEEEEvNT_6ParamsE,@"STO_CUDA_ENTRY STV_DEFAULT"
_ZN7cutlass13device_kernelIN5flash11enable_sm90INS1_16FlashAttnBwdSm90INS1_25CollectiveMainloopBwdSm90ILi2ELi2ELi2EN4cute5tupleIJNS5_1CILi1EEES8_S8_EEENS6_IJNS7_ILi64EEENS7_ILi128EEESB_EEENS_6half_tEfNS_4arch4Sm90ELb0ELb0ELb1ELb0ELb0ELb1ELb0ELb0ELi2ELi1ELi2ELi1ELb0EEENS1_21CollectiveEpilogueBwdISC_SD_SF_Li256ELb0ELb0ELi1EEENS1_19SingleTileSchedulerILb0ELb0ELb0ELi128EEEEEEEEEvNT_6ParamsE:
[----:B------:R-:W1:Y:S01]  /*0000*/  LDC R1, c[0x0][0x28] ;  /* 0x00000a00ff017b82 */ /* 0x000e620000000800 */
[----:B------:R-:W2:Y:S01]  /*0010*/  S2R R3, SR_TID.X ;  /* 0x0000000000037919 */ /* 0x000ea20000002100 */
[----:B------:R-:W-:Y:S01]  /*0020*/  ELECT P0, URZ, PT ;  /* 0x00000000003f782f */ /* 0x000fe20003800000 */
[----:B------:R-:W-:Y:S01]  /*0030*/  BSSY B0, `(.L_x_0) ;  /* 0x0000019000007945 */ /* 0x000fe20003800000 */
[----:B--2---:R-:W-:-:S05]  /*0040*/  SHF.R.U32.HI R0, RZ, 0x5, R3 ;  /* 0x00000005ff007819 */ /* 0x004fca0000011603 */
[----:B------:R-:W2:Y:S02]  /*0050*/  SHFL.IDX PT, R2, R0, RZ, 0x1f ;  /* 0x00001fff00027589 */ /* 0x000ea400000e0000 */
[----:B--2---:R-:W-:-:S13]  /*0060*/  ISETP.EQ.AND P0, PT, R2, RZ, P0 ;  /* 0x000000ff0200720c */ /* 0x004fda0000702270 */
[----:B-1----:R-:W-:Y:S05]  /*0070*/  @!P0 BRA `(.L_x_1) ;  /* 0x0000000000508947 */ /* 0x002fea0003800000 */
[----:B------:R-:W-:Y:S02]  /*0080*/  ULDC.64 UR4, c[0x0][0x198] ;  /* 0x0000660000047ab9 */ /* 0x000fe40000000a00 */
[----:B------:R-:W-:Y:S02]  /*0090*/  UIADD3 UR6, UP0, UR4, 0xf0, URZ ;  /* 0x000000f004067890 */ /* 0x000fe4000ff1e03f */
[----:B------:R-:W-:Y:S02]  /*00a0*/  UIADD3 UR8, UP1, UR4, 0x1f0, URZ ;  /* 0x000001f004087890 */ /* 0x000fe4000ff3e03f */
[----:B------:R-:W-:Y:S02]  /*00b0*/  UIADD3 UR10, UP2, UR4, 0x2f0, URZ ;  /* 0x000002f0040a7890 */ /* 0x000fe4000ff5e03f */
[----:B------:R-:W-:Y:S02]  /*00c0*/  UIADD3 UR12, UP3, UR4, 0x3f0, URZ ;  /* 0x000003f0040c7890 */ /* 0x000fe4000ff7e03f */
[----:B------:R-:W-:-:S02]  /*00d0*/  UIADD3 UR14, UP4, UR4, 0x670, URZ ;  /* 0x00000670040e7890 */ /* 0x000fc4000ff9e03f */
[----:B------:R-:W-:Y:S02]  /*00e0*/  UIADD3.X UR7, URZ, UR5, URZ, UP0, !UPT ;  /* 0x000000053f077290 */ /* 0x000fe400087fe43f */
[----:B------:R-:W-:Y:S02]  /*00f0*/  UIADD3 UR4, UP5, UR4, 0x770, URZ ;  /* 0x0000077004047890 */ /* 0x000fe4000ffbe03f */
[----:B------:R-:W-:Y:S02]  /*0100*/  UIADD3.X UR9, URZ, UR5, URZ, UP1, !UPT ;  /* 0x000000053f097290 */ /* 0x000fe40008ffe43f */
[----:B------:R-:W-:Y:S02]  /*0110*/  UIADD3.X UR11, URZ, UR5, URZ, UP2, !UPT ;  /* 0x000000053f0b7290 */ /* 0x000fe400097fe43f */
[----:B------:R-:W-:Y:S01]  /*0120*/  UIADD3.X UR13, URZ, UR5, URZ, UP3, !UPT ;  /* 0x000000053f0d7290 */ /* 0x000fe20009ffe43f */
[----:B------:R1:W-:Y:S01]  /*0130*/  UTMACCTL.PF [UR6] ;  /* 0x00000000060079b9 */ /* 0x0003e20008040000 */
[----:B------:R-:W-:-:S03]  /*0140*/  UIADD3.X UR15, URZ, UR5, URZ, UP4, !UPT ;  /* 0x000000053f0f7290 */ /* 0x000fc6000a7fe43f */
[----:B------:R1:W-:Y:S01]  /*0150*/  UTMACCTL.PF [UR8] ;  /* 0x00000000080079b9 */ /* 0x0003e20008040000 */
[----:B------:R-:W-:Y:S01]  /*0160*/  UIADD3.X UR5, URZ, UR5, URZ, UP5, !UPT ;  /* 0x000000053f057290 */ /* 0x000fe2000affe43f */
[----:B------:R1:W-:Y:S02]  /*0170*/  UTMACCTL.PF [UR10] ;  /* 0x000000000a0079b9 */ /* 0x0003e40008040000 */
[----:B------:R1:W-:Y:S02]  /*0180*/  UTMACCTL.PF [UR12] ;  /* 0x000000000c0079b9 */ /* 0x0003e40008040000 */
[----:B------:R1:W-:Y:S04]  /*0190*/  UTMACCTL.PF [UR14] ;  /* 0x000000000e0079b9 */ /* 0x0003e80008040000 */
[----:B------:R1:W-:Y:S02]  /*01a0*/  UTMACCTL.PF [UR4] ;  /* 0x00000000040079b9 */ /* 0x0003e40008040000 */
[----:B-1----:R-:W-:Y:S01]  /*01b0*/  NOP ;  /* 0x0000000000007918 */ /* 0x002fe20000000000 */
.L_x_1:
[----:B------:R-:W-:Y:S05]  /*01c0*/  BSYNC B0 ;  /* 0x0000000000007941 */ /* 0x000fea0003800000 */
.L_x_0:
[----:B------:R-:W-:Y:S01]  /*01d0*/  VOTEU.ANY UP0, P0 ;  /* 0x00000000003f7886 */ /* 0x000fe20000000100 */
[----:B------:R-:W1:Y:S01]  /*01e0*/  SHFL.IDX PT, R2, R0, RZ, 0x1f ;  /* 0x00001fff00027589 */ /* 0x000e6200000e0000 */
[----:B------:R-:W-:Y:S01]  /*01f0*/  UMOV UR4, 0x1 ;  /* 0x0000000100047882 */ /* 0x000fe20000000000 */
[----:B------:R-:W-:Y:S02]  /*0200*/  SHF.R.U32.HI R3, RZ, 0x7, R3 ;  /* 0x00000007ff037819 */ /* 0x000fe40000011603 */
[----:B------:R-:W2:Y:S01]  /*0210*/  @UP0 S2UR UR7, SR_CgaCtaId ;  /* 0x00000000000709c3 */ /* 0x000ea20000008800 */
[----:B------:R-:W-:Y:S01]  /*0220*/  @UP0 UMOV UR6, 0x400 ;  /* 0x0000040000060882 */ /* 0x000fe20000000000 */
[----:B------:R-:W-:-:S04]  /*0230*/  @UP0 UIADD3 UR4, -UR4, 0x100000, URZ ;  /* 0x0010000004040890 */ /* 0x000fc8000fffe13f */
[----:B------:R-:W-:Y:S02]  /*0240*/  @UP0 USHF.L.U32 UR5, UR4, 0xb, URZ ;  /* 0x0000000b04050899 */ /* 0x000fe4000800063f */
[----:B------:R-:W-:Y:S01]  /*0250*/  @UP0 USHF.L.U32 UR4, UR4, 0x1, URZ ;  /* 0x0000000104040899 */ /* 0x000fe2000800063f */
[----:B-1----:R-:W-:Y:S02]  /*0260*/  ISETP.NE.AND P1, PT, R2, RZ, PT ;  /* 0x000000ff0200720c */ /* 0x002fe40003f25270 */
[----:B------:R1:W3:Y:S01]  /*0270*/  SHFL.IDX PT, R2, R3, RZ, 0x1f ;  /* 0x00001fff03027589 */ /* 0x0002e200000e0000 */
[----:B--2---:R-:W-:Y:S01]  /*0280*/  @UP0 ULEA UR6, UR7, UR6, 0x18 ;  /* 0x0000000607060291 */ /* 0x004fe2000f8ec03f */
[----:B------:R-:W-:Y:S02]  /*0290*/  VOTEU.ANY UP0, P0 ;  /* 0x00000000003f7886 */ /* 0x000fe40000000100 */
[----:B------:R-:W2:Y:S09]  /*02a0*/  FENCE.VIEW.ASYNC.S ;  /* 0x00000000000073c6 */ /* 0x000eb20000000000 */
[----:B--2---:R1:W2:Y:S02]  /*02b0*/  @UP0 SYNCS.EXCH.64 URZ, [UR6+0x30800], UR4 ;  /* 0x03080004063f05b2 */ /* 0x0042a40008000100 */
[----:B-1----:R-:W-:Y:S05]  /*02c0*/  @P1 BRA `(.L_x_2) ;  /* 0x0000000000481947 */ /* 0x002fea0003800000 */
[----:B------:R-:W1:Y:S01]  /*02d0*/  S2UR UR5, SR_CgaCtaId ;  /* 0x00000000000579c3 */ /* 0x000e620000008800 */
[----:B------:R-:W-:Y:S01]  /*02e0*/  UMOV UR4, 0x400 ;  /* 0x0000040000047882 */ /* 0x000fe20000000000 */
[----:B------:R-:W-:Y:S01]  /*02f0*/  UMOV UR6, 0x1 ;  /* 0x0000000100067882 */ /* 0x000fe20000000000 */
[----:B------:R-:W-:Y:S01]  /*0300*/  UMOV UR9, 0x100 ;  /* 0x0000010000097882 */ /* 0x000fe20000000000 */
[----:B------:R-:W-:-:S04]  /*0310*/  UIADD3 UR6, -UR6, 0x100000, URZ ;  /* 0x0010000006067890 */ /* 0x000fc8000fffe13f */
[----:B------:R-:W-:Y:S02]  /*0320*/  USHF.L.U32 UR7, UR6, 0xb, URZ ;  /* 0x0000000b06077899 */ /* 0x000fe4000800063f */
[----:B------:R-:W-:Y:S01]  /*0330*/  USHF.L.U32 UR6, UR6, 0x1, URZ ;  /* 0x0000000106067899 */ /* 0x000fe2000800063f */
[----:B------:R-:W-:Y:S01]  /*0340*/  ELECT P0, URZ, PT ;  /* 0x00000000003f782f */ /* 0x000fe20003800000 */
[----:B-1----:R-:W-:Y:S02]  /*0350*/  ULEA UR8, UR5, UR4, 0x18 ;  /* 0x0000000405087291 */ /* 0x002fe4000f8ec03f */
[----:B------:R-:W-:-:S04]  /*0360*/  UIADD3 UR4, -UR9, 0x100000, URZ ;  /* 0x0010000009047890 */ /* 0x000fc8000fffe13f */
[----:B------:R-:W-:Y:S02]  /*0370*/  USHF.L.U32 UR5, UR4, 0xb, URZ ;  /* 0x0000000b04057899 */ /* 0x000fe4000800063f */
[----:B------:R-:W-:Y:S01]  /*0380*/  USHF.L.U32 UR4, UR4, 0x1, URZ ;  /* 0x0000000104047899 */ /* 0x000fe2000800063f */
[----:B------:R-:W1:Y:S03]  /*0390*/  FENCE.VIEW.ASYNC.S ;  /* 0x00000000000073c6 */ /* 0x000e660000000000 */
[----:B-1----:R1:W4:Y:S08]  /*03a0*/  SYNCS.EXCH.64 URZ, [UR8+0x30810], UR6 ;  /* 0x03081006083f75b2 */ /* 0x0023300008000100 */
[----:B------:R1:W5:Y:S01]  /*03b0*/  SYNCS.EXCH.64 URZ, [UR8+0x30820], UR4 ;  /* 0x03082004083f75b2 */ /* 0x0003620008000100 */
[----:B------:R1:W1:Y:S01]  /*03c0*/  SYNCS.EXCH.64 URZ, [UR8+0x30818], UR6 ;  /* 0x03081806083f75b2 */ /* 0x0002620008000100 */
[----:B------:R1:W1:Y:S01]  /*03d0*/  SYNCS.EXCH.64 URZ, [UR8+0x30828], UR4 ;  /* 0x03082804083f75b2 */ /* 0x0002620008000100 */
[----:B------:R-:W-:Y:S01]  /*03e0*/  NOP ;  /* 0x0000000000007918 */ /* 0x000fe20000000000 */
.L_x_2:
[----:B------:R-:W3:Y:S01]  /*03f0*/  SHFL.IDX PT, R3, R0, RZ, 0x1f ;  /* 0x00001fff00037589 */ /* 0x000ee200000e0000 */
[----:B------:R-:W-:Y:S01]  /*0400*/  NOP ;  /* 0x0000000000007918 */ /* 0x000fe20000000000 */
[----:B---3--:R-:W-:-:S13]  /*0410*/  ISETP.NE.AND P0, PT, R3, RZ, PT ;  /* 0x000000ff0300720c */ /* 0x008fda0003f05270 */
[----:B------:R-:W-:Y:S05]  /*0420*/  @P0 BRA `(.L_x_3) ;  /* 0x0000000000480947 */ /* 0x000fea0003800000 */
[----:B-1----:R-:W1:Y:S01]  /*0430*/  S2UR UR5, SR_CgaCtaId ;  /* 0x00000000000579c3 */ /* 0x002e620000008800 */
[----:B------:R-:W-:Y:S01]  /*0440*/  UMOV UR4, 0x400 ;  /* 0x0000040000047882 */ /* 0x000fe20000000000 */
[----:B------:R-:W-:Y:S01]  /*0450*/  UMOV UR6, 0x1 ;  /* 0x0000000100067882 */ /* 0x000fe20000000000 */
[----:B------:R-:W-:Y:S01]  /*0460*/  UMOV UR7, 0x100 ;  /* 0x0000010000077882 */ /* 0x000fe20000000000 */
[----:B------:R-:W-:Y:S01]  /*0470*/  ELECT P0, URZ, PT ;  /* 0x00000000003f782f */ /* 0x000fe20003800000 */
[----:B-1----:R-:W-:Y:S02]  /*0480*/  ULEA UR8, UR5, UR4, 0x18 ;  /* 0x0000000405087291 */ /* 0x002fe4000f8ec03f */
[----:B------:R-:W-:-:S04]  /*0490*/  UIADD3 UR4, -UR6, 0x100000, URZ ;  /* 0x0010000006047890 */ /* 0x000fc8000fffe13f */
[----:B------:R-:W-:Y:S02]  /*04a0*/  USHF.L.U32 UR5, UR4, 0xb, URZ ;  /* 0x0000000b04057899 */ /* 0x000fe4000800063f */
[----:B------:R-:W-:Y:S02]  /*04b0*/  USHF.L.U32 UR4, UR4, 0x1, URZ ;  /* 0x0000000104047899 */ /* 0x000fe4000800063f */
[----:B------:R-:W-:-:S04]  /*04c0*/  UIADD3 UR6, -UR7, 0x100000, URZ ;  /* 0x0010000007067890 */ /* 0x000fc8000fffe13f */
[----:B------:R-:W-:Y:S02]  /*04d0*/  USHF.L.U32 UR7, UR6, 0xb, URZ ;  /* 0x0000000b06077899 */ /* 0x000fe4000800063f */
[----:B------:R-:W-:Y:S01]  /*04e0*/  USHF.L.U32 UR6, UR6, 0x1, URZ ;  /* 0x0000000106067899 */ /* 0x000fe2000800063f */
[----:B------:R-:W1:Y:S03]  /*04f0*/  FENCE.VIEW.ASYNC.S ;  /* 0x00000000000073c6 */ /* 0x000e660000000000 */
[----:B-1----:R3:W1:Y:S08]  /*0500*/  SYNCS.EXCH.64 URZ, [UR8+0x30830], UR4 ;  /* 0x03083004083f75b2 */ /* 0x0026700008000100 */
[----:B------:R3:W1:Y:S01]  /*0510*/  SYNCS.EXCH.64 URZ, [UR8+0x30840], UR6 ;  /* 0x03084006083f75b2 */ /* 0x0006620008000100 */
[----:B------:R3:W1:Y:S01]  /*0520*/  SYNCS.EXCH.64 URZ, [UR8+0x30838], UR4 ;  /* 0x03083804083f75b2 */ /* 0x0006620008000100 */
[----:B------:R3:W1:Y:S02]  /*0530*/  SYNCS.EXCH.64 URZ, [UR8+0x30848], UR6 ;  /* 0x03084806083f75b2 */ /* 0x0006640008000100 */
[----:B---3--:R-:W-:Y:S01]  /*0540*/  NOP ;  /* 0x0000000000007918 */ /* 0x008fe20000000000 */
.L_x_3:
[----:B------:R-:W-:Y:S01]  /*0550*/  ISETP.NE.AND P0, PT, R2, RZ, PT ;  /* 0x000000ff0200720c */ /* 0x000fe20003f05270 */
[----:B------:R-:W-:Y:S01]  /*0560*/  IMAD.MOV.U32 R17, RZ, RZ, 0x1 ;  /* 0x00000001ff117424 */ /* 0x000fe200078e00ff */
[----:B------:R-:W-:Y:S01]  /*0570*/  NOP ;  /* 0x0000000000007918 */ /* 0x000fe20000000000 */
[----:B------:R-:W-:Y:S03]  /*0580*/  BSSY B6, `(.L_x_4) ;  /* 0x0000726000067945 */ /* 0x000fe60003800000 */
[----:B------:R-:W-:Y:S01]  /*0590*/  SEL R17, R17, 0x2, !P0 ;  /* 0x0000000211117807 */ /* 0x000fe20004000000 */
[----:B-12-45:R-:W-:Y:S06]  /*05a0*/  BAR.SYNC.DEFER_BLOCKING 0x0 ;  /* 0x0000000000007b1d */ /* 0x036fec0000010000 */
[----:B------:R-:W-:Y:S05]  /*05b0*/  @!P0 BRA `(.L_x_5) ;  /* 0x00000048006c8947 */ /* 0x000fea0003800000 */
.L_x_6:
[----:B------:R-:W-:-:S08]  /*05c0*/  NOP ;  /* 0x0000000000007918 */ /* 0x000fd00000000000 */
[----:B------:R-:W1:Y:S02]  /*05d0*/  USETMAXREG.TRY_ALLOC.CTAPOOL UP0, 0xf0 ;  /* 0x000000f0000079c8 */ /* 0x000e640008000600 */
[----:B-1----:R-:W-:-:S13]  /*05e0*/  PLOP3.LUT P0, PT, PT, PT, UP0, 0x80, 0x0 ;  /* 0x000000000000781c */ /* 0x002fda0003f0f008 */
[----:B------:R-:W-:Y:S05]  /*05f0*/  @!P0 BRA `(.L_x_6) ;  /* 0xfffffffc00f08947 */ /* 0x000fea000383ffff */
[----:B------:R-:W-:Y:S01]  /*0600*/  LOP3.LUT R0, R0, 0x3, RZ, 0xc0, !PT ;  /* 0x0000000300007812 */ /* 0x000fe200078ec0ff */
[----:B------:R-:W1:Y:S01]  /*0610*/  S2R R2, SR_TID.X ;  /* 0x0000000000027919 */ /* 0x000e620000002100 */
[----:B------:R-:W2:Y:S04]  /*0620*/  S2UR UR4, SR_CTAID.Z ;  /* 0x00000000000479c3 */ /* 0x000ea80000002700 */
[----:B------:R-:W3:Y:S02]  /*0630*/  SHFL.IDX PT, R0, R0, RZ, 0x1f ;  /* 0x00001fff00007589 */ /* 0x000ee400000e0000 */
[----:B---3--:R-:W-:Y:S02]  /*0640*/  ISETP.NE.AND P0, PT, R0, RZ, PT ;  /* 0x000000ff0000720c */ /* 0x008fe40003f05270 */
[----:B-1----:R-:W-:-:S11]  /*0650*/  SHF.R.U32.HI R2, RZ, 0x7, R2 ;  /* 0x00000007ff027819 */ /* 0x002fd60000011602 */
[----:B------:R-:W-:-:S05]  /*0660*/  @!P0 VIADD R2, R2, 0x9 ;  /* 0x0000000902028836 */ /* 0x000fca0000000000 */
[----:B------:R1:W-:Y:S06]  /*0670*/  @!P0 BAR.ARV R2, 0xa0 ;  /* 0x000280020000851d */ /* 0x0003ec0000002000 */
[----:B--2---:R-:W-:-:S13]  /*0680*/  ISETP.LE.AND P0, PT, RZ, UR4, PT ;  /* 0x00000004ff007c0c */ /* 0x004fda000bf03270 */
[----:B-1----:R-:W-:Y:S05]  /*0690*/  @!P0 BRA `(.L_x_7) ;  /* 0x0000007000508947 */ /* 0x002fea0003800000 */
[----:B------:R-:W-:-:S04]  /*06a0*/  MOV R0, RZ ;  /* 0x000000ff00007202 */ /* 0x000fc80000000f00 */
[----:B------:R-:W-:-:S13]  /*06b0*/  LOP3.LUT P0, RZ, R0, 0x3ff, RZ, 0xc0, !PT ;  /* 0x000003ff00ff7812 */ /* 0x000fda000780c0ff */
[----:B------:R-:W-:Y:S05]  /*06c0*/  @!P0 BRA `(.L_x_8) ;  /* 0x00000000007c8947 */ /* 0x000fea0003800000 */
[----:B------:R-:W-:Y:S01]  /*06d0*/  MOV R2, 0x0 ;  /* 0x0000000000027802 */ /* 0x000fe20000000f00 */
[----:B------:R-:W-:Y:S01]  /*06e0*/  ULDC.64 UR4, c[0x4][0x80] ;  /* 0x0100200000047ab9 */ /* 0x000fe20000000a00 */
[----:B------:R-:W-:Y:S01]  /*06f0*/  ULDC.64 UR6, c[0x4][0x8] ;  /* 0x0100020000067ab9 */ /* 0x000fe20000000a00 */
[----:B------:R-:W-:Y:S01]  /*0700*/  IMAD.U32 R4, RZ, RZ, UR4 ;  /* 0x00000004ff047e24 */ /* 0x000fe2000f8e00ff */
[----:B------:R1:W2:Y:S01]  /*0710*/  LDC.64 R14, c[0x4][R2] ;  /* 0x01000000020e7b82 */ /* 0x0002a20000000a00 */
[----:B------:R-:W-:Y:S01]  /*0720*/  IMAD.U32 R5, RZ, RZ, UR5 ;  /* 0x00000005ff057e24 */ /* 0x000fe2000f8e00ff */
[----:B------:R-:W-:Y:S01]  /*0730*/  ULDC.64 UR4, c[0x4][0x88] ;  /* 0x0100220000047ab9 */ /* 0x000fe20000000a00 */
[----:B------:R-:W-:Y:S02]  /*0740*/  IMAD.U32 R10, RZ, RZ, UR6 ;  /* 0x00000006ff0a7e24 */ /* 0x000fe4000f8e00ff */
[----:B------:R-:W-:Y:S02]  /*0750*/  IMAD.U32 R6, RZ, RZ, UR4 ;  /* 0x00000004ff067e24 */ /* 0x000fe4000f8e00ff */
[----:B------:R-:W-:-:S02]  /*0760*/  IMAD.U32 R7, RZ, RZ, UR5 ;  /* 0x00000005ff077e24 */ /* 0x000fc4000f8e00ff */
[----:B------:R-:W-:Y:S02]  /*0770*/  IMAD.U32 R11, RZ, RZ, UR7 ;  /* 0x00000007ff0b7e24 */ /* 0x000fe4000f8e00ff */
[----:B------:R-:W-:Y:S02]  /*0780*/  IMAD.MOV.U32 R8, RZ, RZ, 0x70 ;  /* 0x00000070ff087424 */ /* 0x000fe400078e00ff */
[----:B------:R-:W-:Y:S02]  /*0790*/  IMAD.MOV.U32 R12, RZ, RZ, 0x1 ;  /* 0x00000001ff0c7424 */ /* 0x000fe400078e00ff */
[----:B-1----:R-:W-:-:S07]  /*07a0*/  IMAD.MOV.U32 R13, RZ, RZ, RZ ;  /* 0x000000ffff0d7224 */ /* 0x002fce00078e00ff */
[----:B------:R-:W-:-:S07]  /*07b0*/  LEPC R20, `(.L_x_9) ;  /* 0x000000001014794e */ /* 0x000fce0000000000 */
[----:B--2---:R-:W-:Y:S05]  /*07c0*/  CALL.ABS.NOINC R14 ;  /* 0x000000000e007343 */ /* 0x004fea0003c00000 */
.L_x_9:
[----:B------:R-:W1:Y:S01]  /*07d0*/  LDC.64 R2, c[0x4][R2] ;  /* 0x0100000002027b82 */ /* 0x000e620000000a00 */
[----:B------:R-:W-:Y:S01]  /*07e0*/  ULDC.64 UR4, c[0x4][0x80] ;  /* 0x0100200000047ab9 */ /* 0x000fe20000000a00 */
[----:B------:R-:W-:Y:S01]  /*07f0*/  ULDC.64 UR6, c[0x4][0x88] ;  /* 0x0100220000067ab9 */ /* 0x000fe20000000a00 */
[----:B------:R-:W-:Y:S02]  /*0800*/  IMAD.U32 R4, RZ, RZ, UR4 ;  /* 0x00000004ff047e24 */ /* 0x000fe4000f8e00ff */
        /* <DEDUP_REMOVED lines=8> */
[----:B------:R-:W-:-:S07]  /*0890*/  IMAD.MOV.U32 R13, RZ, RZ, RZ ;  /* 0x000000ffff0d7224 */ /* 0x000fce00078e00ff */
[----:B------:R-:W-:-:S07]  /*08a0*/  LEPC R20, `(.L_x_8) ;  /* 0x000000001014794e */ /* 0x000fce0000000000 */
[----:B-1----:R-:W-:Y:S05]  /*08b0*/  CALL.ABS.NOINC R2 ;  /* 0x0000000002007343 */ /* 0x002fea0003c00000 */
.L_x_8:
[----:B------:R-:W1:Y:S01]  /*08c0*/  S2R R3, SR_CgaCtaId ;  /* 0x0000000000037919 */ /* 0x000e620000008800 */
[----:B------:R-:W-:-:S04]  /*08d0*/  MOV R16, 0x400 ;  /* 0x0000040000107802 */ /* 0x000fc80000000f00 */
[----:B-1----:R-:W-:-:S05]  /*08e0*/  LEA R16, R3, R16, 0x18 ;  /* 0x0000001003107211 */ /* 0x002fca00078ec0ff */
[----:B------:R-:W-:-:S05]  /*08f0*/  VIADD R226, R16, 0x28800 ;  /* 0x0002880010e27836 */ /* 0x000fca0000000000 */
        /* <DEDUP_REMOVED lines=18> */
.L_x_11:
        /* <DEDUP_REMOVED lines=15> */
.L_x_10:
[----:B------:R-:W1:Y:S01]  /*0b10*/  S2R R2, SR_TID.X ;  /* 0x0000000000027919 */ /* 0x000e620000002100 */
[----:B------:R-:W-:Y:S01]  /*0b20*/  UMOV UR4, 0xffffffff ;  /* 0xffffffff00047882 */ /* 0x000fe20000000000 */
[----:B-1----:R-:W-:-:S05]  /*0b30*/  VIADD R0, R2, 0xffffff80 ;  /* 0xffffff8002007836 */ /* 0x002fca0000000000 */
[----:B------:R-:W-:-:S04]  /*0b40*/  SHF.R.S32.HI R3, RZ, 0x1f, R0 ;  /* 0x0000001fff037819 */ /* 0x000fc80000011400 */
[----:B------:R-:W-:-:S04]  /*0b50*/  LEA.HI R2, R3, R0, RZ, 0x7 ;  /* 0x0000000003027211 */ /* 0x000fc800078f38ff */
[----:B------:R-:W-:Y:S01]  /*0b60*/  SHF.R.S32.HI R13, RZ, 0x7, R2 ;  /* 0x00000007ff0d7819 */ /* 0x000fe20000011402 */
[----:B------:R-:W-:Y:S06]  /*0b70*/  BRA.DIV UR4, `(.L_x_12) ;  /* 0x0000006e04207947 */ /* 0x000fec000b800000 */
[----:B------:R1:W2:Y:S02]  /*0b80*/  SHFL.IDX PT, R14, R13, RZ, 0x1f ;  /* 0x00001fff0d0e7589 */ /* 0x0002a400000e0000 */
.L_x_83:
[----:B------:R-:W-:Y:S02]  /*0b90*/  SHF.L.U32 R9, RZ, 0x1f, RZ ;  /* 0x0000001fff097819 */ /* 0x000fe400000006ff */
[----:B------:R-:W-:Y:S02]  /*0ba0*/  LEA.HI R5, R3, R0, RZ, 0x4 ;  /* 0x0000000003057211 */ /* 0x000fe400078f20ff */
[----:B------:R-:W3:Y:S01]  /*0bb0*/  SYNCS.PHASECHK.TRANS64.TRYWAIT P0, [R16+URZ+0x30800], R9 ;  /* 0x03080009100075a7 */ /* 0x000ee2000800017f */
[----:B--2---:R-:W-:Y:S02]  /*0bc0*/  LEA.HI R4, R14, R14, RZ, 0x1 ;  /* 0x0000000e0e047211 */ /* 0x004fe400078f08ff */
[----:B------:R-:W-:-:S04]  /*0bd0*/  SHF.R.S32.HI R6, RZ, 0x4, R5 ;  /* 0x00000004ff067819 */ /* 0x000fc80000011405 */
[----:B------:R-:W-:Y:S02]  /*0be0*/  LEA.HI R7, R5, R6, RZ, 0x1 ;  /* 0x0000000605077211 */ /* 0x000fe400078f08ff */
[----:B------:R-:W-:Y:S02]  /*0bf0*/  LOP3.LUT R5, R4, 0xfffffffe, RZ, 0xc0, !PT ;  /* 0xfffffffe04057812 */ /* 0x000fe400078ec0ff */
[----:B------:R-:W-:-:S03]  /*0c00*/  LOP3.LUT R7, R7, 0xfffffffe, RZ, 0xc0, !PT ;  /* 0xfffffffe07077812 */ /* 0x000fc600078ec0ff */
[----:B------:R-:W-:Y:S02]  /*0c10*/  IMAD.IADD R8, R14, 0x1, -R5 ;  /* 0x000000010e087824 */ /* 0x000fe400078e0a05 */
[----:B------:R-:W-:Y:S01]  /*0c20*/  IMAD.IADD R7, R6, 0x1, -R7 ;  /* 0x0000000106077824 */ /* 0x000fe200078e0a07 */
[----:B---3--:R-:W-:Y:S06]  /*0c30*/  @P0 BRA `(.L_x_13) ;  /* 0x0000000000080947 */ /* 0x008fec0003800000 */
[----:B------:R-:W2:Y:S02]  /*0c40*/  SYNCS.PHASECHK.TRANS64.TRYWAIT P0, [R16+URZ+0x30800], R9 ;  /* 0x03080009100075a7 */ /* 0x000ea4000800017f */
[----:B--2---:R-:W-:Y:S05]  /*0c50*/  @!P0 BRA `(.L_x_14) ;  /* 0x0000006c00048947 */ /* 0x004fea0003800000 */
.L_x_13:
[----:B------:R-:W3:Y:S01]  /*0c60*/  LDC R12, c[0x0][0x280] ;  /* 0x0000a000ff0c7b82 */ /* 0x000ee20000000800 */
[----:B------:R-:W-:Y:S02]  /*0c70*/  LOP3.LUT R5, R2, 0xffffff80, RZ, 0xc0, !PT ;  /* 0xffffff8002057812 */ /* 0x000fe400078ec0ff */
[----:B------:R-:W-:Y:S02]  /*0c80*/  CS2R R150, SRZ ;  /* 0x0000000000967805 */ /* 0x000fe4000001ff00 */
[----:B------:R-:W-:Y:S02]  /*0c90*/  LEA.HI R2, R3, R0, RZ, 0x5 ;  /* 0x0000000003027211 */ /* 0x000fe400078f28ff */
[----:B------:R-:W-:Y:S02]  /*0ca0*/  CS2R R148, SRZ ;  /* 0x0000000000947805 */ /* 0x000fe4000001ff00 */
[----:B------:R-:W-:Y:S01]  /*0cb0*/  CS2R R146, SRZ ;  /* 0x0000000000927805 */ /* 0x000fe2000001ff00 */
[----:B------:R-:W-:Y:S01]  /*0cc0*/  IMAD.IADD R5, R0, 0x1, -R5 ;  /* 0x0000000100057824 */ /* 0x000fe200078e0a05 */
[----:B------:R-:W-:-:S02]  /*0cd0*/  CS2R R144, SRZ ;  /* 0x0000000000907805 */ /* 0x000fc4000001ff00 */
[----:B------:R-:W-:Y:S02]  /*0ce0*/  CS2R R142, SRZ ;  /* 0x00000000008e7805 */ /* 0x000fe4000001ff00 */
[----:B------:R-:W-:Y:S02]  /*0cf0*/  CS2R R140, SRZ ;  /* 0x00000000008c7805 */ /* 0x000fe4000001ff00 */
[----:B------:R-:W-:Y:S02]  /*0d00*/  CS2R R138, SRZ ;  /* 0x00000000008a7805 */ /* 0x000fe4000001ff00 */
[----:B------:R-:W-:Y:S02]  /*0d10*/  SHF.R.S32.HI R4, RZ, 0x1f, R5 ;  /* 0x0000001fff047819 */ /* 0x000fe40000011405 */
[----:B------:R-:W-:Y:S02]  /*0d20*/  CS2R R136, SRZ ;  /* 0x0000000000887805 */ /* 0x000fe4000001ff00 */
[----:B------:R-:W-:-:S02]  /*0d30*/  CS2R R134, SRZ ;  /* 0x0000000000867805 */ /* 0x000fc4000001ff00 */
[----:B------:R-:W-:Y:S02]  /*0d40*/  CS2R R132, SRZ ;  /* 0x0000000000847805 */ /* 0x000fe4000001ff00 */
[----:B------:R-:W-:Y:S02]  /*0d50*/  LEA.HI R6, R4, R5, RZ, 0x2 ;  /* 0x0000000504067211 */ /* 0x000fe400078f10ff */
[----:B------:R-:W-:Y:S02]  /*0d60*/  CS2R R130, SRZ ;  /* 0x0000000000827805 */ /* 0x000fe4000001ff00 */
[----:B------:R-:W-:Y:S02]  /*0d70*/  CS2R R128, SRZ ;  /* 0x0000000000807805 */ /* 0x000fe4000001ff00 */
[----:B------:R-:W-:Y:S02]  /*0d80*/  CS2R R126, SRZ ;  /* 0x00000000007e7805 */ /* 0x000fe4000001ff00 */
[----:B------:R-:W-:-:S02]  /*0d90*/  LOP3.LUT R10, R6, 0x7ffffffc, RZ, 0xc0, !PT ;  /* 0x7ffffffc060a7812 */ /* 0x000fc400078ec0ff */
[----:B------:R-:W-:Y:S02]  /*0da0*/  CS2R R124, SRZ ;  /* 0x00000000007c7805 */ /* 0x000fe4000001ff00 */
[----:B------:R-:W-:Y:S02]  /*0db0*/  CS2R R122, SRZ ;  /* 0x00000000007a7805 */ /* 0x000fe4000001ff00 */
[----:B------:R-:W-:Y:S02]  /*0dc0*/  CS2R R120, SRZ ;  /* 0x0000000000787805 */ /* 0x000fe4000001ff00 */
[----:B------:R-:W-:Y:S02]  /*0dd0*/  CS2R R118, SRZ ;  /* 0x0000000000767805 */ /* 0x000fe4000001ff00 */
[----:B---3--:R-:W-:Y:S02]  /*0de0*/  ISETP.GE.AND P0, PT, R12, 0x1, PT ;  /* 0x000000010c00780c */ /* 0x008fe40003f06270 */
[----:B------:R-:W-:-:S02]  /*0df0*/  CS2R R116, SRZ ;  /* 0x0000000000747805 */ /* 0x000fc4000001ff00 */
[----:B------:R-:W-:Y:S02]  /*0e00*/  CS2R R114, SRZ ;  /* 0x0000000000727805 */ /* 0x000fe4000001ff00 */
[----:B------:R-:W-:Y:S02]  /*0e10*/  CS2R R112, SRZ ;  /* 0x0000000000707805 */ /* 0x000fe4000001ff00 */
[----:B------:R-:W-:Y:S02]  /*0e20*/  CS2R R110, SRZ ;  /* 0x00000000006e7805 */ /* 0x000fe4000001ff00 */
[----:B------:R-:W-:Y:S02]  /*0e30*/  CS2R R108, SRZ ;  /* 0x00000000006c7805 */ /* 0x000fe4000001ff00 */
[----:B------:R-:W-:Y:S02]  /*0e40*/  CS2R R106, SRZ ;  /* 0x00000000006a7805 */ /* 0x000fe4000001ff00 */
        /* <DEDUP_REMOVED lines=41> */
[----:B------:R-:W-:Y:S01]  /*10e0*/  SHF.R.S32.HI R2, RZ, 0x5, R2 ;  /* 0x00000005ff027819 */ /* 0x000fe20000011402 */
[----:B------:R-:W-:Y:S01]  /*10f0*/  IMAD.IADD R225, R5, 0x1, -R10 ;  /* 0x0000000105e17824 */ /* 0x000fe200078e0a0a */
[----:B------:R-:W-:Y:S06]  /*1100*/  @!P0 BRA `(.L_x_15) ;  /* 0x0000002800e08947 */ /* 0x000fec0003800000 */
[----:B------:R-:W3:Y:S01]  /*1110*/  S2R R11, SR_CTAID.X ;  /* 0x00000000000b7919 */ /* 0x000ee20000002500 */
[----:B------:R-:W3:Y:S01]  /*1120*/  LDC R14, c[0x0][0x290] ;  /* 0x0000a400ff0e7b82 */ /* 0x000ee20000000800 */
[----:B--2---:R-:W-:Y:S01]  /*1130*/  IMAD.SHL.U32 R9, R0, 0x40, RZ ;  /* 0x0000004000097824 */ /* 0x004fe200078e00ff */
[----:B------:R-:W-:Y:S01]  /*1140*/  LEA.HI R4, R4, R5, RZ, 0x5 ;  /* 0x0000000504047211 */ /* 0x000fe200078f28ff */
[----:B------:R-:W-:Y:S01]  /*1150*/  IMAD.SHL.U32 R2, R2, 0x10, RZ ;  /* 0x0000001002027824 */ /* 0x000fe200078e00ff */
[----:B------:R-:W-:Y:S01]  /*1160*/  LEA.HI R10, R3, R0, RZ, 0x3 ;  /* 0x00000000030a7211 */ /* 0x000fe200078f18ff */
[----:B------:R-:W-:Y:S01]  /*1170*/  IMAD.MOV.U32 R151, RZ, RZ, RZ ;  /* 0x000000ffff977224 */ /* 0x000fe200078e00ff */
[----:B------:R-:W-:Y:S02]  /*1180*/  LOP3.LUT R9, R9, 0x1c0, RZ, 0xc0, !PT ;  /* 0x000001c009097812 */ /* 0x000fe400078ec0ff */
[----:B------:R-:W-:Y:S02]  /*1190*/  SHF.R.S32.HI R4, RZ, 0x5, R4 ;  /* 0x00000005ff047819 */ /* 0x000fe40000011404 */
[----:B------:R-:W-:-:S02]  /*11a0*/  LOP3.LUT R15, R9, 0x30, R2, 0xf8, !PT ;  /* 0x00000030090f7812 */ /* 0x000fc400078ef802 */
[----:B------:R-:W-:Y:S02]  /*11b0*/  LEA.HI R0, R13, R13, RZ, 0x1 ;  /* 0x0000000d0d007211 */ /* 0x000fe400078f08ff */
[--C-:B------:R-:W-:Y:S02]  /*11c0*/  SHF.R.S32.HI R2, RZ, 0x2, R6.reuse ;  /* 0x00000002ff027819 */ /* 0x100fe40000011406 */
[----:B------:R-:W-:Y:S01]  /*11d0*/  SHF.R.S32.HI R3, RZ, 0x1f, R6 ;  /* 0x0000001fff037819 */ /* 0x000fe20000011406 */
[----:B------:R-:W-:Y:S01]  /*11e0*/  VIADD R6, R12, 0x3f ;  /* 0x0000003f0c067836 */ /* 0x000fe20000000000 */
[----:B------:R-:W-:Y:S02]  /*11f0*/  LOP3.LUT R0, R0, 0xfffffffe, RZ, 0xc0, !PT ;  /* 0xfffffffe00007812 */ /* 0x000fe400078ec0ff */
[----:B------:R-:W-:Y:S02]  /*1200*/  LEA.HI R3, R3, R2, RZ, 0x3 ;  /* 0x0000000203037211 */ /* 0x000fe400078f18ff */
[----:B------:R-:W-:-:S02]  /*1210*/  LOP3.LUT R10, R15, 0x8, R10, 0xf8, !PT ;  /* 0x000000080f0a7812 */ /* 0x000fc400078ef80a */
[----:B------:R-:W-:Y:S01]  /*1220*/  LOP3.LUT R3, R3, 0xfffffff8, RZ, 0xc0, !PT ;  /* 0xfffffff803037812 */ /* 0x000fe200078ec0ff */
[----:B---3--:R-:W-:-:S04]  /*1230*/  IMAD R11, R11, -0x80, R14 ;  /* 0xffffff800b0b7824 */ /* 0x008fc800078e020e */
[----:B------:R-:W-:Y:S01]  /*1240*/  IMAD R4, R4, -0x10, R11 ;  /* 0xfffffff004047824 */ /* 0x000fe200078e020b */
[----:B------:R-:W-:Y:S01]  /*1250*/  SHF.R.U32.HI R11, RZ, 0x3, R9 ;  /* 0x00000003ff0b7819 */ /* 0x000fe20000011609 */
[C---:B------:R-:W-:Y:S02]  /*1260*/  IMAD.IADD R9, R13.reuse, 0x1, -R0 ;  /* 0x000000010d097824 */ /* 0x040fe400078e0a00 */
[----:B------:R-:W-:Y:S01]  /*1270*/  IMAD.SHL.U32 R0, R13, 0x1000, RZ ;  /* 0x000010000d007824 */ /* 0x000fe200078e00ff */
[----:B------:R-:W-:Y:S02]  /*1280*/  LOP3.LUT R10, R10, R11, RZ, 0x3c, !PT ;  /* 0x0000000b0a0a7212 */ /* 0x000fe400078e3cff */
[----:B------:R-:W-:Y:S01]  /*1290*/  SHF.R.S32.HI R11, RZ, 0x1f, R6 ;  /* 0x0000001fff0b7819 */ /* 0x000fe20000011406 */
[----:B------:R-:W-:Y:S01]  /*12a0*/  IMAD R7, R7, 0x200, R0 ;  /* 0x0000020007077824 */ /* 0x000fe200078e0200 */
[----:B------:R-:W-:Y:S01]  /*12b0*/  IADD3 R4, R4, R3, -R2 ;  /* 0x0000000304047210 */ /* 0x000fe20007ffe802 */
[----:B------:R-:W-:Y:S01]  /*12c0*/  IMAD R3, R5, 0x4, R0 ;  /* 0x0000000405037824 */ /* 0x000fe200078e0200 */
[----:B------:R-:W-:Y:S01]  /*12d0*/  LEA.HI R0, R11, R6, RZ, 0x6 ;  /* 0x000000060b007211 */ /* 0x000fe200078f30ff */
[----:B------:R-:W-:Y:S01]  /*12e0*/  IMAD.IADD R11, R7, 0x1, R10 ;  /* 0x00000001070b7824 */ /* 0x000fe200078e020a */
[----:B------:R-:W-:Y:S01]  /*12f0*/  LOP3.LUT R7, R17, 0x1, RZ, 0xfc, !PT ;  /* 0x0000000111077812 */ /* 0x000fe200078efcff */
[----:B------:R-:W-:Y:S01]  /*1300*/  IMAD R9, R9, -0x40, R4 ;  /* 0xffffffc009097824 */ /* 0x000fe200078e0204 */
[----:B------:R-:W-:Y:S01]  /*1310*/  CS2R R4, SRZ ;  /* 0x0000000000047805 */ /* 0x000fe2000001ff00 */
[----:B------:R-:W-:Y:S01]  /*1320*/  IMAD.MOV.U32 R6, RZ, RZ, RZ ;  /* 0x000000ffff067224 */ /* 0x000fe200078e00ff */
[----:B------:R-:W-:Y:S01]  /*1330*/  SHF.R.S32.HI R10, RZ, 0x6, R0 ;  /* 0x00000006ff0a7819 */ /* 0x000fe20000011400 */
[----:B------:R-:W-:-:S07]  /*1340*/  IMAD R3, R3, 0x4, R16 ;  /* 0x0000000403037824 */ /* 0x000fce00078e0210 */
.L_x_26:
[----:B------:R-:W-:Y:S01]  /*1350*/  ISETP.NE.AND P0, PT, R7, 0x3, PT ;  /* 0x000000030700780c */ /* 0x000fe20003f05270 */
[----:B------:R-:W-:-:S12]  /*1360*/  YIELD ;  /* 0x0000000000007946 */ /* 0x000fd80003800000 */
[----:B---3--:R-:W-:Y:S05]  /*1370*/  @!P0 BRA `(.L_x_16) ;  /* 0x0000000000048947 */ /* 0x008fea0003800000 */
[----:B------:R-:W-:Y:S01]  /*1380*/  BPT.TRAP 0x1 ;  /* 0x000000040000795c */ /* 0x000fe20000300000 */
.L_x_16:
[----:B------:R-:W-:Y:S01]  /*1390*/  IMAD R2, R4, 0x8, R16 ;  /* 0x0000000804027824 */ /* 0x000fe200078e0210 */
[----:B------:R-:W-:-:S04]  /*13a0*/  SHF.L.U32 R17, R5, 0x1f, RZ ;  /* 0x0000001f05117819 */ /* 0x000fc800000006ff */
[----:B------:R2:W3:Y:S01]  /*13b0*/  SYNCS.PHASECHK.TRANS64.TRYWAIT P1, [R2+URZ+0x30810], R17 ;  /* 0x03081011020075a7 */ /* 0x0004e2000802017f */
[----:B------:R-:W-:Y:S05]  /*13c0*/  @!P0 BRA `(.L_x_17) ;  /* 0x0000000000048947 */ /* 0x000fea0003800000 */
[----:B------:R-:W-:Y:S01]  /*13d0*/  BPT.TRAP 0x1 ;  /* 0x000000040000795c */ /* 0x000fe20000300000 */
.L_x_17:
[----:B---3--:R-:W-:Y:S05]  /*13e0*/  @P1 BRA `(.L_x_18) ;  /* 0x0000000000081947 */ /* 0x008fea0003800000 */
[----:B------:R-:W3:Y:S02]  /*13f0*/  SYNCS.PHASECHK.TRANS64.TRYWAIT P1, [R2+URZ+0x30810], R17 ;  /* 0x03081011020075a7 */ /* 0x000ee4000802017f */
[----:B---3--:R-:W-:Y:S05]  /*1400*/  @!P1 BRA `(.L_x_19) ;  /* 0x00000064002c9947 */ /* 0x008fea0003800000 */
.L_x_18:
[----:B------:R-:W-:Y:S05]  /*1410*/  WARPSYNC.ALL ;  /* 0x0000000000007948 */ /* 0x000fea0003800000 */
[----:B------:R-:W-:Y:S01]  /*1420*/  VIADD R0, R16, 0x18000 ;  /* 0x0001800010007836 */ /* 0x000fe20000000000 */
[----:B------:R-:W-:Y:S01]  /*1430*/  WARPGROUP.ARRIVE ;  /* 0x00000000000079c5 */ /* 0x000fe20000000000 */
[----:B------:R-:W-:Y:S01]  /*1440*/  IMAD R12, R8, 0x2000, R16 ;  /* 0x00002000080c7824 */ /* 0x000fe200078e0210 */
[----:B------:R-:W-:Y:S01]  /*1450*/  UMOV UR5, 0x40000040 ;  /* 0x4000004000057882 */ /* 0x000fe20000000000 */
[----:B------:R-:W-:Y:S01]  /*1460*/  UMOV UR7, 0x40000040 ;  /* 0x4000004000077882 */ /* 0x000fe20000000000 */
[----:B------:R-:W-:-:S02]  /*1470*/  SHF.R.U32.HI R0, RZ, 0x4, R0 ;  /* 0x00000004ff007819 */ /* 0x000fc40000011600 */
[----:B------:R-:W-:Y:S02]  /*1480*/  R2UR UR9, R12 ;  /* 0x000000000c0972ca */ /* 0x000fe400000e0000 */
[----:B------:R-:W-:-:S04]  /*1490*/  LOP3.LUT R0, R0, 0x3fff, RZ, 0xc0, !PT ;  /* 0x00003fff00007812 */ /* 0x000fc800078ec0ff */
[----:B-1----:R-:W-:-:S05]  /*14a0*/  LOP3.LUT R13, R0, 0x10000, RZ, 0xfc, !PT ;  /* 0x00010000000d7812 */ /* 0x002fca00078efcff */
[----:B------:R-:W-:Y:S02]  /*14b0*/  IMAD R13, R4, 0x400, R13 ;  /* 0x00000400040d7824 */ /* 0x000fe400078e020d */
[----:B------:R-:W-:-:S03]  /*14c0*/  USHF.R.U32.HI UR4, URZ, 0x4, UR9 ;  /* 0x000000043f047899 */ /* 0x000fc60008011609 */
[----:B------:R-:W-:Y:S01]  /*14d0*/  R2UR UR8, R13 ;  /* 0x000000000d0872ca */ /* 0x000fe200000e0000 */
[----:B------:R-:W-:Y:S01]  /*14e0*/  ULOP3.LUT UR4, UR4, 0x3fff, URZ, 0xc0, !UPT ;  /* 0x00003fff04047892 */ /* 0x000fe2000f8ec03f */
[----:B------:R-:W-:-:S03]  /*14f0*/  IMAD R13, R4, 0x20, R225 ;  /* 0x00000020040d7824 */ /* 0x000fc600078e02e1 */
[----:B------:R-:W-:Y:S01]  /*1500*/  ULOP3.LUT UR10, UR4, 0x10000, URZ, 0xfc, !UPT ;  /* 0x00010000040a7892 */ /* 0x000fe2000f8efc3f */
[----:B------:R-:W-:-:S04]  /*1510*/  IMAD.SHL.U32 R13, R13, 0x2, RZ ;  /* 0x000000020d0d7824 */ /* 0x000fc800078e00ff */
[----:B------:R-:W-:Y:S02]  /*1520*/  IMAD R12, R13, 0x4, R16 ;  /* 0x000000040d0c7824 */ /* 0x000fe400078e0210 */
[----:B------:R-:W-:Y:S01]  /*1530*/  UMOV UR4, UR10 ;  /* 0x0000000a00047c82 */ /* 0x000fe20008000000 */
[----:B------:R-:W-:Y:S02]  /*1540*/  UMOV UR6, UR8 ;  /* 0x0000000800067c82 */ /* 0x000fe40008000000 */
[----:B------:R-:W-:Y:S01]  /*1550*/  HGMMA.64x64x16.F32 R184, gdesc[UR4], RZ, !UPT, gsb0 ;  /* 0x00e0000004b879f0 */ /* 0x000fe2000c0008ff */
[----:B------:R-:W-:Y:S02]  /*1560*/  UIADD3 UR4, UR10, 0x2, URZ ;  /* 0x000000020a047890 */ /* 0x000fe4000fffe03f */
[----:B------:R-:W-:Y:S01]  /*1570*/  UIADD3 UR6, UR8, 0x2, URZ ;  /* 0x0000000208067890 */ /* 0x000fe2000fffe03f */
[----:B------:R-:W-:Y:S01]  /*1580*/  UMOV UR5, 0x40000040 ;  /* 0x4000004000057882 */ /* 0x000fe20000000000 */
[----:B------:R-:W-:Y:S01]  /*1590*/  UMOV UR7, 0x40000040 ;  /* 0x4000004000077882 */ /* 0x000fe20000000000 */
[----:B------:R-:W-:-:S02]  /*15a0*/  WARPGROUP.DEPBAR.LE gsb0, 0x0 ;  /* 0x00008000000079c5 */ /* 0x000fc40000010000 */
[----:B------:R-:W-:-:S06]  /*15b0*/  WARPGROUP.ARRIVE ;  /* 0x00000000000079c5 */ /* 0x000fcc0000000000 */
[----:B------:R-:W-:Y:S01]  /*15c0*/  HGMMA.64x64x16.F32 R184, gdesc[UR4], R184, gsb0 ;  /* 0x00e0000004b879f0 */ /* 0x000fe200080008b8 */
[----:B------:R-:W-:Y:S02]  /*15d0*/  UIADD3 UR4, UR10, 0x4, URZ ;  /* 0x000000040a047890 */ /* 0x000fe4000fffe03f */
[----:B------:R-:W-:Y:S01]  /*15e0*/  UIADD3 UR6, UR8, 0x4, URZ ;  /* 0x0000000408067890 */ /* 0x000fe2000fffe03f */
[----:B------:R-:W-:Y:S01]  /*15f0*/  UMOV UR5, 0x40000040 ;  /* 0x4000004000057882 */ /* 0x000fe20000000000 */
[----:B------:R-:W-:Y:S01]  /*1600*/  UMOV UR7, 0x40000040 ;  /* 0x4000004000077882 */ /* 0x000fe20000000000 */
[----:B------:R-:W-:Y:S02]  /*1610*/  WARPGROUP.DEPBAR.LE gsb0, 0x0 ;  /* 0x00008000000079c5 */ /* 0x000fe40000010000 */
        /* <DEDUP_REMOVED lines=36> */
[----:B------:R-:W-:Y:S03]  /*1860*/  HGMMA.64x64x16.F32 R184, gdesc[UR4], R184, gsb0 ;  /* 0x00e0000004b879f0 */ /* 0x000fe600080008b8 */
[----:B------:R-:W-:Y:S02]  /*1870*/  WARPGROUP.DEPBAR.LE gsb0, 0x0 ;  /* 0x00008000000079c5 */ /* 0x000fe40000010000 */
[----:B------:R1:W4:Y:S04]  /*1880*/  LDS.64 R18, [R12+0x28000] ;  /* 0x028000000c127984 */ /* 0x0003280000000a00 */
[----:B------:R1:W5:Y:S04]  /*1890*/  LDS.64 R220, [R12+0x28020] ;  /* 0x028020000cdc7984 */ /* 0x0003680000000a00 */
[----:B------:R1:W1:Y:S04]  /*18a0*/  LDS.64 R218, [R12+0x28040] ;  /* 0x028040000cda7984 */ /* 0x0002680000000a00 */
[----:B------:R1:W1:Y:S04]  /*18b0*/  LDS.64 R14, [R12+0x28060] ;  /* 0x028060000c0e7984 */ /* 0x0002680000000a00 */
[----:B------:R1:W1:Y:S04]  /*18c0*/  LDS.64 R20, [R12+0x28080] ;  /* 0x028080000c147984 */ /* 0x0002680000000a00 */
[----:B------:R1:W1:Y:S04]  /*18d0*/  LDS.64 R22, [R12+0x280a0] ;  /* 0x0280a0000c167984 */ /* 0x0002680000000a00 */
[----:B------:R1:W1:Y:S04]  /*18e0*/  LDS.64 R216, [R12+0x280c0] ;  /* 0x0280c0000cd87984 */ /* 0x0002680000000a00 */
[----:B------:R1:W1:Y:S01]  /*18f0*/  LDS.64 R222, [R12+0x280e0] ;  /* 0x0280e0000cde7984 */ /* 0x0002620000000a00 */
[----:B------:R-:W-:Y:S05]  /*1900*/  @!P0 BRA `(.L_x_20) ;  /* 0x0000000000048947 */ /* 0x000fea0003800000 */
[----:B------:R-:W-:Y:S01]  /*1910*/  BPT.TRAP 0x1 ;  /* 0x000000040000795c */ /* 0x000fe20000300000 */
.L_x_20:
[----:B------:R1:W1:Y:S01]  /*1920*/  SYNCS.PHASECHK.TRANS64.TRYWAIT P1, [R2+URZ+0x30830], R17 ;  /* 0x03083011020075a7 */ /* 0x000262000802017f */
[----:B------:R-:W-:Y:S05]  /*1930*/  @!P0 BRA `(.L_x_21) ;  /* 0x0000000000048947 */ /* 0x000fea0003800000 */
[----:B------:R-:W-:Y:S01]  /*1940*/  BPT.TRAP 0x1 ;  /* 0x000000040000795c */ /* 0x000fe20000300000 */
.L_x_21:
[----:B------:R-:W-:-:S05]  /*1950*/  VIADD R13, R16, 0x20000 ;  /* 0x00020000100d7836 */ /* 0x000fca0000000000 */
[----:B------:R-:W-:-:S04]  /*1960*/  SHF.R.U32.HI R13, RZ, 0x4, R13 ;  /* 0x00000004ff0d7819 */ /* 0x000fc8000001160d */
[----:B------:R-:W-:-:S04]  /*1970*/  LOP3.LUT R13, R13, 0x3fff, RZ, 0xc0, !PT ;  /* 0x00003fff0d0d7812 */ /* 0x000fc800078ec0ff */
[----:B------:R-:W-:Y:S01]  /*1980*/  LOP3.LUT R153, R13, 0x10000, RZ, 0xfc, !PT ;  /* 0x000100000d997812 */ /* 0x000fe200078efcff */
[----:B-1----:R-:W-:Y:S06]  /*1990*/  @P1 BRA `(.L_x_22) ;  /* 0x0000000000081947 */ /* 0x002fec0003800000 */
[----:B------:R-:W1:Y:S02]  /*19a0*/  SYNCS.PHASECHK.TRANS64.TRYWAIT P1, [R2+URZ+0x30830], R17 ;  /* 0x03083011020075a7 */ /* 0x000e64000802017f */
[----:B-1----:R-:W-:Y:S05]  /*19b0*/  @!P1 BRA `(.L_x_23) ;  /* 0x0000005c00d49947 */ /* 0x002fea0003800000 */
.L_x_22:
[----:B------:R-:W-:Y:S01]  /*19c0*/  UIADD3 UR9, UR9, 0x8000, URZ ;  /* 0x0000800009097890 */ /* 0x000fe2000fffe03f */
[----:B------:R-:W-:Y:S01]  /*19d0*/  IMAD R153, R4, 0x400, R153 ;  /* 0x0000040004997824 */ /* 0x000fe200078e0299 */
[----:B------:R-:W-:Y:S01]  /*19e0*/  UMOV UR7, 0x40000040 ;  /* 0x4000004000077882 */ /* 0x000fe20000000000 */
[----:B------:R-:W-:Y:S01]  /*19f0*/  UMOV UR5, 0x40000040 ;  /* 0x4000004000057882 */ /* 0x000fe20000000000 */
[----:B------:R-:W-:Y:S01]  /*1a00*/  USHF.R.U32.HI UR9, URZ, 0x4, UR9 ;  /* 0x000000043f097899 */ /* 0x000fe20008011609 */
[----:B------:R-:W-:Y:S01]  /*1a10*/  ISETP.GT.AND P2, PT, R9, RZ, PT ;  /* 0x000000ff0900720c */ /* 0x000fe20003f44270 */
[----:B------:R-:W-:Y:S01]  /*1a20*/  ULDC UR10, c[0x0][0x75c] ;  /* 0x0001d700000a7ab9 */ /* 0x000fe20000000800 */
[----:B------:R-:W-:Y:S01]  /*1a30*/  R2UR UR8, R153 ;  /* 0x00000000990872ca */ /* 0x000fe200000e0000 */
[----:B------:R-:W-:Y:S01]  /*1a40*/  ULOP3.LUT UR9, UR9, 0x3fff, URZ, 0xc0, !UPT ;  /* 0x00003fff09097892 */ /* 0x000fe2000f8ec03f */
[----:B------:R-:W-:Y:S01]  /*1a50*/  WARPGROUP.ARRIVE ;  /* 0x00000000000079c5 */ /* 0x000fe20000000000 */
[----:B--23--:R-:W-:Y:S01]  /*1a60*/  FMUL.FTZ R17, R184, UR10 ;  /* 0x0000000ab8117c20 */ /* 0x00cfe20008410000 */
[----:B------:R-:W-:Y:S01]  /*1a70*/  FMUL.FTZ R184, R185, UR10 ;  /* 0x0000000ab9b87c20 */ /* 0x000fe20008410000 */
[----:B------:R-:W-:Y:S01]  /*1a80*/  ULOP3.LUT UR9, UR9, 0x10000, URZ, 0xfc, !UPT ;  /* 0x0001000009097892 */ /* 0x000fe2000f8efc3f */
[----:B------:R-:W-:Y:S01]  /*1a90*/  FMUL.FTZ R185, R186, UR10 ;  /* 0x0000000abab97c20 */ /* 0x000fe20008410000 */
[----:B------:R-:W-:Y:S01]  /*1aa0*/  FMUL.FTZ R186, R187, UR10 ;  /* 0x0000000abbba7c20 */ /* 0x000fe20008410000 */
[----:B------:R-:W-:Y:S01]  /*1ab0*/  FMUL.FTZ R187, R188, UR10 ;  /* 0x0000000abcbb7c20 */ /* 0x000fe20008410000 */
[----:B------:R-:W1:Y:S01]  /*1ac0*/  MUFU.TANH R17, R17 ;  /* 0x0000001100117308 */ /* 0x000e620000002400 */
[----:B------:R-:W-:Y:S01]  /*1ad0*/  FMUL.FTZ R224, R189, UR10 ;  /* 0x0000000abde07c20 */ /* 0x000fe20008410000 */
[----:B------:R-:W-:Y:S01]  /*1ae0*/  LOP3.LUT R227, R13, 0x2000000, RZ, 0xfc, !PT ;  /* 0x020000000de37812 */ /* 0x000fe200078efcff */
[----:B------:R-:W-:Y:S01]  /*1af0*/  UMOV UR4, UR9 ;  /* 0x0000000900047c82 */ /* 0x000fe20008000000 */
[----:B------:R-:W-:Y:S01]  /*1b00*/  UMOV UR6, UR8 ;  /* 0x0000000800067c82 */ /* 0x000fe20008000000 */
[----:B------:R-:W-:Y:S01]  /*1b10*/  ISETP.GT.AND P1, PT, R9, 0x8, PT ;  /* 0x000000080900780c */ /* 0x000fe20003f24270 */
[----:B------:R-:W-:Y:S01]  /*1b20*/  HGMMA.64x64x16.F32 R152, gdesc[UR4], RZ, !UPT, gsb0 ;  /* 0x00e00000049879f0 */ /* 0x000fe2000c0008ff */
[----:B------:R-:W-:Y:S01]  /*1b30*/  UIADD3 UR6, UR8, 0x2, URZ ;  /* 0x0000000208067890 */ /* 0x000fe2000fffe03f */
[----:B------:R-:W2:Y:S01]  /*1b40*/  MUFU.TANH R185, R185 ;  /* 0x000000b900b97308 */ /* 0x000ea20000002400 */
[----:B------:R-:W-:Y:S01]  /*1b50*/  UIADD3 UR4, UR9, 0x2, URZ ;  /* 0x0000000209047890 */ /* 0x000fe2000fffe03f */
[----:B------:R-:W-:Y:S01]  /*1b60*/  IMAD R227, R4, 0x400, R227 ;  /* 0x0000040004e37824 */ /* 0x000fe200078e02e3 */
[----:B------:R-:W-:Y:S01]  /*1b70*/  UMOV UR7, 0x40000040 ;  /* 0x4000004000077882 */ /* 0x000fe20000000000 */
[----:B------:R-:W-:Y:S01]  /*1b80*/  UMOV UR5, 0x40000040 ;  /* 0x4000004000057882 */ /* 0x000fe20000000000 */
[----:B------:R-:W-:Y:S01]  /*1b90*/  FMUL.FTZ R190, R190, UR10 ;  /* 0x0000000abebe7c20 */ /* 0x000fe20008410000 */
[----:B------:R-:W-:Y:S01]  /*1ba0*/  FMUL.FTZ R191, R191, UR10 ;  /* 0x0000000abfbf7c20 */ /* 0x000fe20008410000 */
[----:B------:R-:W-:Y:S01]  /*1bb0*/  FMUL.FTZ R192, R192, UR10 ;  /* 0x0000000ac0c07c20 */ /* 0x000fe20008410000 */
[----:B------:R-:W-:Y:S01]  /*1bc0*/  MUFU.TANH R184, R184 ;  /* 0x000000b800b87308 */ /* 0x000fe20000002400 */
[C---:B-1----:R-:W-:Y:S01]  /*1bd0*/  FSEL R13, R17.reuse, -INF , P2 ;  /* 0xff800000110d7808 */ /* 0x042fe20001000000 */
[----:B------:R-:W-:Y:S01]  /*1be0*/  FFMA.FTZ R17, -R17, R17, 1 ;  /* 0x3f80000011117423 */ /* 0x000fe20000010111 */
[----:B------:R-:W-:Y:S01]  /*1bf0*/  FMUL.FTZ R194, R194, UR10 ;  /* 0x0000000ac2c27c20 */ /* 0x000fe20008410000 */
[----:B------:R-:W-:Y:S01]  /*1c00*/  FMUL.FTZ R193, R193, UR10 ;  /* 0x0000000ac1c17c20 */ /* 0x000fe20008410000 */
[----:B------:R-:W-:Y:S01]  /*1c10*/  FMUL.FTZ R195, R195, UR10 ;  /* 0x0000000ac3c37c20 */ /* 0x000fe20008410000 */
[----:B------:R-:W-:Y:S01]  /*1c20*/  FMUL.FTZ R196, R196, UR10 ;  /* 0x0000000ac4c47c20 */ /* 0x000fe20008410000 */
[----:B------:R-:W-:Y:S01]  /*1c30*/  FMUL.FTZ R198, R198, UR10 ;  /* 0x0000000ac6c67c20 */ /* 0x000fe20008410000 */
[----:B------:R-:W-:Y:S01]  /*1c40*/  MUFU.TANH R186, R186 ;  /* 0x000000ba00ba7308 */ /* 0x000fe20000002400 */
[----:B--2---:R-:W-:Y:S01]  /*1c50*/  FSEL R229, R185, -INF , P1 ;  /* 0xff800000b9e57808 */ /* 0x004fe20000800000 */
[----:B------:R-:W-:Y:S01]  /*1c60*/  FMUL.FTZ R197, R197, UR10 ;  /* 0x0000000ac5c57c20 */ /* 0x000fe20008410000 */
[----:B------:R-:W-:Y:S01]  /*1c70*/  FMUL.FTZ R199, R199, UR10 ;  /* 0x0000000ac7c77c20 */ /* 0x000fe20008410000 */
[----:B------:R-:W-:Y:S01]  /*1c80*/  FMUL.FTZ R200, R200, UR10 ;  /* 0x0000000ac8c87c20 */ /* 0x000fe20008410000 */
[----:B------:R-:W-:Y:S01]  /*1c90*/  FMUL.FTZ R201, R201, UR10 ;  /* 0x0000000ac9c97c20 */ /* 0x000fe20008410000 */
[----:B------:R-:W-:Y:S01]  /*1ca0*/  FMUL.FTZ R204, R204, UR10 ;  /* 0x0000000acccc7c20 */ /* 0x000fe20008410000 */
[----:B------:R-:W-:Y:S01]  /*1cb0*/  FMUL.FTZ R206, R206, UR10 ;  /* 0x0000000acece7c20 */ /* 0x000fe20008410000 */
[----:B------:R-:W-:Y:S01]  /*1cc0*/  MUFU.TANH R187, R187 ;  /* 0x000000bb00bb7308 */ /* 0x000fe20000002400 */
[----:B------:R-:W-:Y:S01]  /*1cd0*/  FMUL.FTZ R205, R205, UR10 ;  /* 0x0000000acdcd7c20 */ /* 0x000fe20008410000 */
        /* <DEDUP_REMOVED lines=8> */
[----:B------:R-:W-:-:S06]  /*1d60*/  FFMA.FTZ R185, -R185, R185, 1 ;  /* 0x3f800000b9b97423 */ /* 0x000fcc00000101b9 */
[----:B------:R-:W-:Y:S08]  /*1d70*/  MUFU.TANH R224, R224 ;  /* 0x000000e000e07308 */ /* 0x000ff00000002400 */
[----:B------:R-:W-:Y:S08]  /*1d80*/  MUFU.TANH R191, R191 ;  /* 0x000000bf00bf7308 */ /* 0x000ff00000002400 */
[----:B------:R-:W-:Y:S08]  /*1d90*/  MUFU.TANH R192, R192 ;  /* 0x000000c000c07308 */ /* 0x000ff00000002400 */
[----:B------:R-:W-:Y:S08]  /*1da0*/  MUFU.TANH R194, R194 ;  /* 0x000000c200c27308 */ /* 0x000ff00000002400 */
[----:B------:R-:W-:Y:S01]  /*1db0*/  MUFU.TANH R193, R193 ;  /* 0x000000c100c17308 */ /* 0x000fe20000002400 */
[----:B------:R-:W-:-:S02]  /*1dc0*/  WARPGROUP.DEPBAR.LE gsb0, 0x0 ;  /* 0x00008000000079c5 */ /* 0x000fc40000010000 */
[----:B------:R-:W-:-:S05]  /*1dd0*/  WARPGROUP.ARRIVE ;  /* 0x00000000000079c5 */ /* 0x000fca0000000000 */
[----:B------:R-:W-:Y:S01]  /*1de0*/  MUFU.TANH R195, R195 ;  /* 0x000000c300c37308 */ /* 0x000fe20000002400 */
[----:B------:R-:W-:Y:S01]  /*1df0*/  HGMMA.64x64x16.F32 R152, gdesc[UR4], R152, gsb0 ;  /* 0x00e00000049879f0 */ /* 0x000fe20008000898 */
[----:B------:R-:W-:Y:S02]  /*1e00*/  UIADD3 UR6, UR8, 0x4, URZ ;  /* 0x0000000408067890 */ /* 0x000fe4000fffe03f */
[----:B------:R-:W-:Y:S01]  /*1e10*/  UIADD3 UR4, UR9, 0x4, URZ ;  /* 0x0000000409047890 */ /* 0x000fe2000fffe03f */
[----:B------:R-:W-:Y:S01]  /*1e20*/  UMOV UR7, 0x40000040 ;  /* 0x4000004000077882 */ /* 0x000fe20000000000 */
[----:B------:R-:W-:Y:S02]  /*1e30*/  UMOV UR5, 0x40000040 ;  /* 0x4000004000057882 */ /* 0x000fe40000000000 */
[----:B------:R-:W-:Y:S08]  /*1e40*/  MUFU.TANH R196, R196 ;  /* 0x000000c400c47308 */ /* 0x000ff00000002400 */
[----:B------:R-:W-:Y:S08]  /*1e50*/  MUFU.TANH R198, R198 ;  /* 0x000000c600c67308 */ /* 0x000ff00000002400 */
[----:B------:R-:W-:Y:S08]  /*1e60*/  MUFU.TANH R197, R197 ;  /* 0x000000c500c57308 */ /* 0x000ff00000002400 */
[----:B------:R-:W-:Y:S08]  /*1e70*/  MUFU.TANH R199, R199 ;  /* 0x000000c700c77308 */ /* 0x000ff00000002400 */
        /* <DEDUP_REMOVED lines=10> */
[----:B------:R-:W-:-:S04]  /*1f20*/  UIADD3 UR4, UR9, 0x6, URZ ;  /* 0x0000000609047890 */ /* 0x000fc8000fffe03f */
[----:B------:R-:W-:Y:S01]  /*1f30*/  MUFU.TANH R208, R208 ;  /* 0x000000d000d07308 */ /* 0x000fe20000002400 */
[----:B------:R-:W-:Y:S01]  /*1f40*/  UMOV UR7, 0x40000040 ;  /* 0x4000004000077882 */ /* 0x000fe20000000000 */
[----:B------:R-:W-:-:S06]  /*1f50*/  UMOV UR5, 0x40000040 ;  /* 0x4000004000057882 */ /* 0x000fcc0000000000 */
[----:B------:R-:W-:Y:S08]  /*1f60*/  MUFU.TANH R210, R210 ;  /* 0x000000d200d27308 */ /* 0x000ff00000002400 */
[----:B------:R-:W-:Y:S08]  /*1f70*/  MUFU.TANH R211, R211 ;  /* 0x000000d300d37308 */ /* 0x000ff00000002400 */
[----:B------:R-:W-:Y:S08]  /*1f80*/  MUFU.TANH R212, R212 ;  /* 0x000000d400d47308 */ /* 0x000ff00000002400 */
[----:B------:R-:W-:Y:S08]  /*1f90*/  MUFU.TANH R213, R213 ;  /* 0x000000d500d57308 */ /* 0x000ff00000002400 */
[----:B------:R-:W-:Y:S01]  /*1fa0*/  MUFU.TANH R215, R215 ;  /* 0x000000d700d77308 */ /* 0x000fe20000002400 */
        /* <DEDUP_REMOVED lines=31> */
[----:B------:R-:W-:Y:S01]  /*21a0*/  ULDC UR5, c[0x0][0x744] ;  /* 0x0001d10000057ab9 */ /* 0x000fe20000000800 */
[----:B------:R-:W-:Y:S01]  /*21b0*/  R2UR UR4, R227 ;  /* 0x00000000e30472ca */ /* 0x000fe200000e0000 */
[----:B----4-:R-:W-:Y:S01]  /*21c0*/  FFMA.FTZ R13, R13, UR5, -R18 ;  /* 0x000000050d0d7c23 */ /* 0x010fe20008010812 */
[----:B------:R-:W-:-:S05]  /*21d0*/  UMOV UR7, 0x40000040 ;  /* 0x4000004000077882 */ /* 0x000fca0000000000 */
[----:B------:R-:W1:Y:S06]  /*21e0*/  MUFU.EX2 R13, R13 ;  /* 0x0000000d000d7308 */ /* 0x000e6c0000000800 */
[----:B------:R-:W-:Y:S01]  /*21f0*/  UMOV UR6, UR4 ;  /* 0x0000000400067c82 */ /* 0x000fe20008000000 */
[----:B------:R-:W-:Y:S02]  /*2200*/  WARPGROUP.DEPBAR.LE gsb0, 0x0 ;  /* 0x00008000000079c5 */ /* 0x000fe40000010000 */
[----:B------:R-:W2:Y:S02]  /*2210*/  LDS.64 R188, [R12+0x28200] ;  /* 0x028200000cbc7984 */ /* 0x000ea40000000a00 */
[----:B--2---:R-:W-:Y:S01]  /*2220*/  FADD.FTZ R228, R152, -R188 ;  /* 0x800000bc98e47221 */ /* 0x004fe20000010000 */
[----:B------:R-:W-:Y:S01]  /*2230*/  FFMA.FTZ R152, R229, UR5, -R18 ;  /* 0x00000005e5987c23 */ /* 0x000fe20008010812 */
[----:B------:R-:W-:Y:S01]  /*2240*/  FADD.FTZ R227, R154, -R188 ;  /* 0x800000bc9ae37221 */ /* 0x000fe20000010000 */
[--C-:B------:R-:W-:Y:S01]  /*2250*/  FADD.FTZ R154, R155, -R189.reuse ;  /* 0x800000bd9b9a7221 */ /* 0x100fe20000010000 */
[----:B-1----:R-:W-:Y:S01]  /*2260*/  FMUL.FTZ R18, R13, R228 ;  /* 0x000000e40d127220 */ /* 0x002fe20000410000 */
[----:B------:R-:W-:Y:S01]  /*2270*/  FADD.FTZ R228, R153, -R189 ;  /* 0x800000bd99e47221 */ /* 0x000fe20000010000 */
[----:B------:R-:W-:Y:S01]  /*2280*/  FMUL.FTZ R188, R202, UR10 ;  /* 0x0000000acabc7c20 */ /* 0x000fe20008410000 */
[----:B------:R-:W1:Y:S01]  /*2290*/  MUFU.EX2 R152, R152 ;  /* 0x0000009800987308 */ /* 0x000e620000000800 */
[----:B------:R-:W-:Y:S01]  /*22a0*/  FMUL.FTZ R189, R17, R18 ;  /* 0x0000001211bd7220 */ /* 0x000fe20000410000 */
[C---:B------:R-:W-:Y:S01]  /*22b0*/  FSEL R18, R184.reuse, -INF , P2 ;  /* 0xff800000b8127808 */ /* 0x040fe20001000000 */
[----:B------:R-:W-:Y:S01]  /*22c0*/  FFMA.FTZ R184, -R184, R184, 1 ;  /* 0x3f800000b8b87423 */ /* 0x000fe200000101b8 */
[----:B------:R-:W-:Y:S01]  /*22d0*/  FMUL.FTZ R202, R203, UR10 ;  /* 0x0000000acbca7c20 */ /* 0x000fe20008410000 */
[----:B------:R-:W-:-:S02]  /*22e0*/  FFMA.FTZ R203, -R190, R190, 1 ;  /* 0x3f800000becb7423 */ /* 0x000fc400000101be */
[--C-:B------:R-:W-:Y:S01]  /*22f0*/  FFMA.FTZ R17, R18, UR5, -R19.reuse ;  /* 0x0000000512117c23 */ /* 0x100fe20008010813 */
[C---:B------:R-:W-:Y:S01]  /*2300*/  FSEL R18, R186.reuse, -INF , P1 ;  /* 0xff800000ba127808 */ /* 0x040fe20000800000 */
[----:B------:R-:W-:Y:S01]  /*2310*/  FFMA.FTZ R186, -R186, R186, 1 ;  /* 0x3f800000baba7423 */ /* 0x000fe200000101ba */
[----:B------:R-:W-:Y:S03]  /*2320*/  MUFU.TANH R188, R188 ;  /* 0x000000bc00bc7308 */ /* 0x000fe60000002400 */
[----:B------:R-:W-:Y:S02]  /*2330*/  FFMA.FTZ R153, R18, UR5, -R19 ;  /* 0x0000000512997c23 */ /* 0x000fe40008010813 */
[----:B------:R-:W2:Y:S01]  /*2340*/  LDS.64 R18, [R12+0x28220] ;  /* 0x028220000c127984 */ /* 0x000ea20000000a00 */
[----:B-1----:R-:W-:Y:S02]  /*2350*/  FMUL.FTZ R230, R152, R227 ;  /* 0x000000e398e67220 */ /* 0x002fe40000410000 */
[----:B------:R-:W1:Y:S02]  /*2360*/  MUFU.EX2 R17, R17 ;  /* 0x0000001100117308 */ /* 0x000e640000000800 */
[----:B------:R-:W-:-:S06]  /*2370*/  FMUL.FTZ R185, R185, R230 ;  /* 0x000000e6b9b97220 */ /* 0x000fcc0000410000 */
[----:B------:R-:W3:Y:S08]  /*2380*/  MUFU.EX2 R153, R153 ;  /* 0x0000009900997308 */ /* 0x000ef00000000800 */
[----:B------:R-:W-:Y:S01]  /*2390*/  MUFU.TANH R202, R202 ;  /* 0x000000ca00ca7308 */ /* 0x000fe20000002400 */
[----:B-1----:R-:W-:-:S04]  /*23a0*/  FMUL.FTZ R155, R17, R228 ;  /* 0x000000e4119b7220 */ /* 0x002fc80000410000 */
[----:B------:R-:W-:Y:S01]  /*23b0*/  FMUL.FTZ R184, R184, R155 ;  /* 0x0000009bb8b87220 */ /* 0x000fe20000410000 */
[----:B---3--:R-:W-:-:S04]  /*23c0*/  FMUL.FTZ R155, R153, R154 ;  /* 0x0000009a999b7220 */ /* 0x008fc80000410000 */
[----:B------:R-:W-:Y:S01]  /*23d0*/  F2FP.F16.F32.PACK_AB R184, R184, R189 ;  /* 0x000000bdb8b8723e */ /* 0x000fe200000000ff */
[----:B------:R-:W-:Y:S01]  /*23e0*/  FMUL.FTZ R186, R186, R155 ;  /* 0x0000009bbaba7220 */ /* 0x000fe20000410000 */
[C---:B------:R-:W-:Y:S01]  /*23f0*/  FSEL R155, R187.reuse, -INF , P2 ;  /* 0xff800000bb9b7808 */ /* 0x040fe20001000000 */
[----:B------:R-:W-:-:S03]  /*2400*/  FFMA.FTZ R187, -R187, R187, 1 ;  /* 0x3f800000bbbb7423 */ /* 0x000fc600000101bb */
[----:B------:R-:W-:Y:S01]  /*2410*/  F2FP.F16.F32.PACK_AB R185, R186, R185 ;  /* 0x000000b9bab9723e */ /* 0x000fe200000000ff */
[----:B-----5:R-:W-:Y:S01]  /*2420*/  FFMA.FTZ R154, R155, UR5, -R220 ;  /* 0x000000059b9a7c23 */ /* 0x020fe200080108dc */
[----:B------:R-:W-:Y:S01]  /*2430*/  FSEL R155, R190, -INF , P1 ;  /* 0xff800000be9b7808 */ /* 0x000fe20000800000 */
[----:B--2---:R-:W-:-:S04]  /*2440*/  FADD.FTZ R157, R157, -R19 ;  /* 0x800000139d9d7221 */ /* 0x004fc80000010000 */
[----:B------:R-:W-:Y:S01]  /*2450*/  FFMA.FTZ R227, R155, UR5, -R220 ;  /* 0x000000059be37c23 */ /* 0x000fe200080108dc */
[--C-:B------:R-:W-:Y:S01]  /*2460*/  FADD.FTZ R155, R156, -R18.reuse ;  /* 0x800000129c9b7221 */ /* 0x100fe20000010000 */
[----:B------:R-:W-:Y:S01]  /*2470*/  FADD.FTZ R220, R158, -R18 ;  /* 0x800000129edc7221 */ /* 0x000fe20000010000 */
[C---:B------:R-:W-:Y:S01]  /*2480*/  FSEL R18, R224.reuse, -INF , P2 ;  /* 0xff800000e0127808 */ /* 0x040fe20001000000 */
[----:B------:R-:W1:Y:S01]  /*2490*/  MUFU.EX2 R154, R154 ;  /* 0x0000009a009a7308 */ /* 0x000e620000000800 */
[----:B------:R-:W-:Y:S01]  /*24a0*/  FSEL R158, R191, -INF , P1 ;  /* 0xff800000bf9e7808 */ /* 0x000fe20000800000 */
[----:B------:R-:W-:Y:S01]  /*24b0*/  FADD.FTZ R156, R159, -R19 ;  /* 0x800000139f9c7221 */ /* 0x000fe20000010000 */
[----:B------:R-:W-:Y:S01]  /*24c0*/  FFMA.FTZ R224, -R224, R224, 1 ;  /* 0x3f800000e0e07423 */ /* 0x000fe200000101e0 */
[--C-:B------:R-:W-:Y:S01]  /*24d0*/  FFMA.FTZ R228, R18, UR5, -R221.reuse ;  /* 0x0000000512e47c23 */ /* 0x100fe200080108dd */
[----:B------:R-:W-:Y:S01]  /*24e0*/  FFMA.FTZ R191, -R191, R191, 1 ;  /* 0x3f800000bfbf7423 */ /* 0x000fe200000101bf */
[----:B------:R-:W2:Y:S01]  /*24f0*/  LDS.64 R18, [R12+0x28240] ;  /* 0x028240000c127984 */ /* 0x000ea20000000a00 */
[----:B------:R-:W-:Y:S01]  /*2500*/  FFMA.FTZ R221, R158, UR5, -R221 ;  /* 0x000000059edd7c23 */ /* 0x000fe200080108dd */
[----:B------:R-:W3:Y:S08]  /*2510*/  MUFU.EX2 R159, R227 ;  /* 0x000000e3009f7308 */ /* 0x000ef00000000800 */
[----:B------:R-:W4:Y:S01]  /*2520*/  MUFU.EX2 R158, R228 ;  /* 0x000000e4009e7308 */ /* 0x000f220000000800 */
[----:B-1----:R-:W-:-:S04]  /*2530*/  FMUL.FTZ R190, R154, R155 ;  /* 0x0000009b9abe7220 */ /* 0x002fc80000410000 */
[----:B------:R-:W-:-:S03]  /*2540*/  FMUL.FTZ R190, R187, R190 ;  /* 0x000000bebbbe7220 */ /* 0x000fc60000410000 */
[----:B------:R-:W1:Y:S01]  /*2550*/  MUFU.EX2 R155, R221 ;  /* 0x000000dd009b7308 */ /* 0x000e620000000800 */
[----:B---3--:R-:W-:-:S04]  /*2560*/  FMUL.FTZ R220, R159, R220 ;  /* 0x000000dc9fdc7220 */ /* 0x008fc80000410000 */
[----:B------:R-:W-:Y:S01]  /*2570*/  FMUL.FTZ R187, R203, R220 ;  /* 0x000000dccbbb7220 */ /* 0x000fe20000410000 */
[----:B------:R-:W-:Y:S01]  /*2580*/  FMUL.FTZ R220, R209, UR10 ;  /* 0x0000000ad1dc7c20 */ /* 0x000fe20008410000 */
[C---:B----4-:R-:W-:Y:S01]  /*2590*/  FMUL.FTZ R157, R158.reuse, R157 ;  /* 0x0000009d9e9d7220 */ /* 0x050fe20000410000 */
[----:B------:R-:W-:-:S04]  /*25a0*/  F2FP.F16.F32.PACK_AB R158, R158, R154 ;  /* 0x0000009a9e9e723e */ /* 0x000fc800000000ff */
[----:B------:R-:W-:Y:S01]  /*25b0*/  MUFU.TANH R220, R220 ;  /* 0x000000dc00dc7308 */ /* 0x000fe20000002400 */
[----:B------:R-:W-:Y:S01]  /*25c0*/  FMUL.FTZ R209, R224, R157 ;  /* 0x0000009de0d17220 */ /* 0x000fe20000410000 */
[C---:B------:R-:W-:Y:S01]  /*25d0*/  FSEL R157, R192.reuse, -INF , P2 ;  /* 0xff800000c09d7808 */ /* 0x040fe20001000000 */
[----:B------:R-:W-:Y:S01]  /*25e0*/  FFMA.FTZ R192, -R192, R192, 1 ;  /* 0x3f800000c0c07423 */ /* 0x000fe200000101c0 */
[----:B-1----:R-:W-:Y:S02]  /*25f0*/  FMUL.FTZ R156, R155, R156 ;  /* 0x0000009c9b9c7220 */ /* 0x002fe40000410000 */
[----:B------:R-:W-:Y:S01]  /*2600*/  F2FP.F16.F32.PACK_AB R186, R209, R190 ;  /* 0x000000bed1ba723e */ /* 0x000fe200000000ff */
[----:B------:R-:W-:Y:S01]  /*2610*/  FFMA.FTZ R203, R157, UR5, -R218 ;  /* 0x000000059dcb7c23 */ /* 0x000fe200080108da */
[----:B------:R-:W-:Y:S01]  /*2620*/  FSEL R157, R194, -INF , P1 ;  /* 0xff800000c29d7808 */ /* 0x000fe20000800000 */
[----:B------:R-:W-:Y:S01]  /*2630*/  FMUL.FTZ R191, R191, R156 ;  /* 0x0000009cbfbf7220 */ /* 0x000fe20000410000 */
[--C-:B--2---:R-:W-:Y:S01]  /*2640*/  FADD.FTZ R224, R160, -R18.reuse ;  /* 0x80000012a0e07221 */ /* 0x104fe20000010000 */
[----:B------:R-:W-:Y:S01]  /*2650*/  FSEL R160, R193, -INF , P2 ;  /* 0xff800000c1a07808 */ /* 0x000fe20001000000 */
[----:B------:R-:W-:Y:S01]  /*2660*/  FADD.FTZ R221, R162, -R18 ;  /* 0x80000012a2dd7221 */ /* 0x000fe20000010000 */
[----:B------:R-:W-:Y:S01]  /*2670*/  FFMA.FTZ R218, R157, UR5, -R218 ;  /* 0x000000059dda7c23 */ /* 0x000fe200080108da */
[----:B------:R-:W1:Y:S01]  /*2680*/  MUFU.EX2 R203, R203 ;  /* 0x000000cb00cb7308 */ /* 0x000e620000000800 */
[----:B------:R-:W2:Y:S01]  /*2690*/  LDS.64 R156, [R12+0x28260] ;  /* 0x028260000c9c7984 */ /* 0x000ea20000000a00 */
[----:B------:R-:W-:Y:S01]  /*26a0*/  FFMA.FTZ R160, R160, UR5, -R219 ;  /* 0x00000005a0a07c23 */ /* 0x000fe200080108db */
[----:B------:R-:W-:Y:S01]  /*26b0*/  FSEL R162, R195, -INF , P1 ;  /* 0xff800000c3a27808 */ /* 0x000fe20000800000 */
[----:B------:R-:W-:Y:S01]  /*26c0*/  FADD.FTZ R161, R161, -R19 ;  /* 0x80000013a1a17221 */ /* 0x000fe20000010000 */
[----:B------:R-:W-:Y:S01]  /*26d0*/  FFMA.FTZ R194, -R194, R194, 1 ;  /* 0x3f800000c2c27423 */ /* 0x000fe200000101c2 */
[----:B------:R-:W-:Y:S01]  /*26e0*/  FFMA.FTZ R193, -R193, R193, 1 ;  /* 0x3f800000c1c17423 */ /* 0x000fe200000101c1 */
[----:B------:R-:W-:Y:S01]  /*26f0*/  FFMA.FTZ R195, -R195, R195, 1 ;  /* 0x3f800000c3c37423 */ /* 0x000fe200000101c3 */
[----:B------:R-:W3:Y:S01]  /*2700*/  MUFU.EX2 R160, R160 ;  /* 0x000000a000a07308 */ /* 0x000ee20000000800 */
[----:B------:R-:W-:Y:S01]  /*2710*/  FFMA.FTZ R162, R162, UR5, -R219 ;  /* 0x00000005a2a27c23 */ /* 0x000fe200080108db */
[----:B------:R-:W-:-:S02]  /*2720*/  F2FP.F16.F32.PACK_AB R187, R191, R187 ;  /* 0x000000bbbfbb723e */ /* 0x000fc400000000ff */
[----:B------:R-:W-:-:S04]  /*2730*/  F2FP.F16.F32.PACK_AB R159, R155, R159 ;  /* 0x0000009f9b9f723e */ /* 0x000fc800000000ff */
[----:B------:R3:W4:Y:S01]  /*2740*/  MUFU.EX2 R18, R218 ;  /* 0x000000da00127308 */ /* 0x0007220000000800 */
[----:B-1----:R-:W-:Y:S01]  /*2750*/  FMUL.FTZ R219, R203, R224 ;  /* 0x000000e0cbdb7220 */ /* 0x002fe20000410000 */
[----:B------:R-:W-:Y:S01]  /*2760*/  FADD.FTZ R224, R163, -R19 ;  /* 0x80000013a3e07221 */ /* 0x000fe20000010000 */
[----:B------:R-:W-:Y:S02]  /*2770*/  FSEL R163, R198, -INF , P1 ;  /* 0xff800000c6a37808 */ /* 0x000fe40000800000 */
[----:B------:R-:W-:-:S03]  /*2780*/  FMUL.FTZ R192, R192, R219 ;  /* 0x000000dbc0c07220 */ /* 0x000fc60000410000 */
[----:B------:R1:W-:Y:S01]  /*2790*/  MUFU.EX2 R19, R162 ;  /* 0x000000a200137308 */ /* 0x0003e20000000800 */
[----:B---3--:R-:W-:Y:S01]  /*27a0*/  FMUL.FTZ R218, R160, R161 ;  /* 0x000000a1a0da7220 */ /* 0x008fe20000410000 */
[----:B------:R-:W-:-:S03]  /*27b0*/  FSEL R161, R196, -INF , P2 ;  /* 0xff800000c4a17808 */ /* 0x000fc60001000000 */
[----:B------:R-:W-:Y:S02]  /*27c0*/  FMUL.FTZ R193, R193, R218 ;  /* 0x000000dac1c17220 */ /* 0x000fe40000410000 */
[--C-:B-1----:R-:W-:Y:S01]  /*27d0*/  FFMA.FTZ R162, R161, UR5, -R14.reuse ;  /* 0x00000005a1a27c23 */ /* 0x102fe2000801080e */
[----:B------:R-:W-:Y:S01]  /*27e0*/  FFMA.FTZ R161, R163, UR5, -R14 ;  /* 0x00000005a3a17c23 */ /* 0x000fe2000801080e */
[C---:B------:R-:W-:Y:S01]  /*27f0*/  FSEL R14, R197.reuse, -INF , P2 ;  /* 0xff800000c50e7808 */ /* 0x040fe20001000000 */
[----:B----4-:R-:W-:Y:S01]  /*2800*/  FMUL.FTZ R221, R18, R221 ;  /* 0x000000dd12dd7220 */ /* 0x010fe20000410000 */
[----:B------:R-:W-:Y:S02]  /*2810*/  FFMA.FTZ R197, -R197, R197, 1 ;  /* 0x3f800000c5c57423 */ /* 0x000fe400000101c5 */
[----:B------:R-:W1:Y:S01]  /*2820*/  MUFU.EX2 R162, R162 ;  /* 0x000000a200a27308 */ /* 0x000e620000000800 */
[----:B------:R-:W-:Y:S01]  /*2830*/  FFMA.FTZ R163, R14, UR5, -R15 ;  /* 0x000000050ea37c23 */ /* 0x000fe2000801080f */
[--C-:B--2---:R-:W-:Y:S01]  /*2840*/  FADD.FTZ R219, R164, -R156.reuse ;  /* 0x8000009ca4db7221 */ /* 0x104fe20000010000 */
[----:B------:R-:W-:Y:S01]  /*2850*/  FADD.FTZ R166, R166, -R156 ;  /* 0x8000009ca6a67221 */ /* 0x000fe20000010000 */
[----:B------:R-:W-:Y:S01]  /*2860*/  FSEL R156, R199, -INF , P1 ;  /* 0xff800000c79c7808 */ /* 0x000fe20000800000 */
[----:B------:R-:W-:Y:S01]  /*2870*/  FMUL.FTZ R194, R194, R221 ;  /* 0x000000ddc2c27220 */ /* 0x000fe20000410000 */
[----:B------:R-:W-:Y:S01]  /*2880*/  FADD.FTZ R221, R167, -R157 ;  /* 0x8000009da7dd7221 */ /* 0x000fe20000010000 */
[----:B------:R-:W-:Y:S01]  /*2890*/  FSEL R167, R188, -INF , P1 ;  /* 0xff800000bca77808 */ /* 0x000fe20000800000 */
[----:B------:R-:W2:Y:S01]  /*28a0*/  MUFU.EX2 R161, R161 ;  /* 0x000000a100a17308 */ /* 0x000ea20000000800 */
[----:B------:R-:W-:Y:S01]  /*28b0*/  FFMA.FTZ R164, R156, UR5, -R15 ;  /* 0x000000059ca47c23 */ /* 0x000fe2000801080f */
[----:B------:R-:W-:Y:S01]  /*28c0*/  FFMA.FTZ R156, -R196, R196, 1 ;  /* 0x3f800000c49c7423 */ /* 0x000fe200000101c4 */
[----:B------:R-:W3:Y:S01]  /*28d0*/  LDS.64 R14, [R12+0x28280] ;  /* 0x028280000c0e7984 */ /* 0x000ee20000000a00 */
[----:B------:R-:W-:Y:S01]  /*28e0*/  FADD.FTZ R196, R165, -R157 ;  /* 0x8000009da5c47221 */ /* 0x000fe20000010000 */
[----:B------:R-:W-:Y:S01]  /*28f0*/  FFMA.FTZ R157, -R198, R198, 1 ;  /* 0x3f800000c69d7423 */ /* 0x000fe200000101c6 */
[----:B------:R-:W-:Y:S01]  /*2900*/  FSEL R165, R200, -INF , P2 ;  /* 0xff800000c8a57808 */ /* 0x000fe20001000000 */
[----:B------:R-:W-:Y:S01]  /*2910*/  FMUL.FTZ R198, R214, UR10 ;  /* 0x0000000ad6c67c20 */ /* 0x000fe20008410000 */
[----:B------:R-:W4:Y:S01]  /*2920*/  MUFU.EX2 R163, R163 ;  /* 0x000000a300a37308 */ /* 0x000f220000000800 */
[----:B------:R-:W-:Y:S01]  /*2930*/  FFMA.FTZ R199, -R199, R199, 1 ;  /* 0x3f800000c7c77423 */ /* 0x000fe200000101c7 */
[----:B-1----:R-:W-:Y:S01]  /*2940*/  FMUL.FTZ R219, R162, R219 ;  /* 0x000000dba2db7220 */ /* 0x002fe20000410000 */
[----:B------:R-:W-:-:S03]  /*2950*/  FMUL.FTZ R224, R19, R224 ;  /* 0x000000e013e07220 */ /* 0x000fc60000410000 */
[----:B------:R-:W-:Y:S01]  /*2960*/  FMUL.FTZ R156, R156, R219 ;  /* 0x000000db9c9c7220 */ /* 0x000fe20000410000 */
[----:B------:R-:W-:Y:S01]  /*2970*/  FMUL.FTZ R195, R195, R224 ;  /* 0x000000e0c3c37220 */ /* 0x000fe20000410000 */
[----:B------:R-:W1:Y:S01]  /*2980*/  MUFU.EX2 R164, R164 ;  /* 0x000000a400a47308 */ /* 0x000e620000000800 */
[----:B--2---:R-:W-:-:S03]  /*2990*/  FMUL.FTZ R166, R161, R166 ;  /* 0x000000a6a1a67220 */ /* 0x004fc60000410000 */
[----:B------:R-:W-:Y:S01]  /*29a0*/  F2FP.F16.F32.PACK_AB R189, R195, R194 ;  /* 0x000000c2c3bd723e */ /* 0x000fe200000000ff */
[----:B------:R-:W-:Y:S01]  /*29b0*/  FMUL.FTZ R157, R157, R166 ;  /* 0x000000a69d9d7220 */ /* 0x000fe20000410000 */
[--C-:B------:R-:W-:Y:S01]  /*29c0*/  FFMA.FTZ R166, R165, UR5, -R20.reuse ;  /* 0x00000005a5a67c23 */ /* 0x100fe20008010814 */
[----:B------:R-:W-:Y:S01]  /*29d0*/  FFMA.FTZ R165, R167, UR5, -R20 ;  /* 0x00000005a7a57c23 */ /* 0x000fe20008010814 */
[----:B------:R-:W-:Y:S01]  /*29e0*/  MUFU.TANH R198, R198 ;  /* 0x000000c600c67308 */ /* 0x000fe20000002400 */
[C---:B----4-:R-:W-:Y:S01]  /*29f0*/  FMUL.FTZ R196, R163.reuse, R196 ;  /* 0x000000c4a3c47220 */ /* 0x050fe20000410000 */
[----:B------:R-:W-:-:S03]  /*2a00*/  F2FP.F16.F32.PACK_AB R154, R163, R162 ;  /* 0x000000a2a39a723e */ /* 0x000fc600000000ff */
[----:B------:R-:W-:-:S03]  /*2a10*/  FMUL.FTZ R197, R197, R196 ;  /* 0x000000c4c5c57220 */ /* 0x000fc60000410000 */
[----:B------:R2:W4:Y:S01]  /*2a20*/  MUFU.EX2 R20, R166 ;  /* 0x000000a600147308 */ /* 0x0005220000000800 */
[----:B-1----:R-:W-:Y:S01]  /*2a30*/  FMUL.FTZ R214, R164, R221 ;  /* 0x000000dda4d67220 */ /* 0x002fe20000410000 */
[----:B------:R-:W-:Y:S02]  /*2a40*/  F2FP.F16.F32.PACK_AB R190, R197, R156 ;  /* 0x0000009cc5be723e */ /* 0x000fe400000000ff */
[----:B------:R-:W-:Y:S01]  /*2a50*/  F2FP.F16.F32.PACK_AB R156, R17, R13 ;  /* 0x0000000d119c723e */ /* 0x000fe200000000ff */
[----:B------:R-:W-:Y:S01]  /*2a60*/  FMUL.FTZ R196, R199, R214 ;  /* 0x000000d6c7c47220 */ /* 0x000fe20000410000 */
[----:B------:R-:W-:Y:S01]  /*2a70*/  FFMA.FTZ R199, -R200, R200, 1 ;  /* 0x3f800000c8c77423 */ /* 0x000fe200000101c8 */
[----:B------:R-:W-:Y:S01]  /*2a80*/  FFMA.FTZ R214, -R188, R188, 1 ;  /* 0x3f800000bcd67423 */ /* 0x000fe200000101bc */
[----:B------:R-:W1:Y:S01]  /*2a90*/  MUFU.EX2 R165, R165 ;  /* 0x000000a500a57308 */ /* 0x000e620000000800 */
[C---:B--2---:R-:W-:Y:S01]  /*2aa0*/  FSEL R166, R202.reuse, -INF , P1 ;  /* 0xff800000caa67808 */ /* 0x044fe20000800000 */
[----:B------:R-:W-:Y:S01]  /*2ab0*/  FFMA.FTZ R202, -R202, R202, 1 ;  /* 0x3f800000caca7423 */ /* 0x000fe200000101ca */
[--C-:B---3--:R-:W-:Y:S01]  /*2ac0*/  FADD.FTZ R167, R168, -R14.reuse ;  /* 0x8000000ea8a77221 */ /* 0x108fe20000010000 */
[----:B------:R-:W-:Y:S01]  /*2ad0*/  FADD.FTZ R170, R170, -R14 ;  /* 0x8000000eaaaa7221 */ /* 0x000fe20000010000 */
[----:B------:R-:W-:Y:S01]  /*2ae0*/  FSEL R14, R201, -INF , P2 ;  /* 0xff800000c90e7808 */ /* 0x000fe20001000000 */
[--C-:B------:R-:W-:Y:S01]  /*2af0*/  FADD.FTZ R169, R169, -R15.reuse ;  /* 0x8000000fa9a97221 */ /* 0x100fe20000010000 */
[----:B------:R-:W-:Y:S01]  /*2b00*/  FADD.FTZ R171, R171, -R15 ;  /* 0x8000000fabab7221 */ /* 0x000fe20000010000 */
[--C-:B------:R-:W-:Y:S01]  /*2b10*/  FFMA.FTZ R166, R166, UR5, -R21.reuse ;  /* 0x00000005a6a67c23 */ /* 0x100fe20008010815 */
[----:B------:R-:W-:Y:S01]  /*2b20*/  FFMA.FTZ R201, -R201, R201, 1 ;  /* 0x3f800000c9c97423 */ /* 0x000fe200000101c9 */
[----:B------:R-:W-:Y:S01]  /*2b30*/  FFMA.FTZ R168, R14, UR5, -R21 ;  /* 0x000000050ea87c23 */ /* 0x000fe20008010815 */
[----:B----4-:R-:W-:Y:S01]  /*2b40*/  FMUL.FTZ R14, R20, R167 ;  /* 0x000000a7140e7220 */ /* 0x010fe20000410000 */
[C---:B------:R-:W-:Y:S01]  /*2b50*/  FSEL R21, R204.reuse, -INF , P2 ;  /* 0xff800000cc157808 */ /* 0x040fe20001000000 */
[----:B------:R-:W-:Y:S01]  /*2b60*/  FFMA.FTZ R204, -R204, R204, 1 ;  /* 0x3f800000cccc7423 */ /* 0x000fe200000101cc */
[----:B------:R-:W2:Y:S01]  /*2b70*/  MUFU.EX2 R166, R166 ;  /* 0x000000a600a67308 */ /* 0x000ea20000000800 */
[----:B------:R-:W-:Y:S01]  /*2b80*/  FMUL.FTZ R199, R199, R14 ;  /* 0x0000000ec7c77220 */ /* 0x000fe20000410000 */
[----:B------:R-:W-:Y:S01]  /*2b90*/  FSEL R200, R215, -INF , P1 ;  /* 0xff800000d7c87808 */ /* 0x000fe20000800000 */
[----:B------:R-:W3:Y:S01]  /*2ba0*/  LDS.64 R14, [R12+0x282a0] ;  /* 0x0282a0000c0e7984 */ /* 0x000ee20000000a00 */
[----:B-1----:R-:W-:Y:S01]  /*2bb0*/  FMUL.FTZ R167, R165, R170 ;  /* 0x000000aaa5a77220 */ /* 0x002fe20000410000 */
[----:B------:R-:W-:Y:S01]  /*2bc0*/  FFMA.FTZ R21, R21, UR5, -R22 ;  /* 0x0000000515157c23 */ /* 0x000fe20008010816 */
[----:B------:R-:W-:Y:S01]  /*2bd0*/  FFMA.FTZ R215, -R215, R215, 1 ;  /* 0x3f800000d7d77423 */ /* 0x000fe200000101d7 */
[----:B------:R-:W-:Y:S01]  /*2be0*/  F2FP.F16.F32.PACK_AB R191, R196, R157 ;  /* 0x0000009dc4bf723e */ /* 0x000fe200000000ff */
[----:B------:R-:W1:Y:S01]  /*2bf0*/  MUFU.EX2 R168, R168 ;  /* 0x000000a800a87308 */ /* 0x000e620000000800 */
[----:B------:R-:W-:Y:S01]  /*2c00*/  FMUL.FTZ R214, R214, R167 ;  /* 0x000000a7d6d67220 */ /* 0x000fe20000410000 */
[C---:B------:R-:W-:Y:S01]  /*2c10*/  FSEL R167, R206.reuse, -INF , P1 ;  /* 0xff800000cea77808 */ /* 0x040fe20000800000 */
[----:B------:R-:W-:Y:S01]  /*2c20*/  FFMA.FTZ R206, -R206, R206, 1 ;  /* 0x3f800000cece7423 */ /* 0x000fe200000101ce */
[----:B------:R-:W-:Y:S01]  /*2c30*/  IMAD R157, R4, 0x2000, R11 ;  /* 0x00002000049d7824 */ /* 0x000fe200078e020b */
[----:B------:R-:W-:-:S02]  /*2c40*/  F2FP.F16.F32.PACK_AB R155, R164, R161 ;  /* 0x000000a1a49b723e */ /* 0x000fc400000000ff */
[----:B------:R-:W-:Y:S01]  /*2c50*/  FFMA.FTZ R167, R167, UR5, -R22 ;  /* 0x00000005a7a77c23 */ /* 0x000fe20008010816 */
[----:B------:R-:W4:Y:S01]  /*2c60*/  MUFU.EX2 R21, R21 ;  /* 0x0000001500157308 */ /* 0x000f220000000800 */
[C---:B------:R-:W-:Y:S01]  /*2c70*/  FSEL R22, R205.reuse, -INF , P2 ;  /* 0xff800000cd167808 */ /* 0x040fe20001000000 */
[C---:B--2---:R-:W-:Y:S01]  /*2c80*/  FMUL.FTZ R171, R166.reuse, R171 ;  /* 0x000000aba6ab7220 */ /* 0x044fe20000410000 */
[----:B------:R-:W-:Y:S01]  /*2c90*/  FFMA.FTZ R205, -R205, R205, 1 ;  /* 0x3f800000cdcd7423 */ /* 0x000fe200000101cd */
[----:B------:R-:W-:Y:S02]  /*2ca0*/  F2FP.F16.F32.PACK_AB R165, R166, R165 ;  /* 0x000000a5a6a5723e */ /* 0x000fe400000000ff */
[----:B------:R-:W-:Y:S01]  /*2cb0*/  FMUL.FTZ R202, R202, R171 ;  /* 0x000000abcaca7220 */ /* 0x000fe20000410000 */
[----:B------:R-:W-:Y:S01]  /*2cc0*/  FSEL R171, R210, -INF , P1 ;  /* 0xff800000d2ab7808 */ /* 0x000fe20000800000 */
[----:B------:R-:W2:Y:S01]  /*2cd0*/  MUFU.EX2 R167, R167 ;  /* 0x000000a700a77308 */ /* 0x000ea20000000800 */
[----:B-1----:R-:W-:Y:S01]  /*2ce0*/  FMUL.FTZ R170, R168, R169 ;  /* 0x000000a9a8aa7220 */ /* 0x002fe20000410000 */
[----:B------:R-:W-:Y:S01]  /*2cf0*/  FFMA.FTZ R169, R22, UR5, -R23 ;  /* 0x0000000516a97c23 */ /* 0x000fe20008010817 */
[C---:B------:R-:W-:Y:S01]  /*2d00*/  FSEL R22, R207.reuse, -INF , P1 ;  /* 0xff800000cf167808 */ /* 0x040fe20000800000 */
[----:B------:R-:W-:Y:S01]  /*2d10*/  FFMA.FTZ R207, -R207, R207, 1 ;  /* 0x3f800000cfcf7423 */ /* 0x000fe200000101cf */
[----:B------:R-:W-:Y:S01]  /*2d20*/  FMUL.FTZ R201, R201, R170 ;  /* 0x000000aac9c97220 */ /* 0x000fe20000410000 */
[----:B------:R-:W-:-:S02]  /*2d30*/  F2FP.F16.F32.PACK_AB R164, R168, R20 ;  /* 0x00000014a8a4723e */ /* 0x000fc400000000ff */
[----:B------:R-:W-:Y:S01]  /*2d40*/  FFMA.FTZ R170, R22, UR5, -R23 ;  /* 0x0000000516aa7c23 */ /* 0x000fe20008010817 */
[----:B------:R-:W-:Y:S01]  /*2d50*/  FSEL R23, R208, -INF , P2 ;  /* 0xff800000d0177808 */ /* 0x000fe20001000000 */
[----:B------:R-:W1:Y:S01]  /*2d60*/  MUFU.EX2 R169, R169 ;  /* 0x000000a900a97308 */ /* 0x000e620000000800 */
[----:B------:R-:W-:Y:S02]  /*2d70*/  FSEL R22, R220, -INF , P2 ;  /* 0xff800000dc167808 */ /* 0x000fe40001000000 */
[----:B------:R-:W-:Y:S01]  /*2d80*/  SHF.R.U32.HI R13, RZ, 0x4, R226 ;  /* 0x00000004ff0d7819 */ /* 0x000fe200000116e2 */
[--C-:B------:R-:W-:Y:S01]  /*2d90*/  FFMA.FTZ R23, R23, UR5, -R216.reuse ;  /* 0x0000000517177c23 */ /* 0x100fe200080108d8 */
[----:B------:R-:W-:Y:S02]  /*2da0*/  FFMA.FTZ R216, R171, UR5, -R216 ;  /* 0x00000005abd87c23 */ /* 0x000fe400080108d8 */
[----:B------:R-:W-:Y:S01]  /*2db0*/  LOP3.LUT R13, R13, 0x3fff, RZ, 0xc0, !PT ;  /* 0x00003fff0d0d7812 */ /* 0x000fe200078ec0ff */
[----:B------:R2:W-:Y:S01]  /*2dc0*/  MUFU.EX2 R171, R23 ;  /* 0x0000001700ab7308 */ /* 0x0005e20000000800 */
[--C-:B---3--:R-:W-:Y:S01]  /*2dd0*/  FADD.FTZ R172, R172, -R14.reuse ;  /* 0x8000000eacac7221 */ /* 0x108fe20000010000 */
[----:B------:R-:W-:Y:S01]  /*2de0*/  FADD.FTZ R174, R174, -R14 ;  /* 0x8000000eaeae7221 */ /* 0x000fe20000010000 */
[--C-:B------:R-:W-:Y:S01]  /*2df0*/  FADD.FTZ R188, R173, -R15.reuse ;  /* 0x8000000fadbc7221 */ /* 0x100fe20000010000 */
[----:B------:R-:W-:Y:S01]  /*2e00*/  FADD.FTZ R175, R175, -R15 ;  /* 0x8000000fafaf7221 */ /* 0x000fe20000010000 */
[----:B----4-:R-:W-:Y:S01]  /*2e10*/  FMUL.FTZ R173, R21, R172 ;  /* 0x000000ac15ad7220 */ /* 0x010fe20000410000 */
[----:B------:R-:W3:Y:S01]  /*2e20*/  LDS.64 R14, [R12+0x282c0] ;  /* 0x0282c0000c0e7984 */ /* 0x000ee20000000a00 */
[----:B------:R-:W-:Y:S01]  /*2e30*/  LOP3.LUT R13, R13, 0x10000, RZ, 0xfc, !PT ;  /* 0x000100000d0d7812 */ /* 0x000fe200078efcff */
[----:B------:R-:W4:Y:S01]  /*2e40*/  MUFU.EX2 R170, R170 ;  /* 0x000000aa00aa7308 */ /* 0x000f220000000800 */
[----:B------:R-:W-:Y:S01]  /*2e50*/  FMUL.FTZ R204, R204, R173 ;  /* 0x000000adcccc7220 */ /* 0x000fe20000410000 */
[----:B------:R-:W-:Y:S01]  /*2e60*/  FFMA.FTZ R173, R22, UR5, -R217 ;  /* 0x0000000516ad7c23 */ /* 0x000fe200080108d9 */
[----:B------:R-:W-:Y:S01]  /*2e70*/  FSEL R22, R211, -INF , P1 ;  /* 0xff800000d3167808 */ /* 0x000fe20000800000 */
[----:B--2---:R-:W-:Y:S01]  /*2e80*/  FMUL.FTZ R23, R167, R174 ;  /* 0x000000aea7177220 */ /* 0x004fe20000410000 */
[C---:B-1----:R-:W-:Y:S01]  /*2e90*/  FMUL.FTZ R188, R169.reuse, R188 ;  /* 0x000000bca9bc7220 */ /* 0x042fe20000410000 */
[----:B------:R-:W-:Y:S01]  /*2ea0*/  F2FP.F16.F32.PACK_AB R166, R169, R21 ;  /* 0x00000015a9a6723e */ /* 0x000fe200000000ff */
[----:B------:R-:W-:-:S02]  /*2eb0*/  IMAD R13, R4, 0x400, R13 ;  /* 0x00000400040d7824 */ /* 0x000fc400078e020d */
[----:B------:R-:W-:Y:S01]  /*2ec0*/  FFMA.FTZ R174, R22, UR5, -R217 ;  /* 0x0000000516ae7c23 */ /* 0x000fe200080108d9 */
[----:B------:R-:W-:Y:S01]  /*2ed0*/  FMUL.FTZ R206, R206, R23 ;  /* 0x00000017cece7220 */ /* 0x000fe20000410000 */
[C---:B------:R-:W-:Y:S01]  /*2ee0*/  FSEL R217, R212.reuse, -INF , P2 ;  /* 0xff800000d4d97808 */ /* 0x040fe20001000000 */
[----:B------:R1:W2:Y:S01]  /*2ef0*/  LDS.64 R22, [R12+0x282e0] ;  /* 0x0282e0000c167984 */ /* 0x0002a20000000a00 */
[----:B------:R-:W-:Y:S01]  /*2f00*/  FMUL.FTZ R205, R205, R188 ;  /* 0x000000bccdcd7220 */ /* 0x000fe20000410000 */
[----:B------:R5:W1:Y:S01]  /*2f10*/  MUFU.EX2 R172, R216 ;  /* 0x000000d800ac7308 */ /* 0x000a620000000800 */
[----:B------:R-:W-:Y:S01]  /*2f20*/  FFMA.FTZ R212, -R212, R212, 1 ;  /* 0x3f800000d4d47423 */ /* 0x000fe200000101d4 */
[----:B------:R-:W-:Y:S01]  /*2f30*/  R2UR UR8, R13 ;  /* 0x000000000d0872ca */ /* 0x000fe200000e0000 */
[C---:B----4-:R-:W-:Y:S01]  /*2f40*/  FMUL.FTZ R188, R170.reuse, R175 ;  /* 0x000000afaabc7220 */ /* 0x050fe20000410000 */
[----:B------:R-:W-:Y:S02]  /*2f50*/  F2FP.F16.F32.PACK_AB R194, R205, R204 ;  /* 0x000000cccdc2723e */ /* 0x000fe400000000ff */
[----:B------:R-:W-:-:S02]  /*2f60*/  F2FP.F16.F32.PACK_AB R167, R170, R167 ;  /* 0x000000a7aaa7723e */ /* 0x000fc400000000ff */
[----:B------:R-:W4:Y:S01]  /*2f70*/  MUFU.EX2 R173, R173 ;  /* 0x000000ad00ad7308 */ /* 0x000f220000000800 */
[--C-:B-----5:R-:W-:Y:S01]  /*2f80*/  FFMA.FTZ R216, R217, UR5, -R222.reuse ;  /* 0x00000005d9d87c23 */ /* 0x120fe200080108de */
[C---:B------:R-:W-:Y:S01]  /*2f90*/  FSEL R217, R198.reuse, -INF , P1 ;  /* 0xff800000c6d97808 */ /* 0x040fe20000800000 */
[----:B------:R-:W-:Y:S01]  /*2fa0*/  FMUL.FTZ R207, R207, R188 ;  /* 0x000000bccfcf7220 */ /* 0x000fe20000410000 */
[C---:B------:R-:W-:Y:S01]  /*2fb0*/  FSEL R188, R213.reuse, -INF , P2 ;  /* 0xff800000d5bc7808 */ /* 0x040fe20001000000 */
[----:B------:R-:W-:Y:S01]  /*2fc0*/  FFMA.FTZ R198, -R198, R198, 1 ;  /* 0x3f800000c6c67423 */ /* 0x000fe200000101c6 */
[----:B------:R-:W-:Y:S01]  /*2fd0*/  FFMA.FTZ R213, -R213, R213, 1 ;  /* 0x3f800000d5d57423 */ /* 0x000fe200000101d5 */
[----:B------:R-:W-:Y:S01]  /*2fe0*/  FFMA.FTZ R175, R217, UR5, -R222 ;  /* 0x00000005d9af7c23 */ /* 0x000fe200080108de */
[----:B------:R-:W5:Y:S01]  /*2ff0*/  MUFU.EX2 R174, R174 ;  /* 0x000000ae00ae7308 */ /* 0x000f620000000800 */
[--C-:B------:R-:W-:Y:S01]  /*3000*/  FFMA.FTZ R188, R188, UR5, -R223.reuse ;  /* 0x00000005bcbc7c23 */ /* 0x100fe200080108df */
[----:B------:R-:W-:Y:S01]  /*3010*/  FFMA.FTZ R223, R200, UR5, -R223 ;  /* 0x00000005c8df7c23 */ /* 0x000fe200080108df */
[----:B------:R-:W-:-:S05]  /*3020*/  F2FP.F16.F32.PACK_AB R195, R207, R206 ;  /* 0x000000cecfc3723e */ /* 0x000fca00000000ff */
[----:B------:R-:W-:Y:S01]  /*3030*/  MUFU.EX2 R175, R175 ;  /* 0x000000af00af7308 */ /* 0x000fe20000000800 */
[--C-:B---3--:R-:W-:Y:S01]  /*3040*/  FADD.FTZ R218, R176, -R14.reuse ;  /* 0x8000000eb0da7221 */ /* 0x108fe20000010000 */
[----:B------:R-:W-:Y:S01]  /*3050*/  FADD.FTZ R217, R178, -R14 ;  /* 0x8000000eb2d97221 */ /* 0x000fe20000010000 */
[----:B------:R-:W-:Y:S01]  /*3060*/  FADD.FTZ R219, R179, -R15 ;  /* 0x8000000fb3db7221 */ /* 0x000fe20000010000 */
[----:B------:R-:W-:Y:S01]  /*3070*/  FFMA.FTZ R178, -R220, R220, 1 ;  /* 0x3f800000dcb27423 */ /* 0x000fe200000101dc */
[----:B------:R-:W-:Y:S01]  /*3080*/  FMUL.FTZ R218, R171, R218 ;  /* 0x000000daabda7220 */ /* 0x000fe20000410000 */
[----:B------:R-:W-:Y:S01]  /*3090*/  FFMA.FTZ R176, -R210, R210, 1 ;  /* 0x3f800000d2b07423 */ /* 0x000fe200000101d2 */
[----:B-1----:R-:W-:Y:S01]  /*30a0*/  FMUL.FTZ R217, R172, R217 ;  /* 0x000000d9acd97220 */ /* 0x002fe20000410000 */
[----:B------:R1:W3:Y:S03]  /*30b0*/  MUFU.EX2 R12, R216 ;  /* 0x000000d8000c7308 */ /* 0x0002e60000000800 */
[----:B------:R-:W-:Y:S01]  /*30c0*/  FMUL.FTZ R176, R176, R217 ;  /* 0x000000d9b0b07220 */ /* 0x000fe20000410000 */
[--C-:B--2---:R-:W-:Y:S01]  /*30d0*/  FADD.FTZ R181, R181, -R23.reuse ;  /* 0x80000017b5b57221 */ /* 0x104fe20000010000 */
[----:B------:R-:W-:-:S03]  /*30e0*/  FADD.FTZ R183, R183, -R23 ;  /* 0x80000017b7b77221 */ /* 0x000fc60000010000 */
[----:B------:R5:W2:Y:S01]  /*30f0*/  MUFU.EX2 R200, R188 ;  /* 0x000000bc00c87308 */ /* 0x000aa20000000800 */
[----:B-1----:R-:W-:Y:S01]  /*3100*/  FADD.FTZ R216, R177, -R15 ;  /* 0x8000000fb1d87221 */ /* 0x002fe20000010000 */
[----:B------:R-:W-:Y:S01]  /*3110*/  FFMA.FTZ R15, -R208, R208, 1 ;  /* 0x3f800000d00f7423 */ /* 0x000fe200000101d0 */
[----:B------:R-:W-:Y:S02]  /*3120*/  FFMA.FTZ R177, -R211, R211, 1 ;  /* 0x3f800000d3b17423 */ /* 0x000fe400000101d3 */
[----:B----4-:R-:W-:Y:S01]  /*3130*/  FMUL.FTZ R179, R173, R216 ;  /* 0x000000d8adb37220 */ /* 0x010fe20000410000 */
[----:B------:R-:W-:Y:S02]  /*3140*/  FMUL.FTZ R15, R15, R218 ;  /* 0x000000da0f0f7220 */ /* 0x000fe40000410000 */
[----:B------:R-:W1:Y:S01]  /*3150*/  MUFU.EX2 R14, R223 ;  /* 0x000000df000e7308 */ /* 0x000e620000000800 */
[----:B------:R-:W-:Y:S01]  /*3160*/  FMUL.FTZ R178, R178, R179 ;  /* 0x000000b3b2b27220 */ /* 0x000fe20000410000 */
[--C-:B------:R-:W-:Y:S01]  /*3170*/  FADD.FTZ R179, R180, -R22.reuse ;  /* 0x80000016b4b37221 */ /* 0x100fe20000010000 */
[----:B------:R-:W-:Y:S01]  /*3180*/  FADD.FTZ R22, R182, -R22 ;  /* 0x80000016b6167221 */ /* 0x000fe20000010000 */
[----:B-----5:R-:W-:-:S02]  /*3190*/  FMUL.FTZ R188, R174, R219 ;  /* 0x000000dbaebc7220 */ /* 0x020fc40000410000 */
[----:B---3--:R-:W-:Y:S01]  /*31a0*/  FMUL.FTZ R179, R12, R179 ;  /* 0x000000b30cb37220 */ /* 0x008fe20000410000 */
[----:B------:R-:W-:Y:S01]  /*31b0*/  FMUL.FTZ R23, R175, R22 ;  /* 0x00000016af177220 */ /* 0x000fe20000410000 */
[----:B------:R-:W-:Y:S01]  /*31c0*/  FMUL.FTZ R177, R177, R188 ;  /* 0x000000bcb1b17220 */ /* 0x000fe20000410000 */
[----:B--2---:R-:W-:Y:S01]  /*31d0*/  FMUL.FTZ R22, R200, R181 ;  /* 0x000000b5c8167220 */ /* 0x004fe20000410000 */
[----:B------:R-:W-:Y:S01]  /*31e0*/  FMUL.FTZ R179, R212, R179 ;  /* 0x000000b3d4b37220 */ /* 0x000fe20000410000 */
[----:B------:R-:W-:Y:S01]  /*31f0*/  FMUL.FTZ R23, R198, R23 ;  /* 0x00000017c6177220 */ /* 0x000fe20000410000 */
[----:B------:R-:W-:Y:S01]  /*3200*/  F2FP.F16.F32.PACK_AB R196, R178, R15 ;  /* 0x0000000fb2c4723e */ /* 0x000fe200000000ff */
[----:B------:R-:W-:Y:S01]  /*3210*/  FMUL.FTZ R22, R213, R22 ;  /* 0x00000016d5167220 */ /* 0x000fe20000410000 */
[----:B------:R-:W-:Y:S01]  /*3220*/  IMAD R15, R157, 0x2, R16 ;  /* 0x000000029d0f7824 */ /* 0x000fe200078e0210 */
[----:B------:R-:W-:Y:S01]  /*3230*/  F2FP.F16.F32.PACK_AB R188, R193, R192 ;  /* 0x000000c0c1bc723e */ /* 0x000fe200000000ff */
[----:B-1----:R-:W-:Y:S01]  /*3240*/  FMUL.FTZ R180, R14, R183 ;  /* 0x000000b70eb47220 */ /* 0x002fe20000410000 */
[----:B------:R-:W-:-:S02]  /*3250*/  F2FP.F16.F32.PACK_AB R192, R201, R199 ;  /* 0x000000c7c9c0723e */ /* 0x000fc400000000ff */
[----:B------:R-:W-:Y:S01]  /*3260*/  STSM.16.MT88.4 [R15+0x28800], R184 ;  /* 0x028800b80f007844 */ /* 0x000fe20000004200 */
[----:B------:R-:W-:Y:S01]  /*3270*/  F2FP.F16.F32.PACK_AB R193, R202, R214 ;  /* 0x000000d6cac1723e */ /* 0x000fe200000000ff */
[----:B------:R-:W-:Y:S01]  /*3280*/  FMUL.FTZ R180, R215, R180 ;  /* 0x000000b4d7b47220 */ /* 0x000fe20000410000 */
[----:B------:R-:W-:Y:S01]  /*3290*/  F2FP.F16.F32.PACK_AB R197, R177, R176 ;  /* 0x000000b0b1c5723e */ /* 0x000fe200000000ff */
[----:B------:R-:W-:Y:S01]  /*32a0*/  STSM.16.MT88.4 [R15+0x29000], R188 ;  /* 0x029000bc0f007844 */ /* 0x000fe20000004200 */
[----:B------:R-:W-:Y:S02]  /*32b0*/  F2FP.F16.F32.PACK_AB R198, R22, R179 ;  /* 0x000000b316c6723e */ /* 0x000fe400000000ff */
[----:B------:R-:W-:Y:S01]  /*32c0*/  F2FP.F16.F32.PACK_AB R199, R180, R23 ;  /* 0x00000017b4c7723e */ /* 0x000fe200000000ff */
[----:B------:R-:W-:Y:S01]  /*32d0*/  STSM.16.MT88.4 [R15+0x29800], R192 ;  /* 0x029800c00f007844 */ /* 0x000fe20000004200 */
[----:B------:R-:W-:Y:S02]  /*32e0*/  F2FP.F16.F32.PACK_AB R157, R153, R152 ;  /* 0x00000098999d723e */ /* 0x000fe400000000ff */
[----:B------:R-:W-:Y:S01]  /*32f0*/  F2FP.F16.F32.PACK_AB R152, R160, R203 ;  /* 0x000000cba098723e */ /* 0x000fe200000000ff */
[----:B------:R1:W-:Y:S01]  /*3300*/  STSM.16.MT88.4 [R15+0x2a000], R196 ;  /* 0x02a000c40f007844 */ /* 0x0003e20000004200 */
[----:B------:R-:W-:Y:S01]  /*3310*/  WARPGROUP.ARRIVE ;  /* 0x00000000000079c5 */ /* 0x000fe20000000000 */
[----:B------:R-:W-:-:S05]  /*3320*/  F2FP.F16.F32.PACK_AB R153, R19, R18 ;  /* 0x000000121399723e */ /* 0x000fca00000000ff */
[----:B------:R-:W-:Y:S01]  /*3330*/  HGMMA.64x128x16.F32 R24, R156, gdesc[UR4].tnspB, R24, gsb0 ;  /* 0x41e000049c187df0 */ /* 0x000fe20008000818 */
[----:B------:R-:W-:Y:S01]  /*3340*/  UIADD3 UR6, UR4, 0x80, URZ ;  /* 0x0000008004067890 */ /* 0x000fe2000fffe03f */
[----:B------:R-:W-:Y:S01]  /*3350*/  UMOV UR7, 0x40000040 ;  /* 0x4000004000077882 */ /* 0x000fe20000000000 */
[----:B-1----:R-:W-:-:S05]  /*3360*/  IMAD R15, R8, 0x4000, R16 ;  /* 0x00004000080f7824 */ /* 0x002fca00078e0210 */
[----:B------:R-:W-:-:S13]  /*3370*/  R2UR UR5, R15 ;  /* 0x000000000f0572ca */ /* 0x000fda00000e0000 */
[----:B------:R-:W-:-:S04]  /*3380*/  USHF.R.U32.HI UR5, URZ, 0x4, UR5 ;  /* 0x000000043f057899 */ /* 0x000fc80008011605 */
[----:B------:R-:W-:-:S03]  /*3390*/  ULOP3.LUT UR9, UR5, 0x3fff, URZ, 0xc0, !UPT ;  /* 0x00003fff05097892 */ /* 0x000fc6000f8ec03f */
[----:B------:R-:W-:Y:S01]  /*33a0*/  UMOV UR5, 0x40000040 ;  /* 0x4000004000057882 */ /* 0x000fe20000000000 */
[----:B------:R-:W-:Y:S02]  /*33b0*/  WARPGROUP.DEPBAR.LE gsb0, 0x0 ;  /* 0x00008000000079c5 */ /* 0x000fe40000010000 */
[----:B------:R-:W-:-:S06]  /*33c0*/  WARPGROUP.ARRIVE ;  /* 0x00000000000079c5 */ /* 0x000fcc0000000000 */
[----:B------:R-:W-:Y:S01]  /*33d0*/  HGMMA.64x128x16.F32 R24, R152, gdesc[UR4].tnspB, R24, gsb0 ;  /* 0x41e0000498187df0 */ /* 0x000fe20008000818 */
[----:B------:R-:W-:Y:S01]  /*33e0*/  UIADD3 UR6, UR4, 0x100, URZ ;  /* 0x0000010004067890 */ /* 0x000fe2000fffe03f */
[----:B------:R-:W-:Y:S01]  /*33f0*/  UMOV UR7, 0x40000040 ;  /* 0x4000004000077882 */ /* 0x000fe20000000000 */
[----:B------:R-:W-:Y:S02]  /*3400*/  WARPGROUP.DEPBAR.LE gsb0, 0x0 ;  /* 0x00008000000079c5 */ /* 0x000fe40000010000 */
[----:B------:R-:W-:Y:S01]  /*3410*/  WARPGROUP.ARRIVE ;  /* 0x00000000000079c5 */ /* 0x000fe20000000000 */
[----:B------:R-:W-:Y:S02]  /*3420*/  F2FP.F16.F32.PACK_AB R152, R173, R171 ;  /* 0x000000abad98723e */ /* 0x000fe400000000ff */
[----:B------:R-:W-:Y:S02]  /*3430*/  F2FP.F16.F32.PACK_AB R153, R174, R172 ;  /* 0x000000acae99723e */ /* 0x000fe400000000ff */
[----:B------:R-:W-:-:S02]  /*3440*/  F2FP.F16.F32.PACK_AB R154, R200, R12 ;  /* 0x0000000cc89a723e */ /* 0x000fc400000000ff */
[----:B------:R-:W-:Y:S01]  /*3450*/  HGMMA.64x128x16.F32 R24, R164, gdesc[UR4].tnspB, R24, gsb0 ;  /* 0x41e00004a4187df0 */ /* 0x000fe20008000818 */
[----:B------:R-:W-:Y:S01]  /*3460*/  F2FP.F16.F32.PACK_AB R155, R14, R175 ;  /* 0x000000af0e9b723e */ /* 0x000fe200000000ff */
[----:B------:R-:W-:Y:S01]  /*3470*/  UIADD3 UR6, UR4, 0x180, URZ ;  /* 0x0000018004067890 */ /* 0x000fe2000fffe03f */
[----:B------:R-:W-:Y:S02]  /*3480*/  UMOV UR7, 0x40000040 ;  /* 0x4000004000077882 */ /* 0x000fe40000000000 */
[----:B------:R-:W-:Y:S01]  /*3490*/  UMOV UR4, UR8 ;  /* 0x0000000800047c82 */ /* 0x000fe20008000000 */
[----:B------:R-:W-:Y:S02]  /*34a0*/  WARPGROUP.DEPBAR.LE gsb0, 0x0 ;  /* 0x00008000000079c5 */ /* 0x000fe40000010000 */
[----:B------:R-:W-:-:S06]  /*34b0*/  WARPGROUP.ARRIVE ;  /* 0x00000000000079c5 */ /* 0x000fcc0000000000 */
[----:B------:R-:W-:Y:S01]  /*34c0*/  HGMMA.64x128x16.F32 R24, R152, gdesc[UR4].tnspB, R24, gsb0 ;  /* 0x41e0000498187df0 */ /* 0x000fe20008000818 */
[----:B------:R-:W-:Y:S01]  /*34d0*/  UMOV UR6, UR9 ;  /* 0x0000000900067c82 */ /* 0x000fe20008000000 */
[----:B------:R-:W-:Y:S01]  /*34e0*/  UMOV UR7, 0x40000040 ;  /* 0x4000004000077882 */ /* 0x000fe20000000000 */
[----:B------:R-:W-:Y:S02]  /*34f0*/  WARPGROUP.DEPBAR.LE gsb0, 0x0 ;  /* 0x00008000000079c5 */ /* 0x000fe40000010000 */
[----:B------:R-:W-:Y:S01]  /*3500*/  @!PT LDS RZ, [RZ] ;  /* 0x00000000fffff984 */ /* 0x000fe20000000800 */
[----:B------:R-:W-:Y:S01]  /*3510*/  @!PT LDS RZ, [RZ] ;  /* 0x00000000fffff984 */ /* 0x000fe20000000800 */
[----:B------:R-:W-:Y:S01]  /*3520*/  @!PT LDS RZ, [RZ] ;  /* 0x00000000fffff984 */ /* 0x000fe20000000800 */
[----:B------:R-:W-:Y:S01]  /*3530*/  @!PT LDS RZ, [RZ] ;  /* 0x00000000fffff984 */ /* 0x000fe20000000800 */
[----:B------:R1:W-:Y:S06]  /*3540*/  MEMBAR.ALL.CTA ;  /* 0x0000000000007992 */ /* 0x0003ec0000008000 */
[----:B-1----:R-:W1:Y:S02]  /*3550*/  FENCE.VIEW.ASYNC.S ;  /* 0x00000000000073c6 */ /* 0x002e640000000000 */
[----:B-1----:R-:W-:Y:S06]  /*3560*/  BAR.SYNC.DEFER_BLOCKING 0x9, 0x100 ;  /* 0x0244000000007b1d */ /* 0x002fec0000010000 */
[----:B------:R-:W-:-:S06]  /*3570*/  WARPGROUP.ARRIVE ;  /* 0x00000000000079c5 */ /* 0x000fcc0000000000 */
[----:B------:R-:W-:Y:S01]  /*3580*/  HGMMA.64x64x16.F32 R152, gdesc[UR4].tnspB, RZ, !UPT, gsb0 ;  /* 0x40e00000049879f0 */ /* 0x000fe2000c0008ff */
[----:B------:R-:W-:Y:S02]  /*3590*/  UIADD3 UR4, UR8, 0x2, URZ ;  /* 0x0000000208047890 */ /* 0x000fe4000fffe03f */
[----:B------:R-:W-:Y:S01]  /*35a0*/  UIADD3 UR6, UR9, 0x80, URZ ;  /* 0x0000008009067890 */ /* 0x000fe2000fffe03f */
[----:B------:R-:W-:Y:S01]  /*35b0*/  UMOV UR5, 0x40000040 ;  /* 0x4000004000057882 */ /* 0x000fe20000000000 */
[----:B------:R-:W-:Y:S01]  /*35c0*/  UMOV UR7, 0x40000040 ;  /* 0x4000004000077882 */ /* 0x000fe20000000000 */
[----:B------:R-:W-:Y:S02]  /*35d0*/  WARPGROUP.DEPBAR.LE gsb0, 0x0 ;  /* 0x00008000000079c5 */ /* 0x000fe40000010000 */
[----:B------:R-:W-:-:S06]  /*35e0*/  WARPGROUP.ARRIVE ;  /* 0x00000000000079c5 */ /* 0x000fcc0000000000 */
[----:B------:R-:W-:Y:S01]  /*35f0*/  HGMMA.64x64x16.F32 R152, gdesc[UR4].tnspB, R152, gsb0 ;  /* 0x40e00000049879f0 */ /* 0x000fe20008000898 */
        /* <DEDUP_REMOVED lines=41> */
[----:B------:R-:W-:Y:S03]  /*3890*/  HGMMA.64x64x16.F32 R152, gdesc[UR4].tnspB, R152, gsb0 ;  /* 0x40e00000049879f0 */ /* 0x000fe60008000898 */
[----:B------:R-:W-:Y:S02]  /*38a0*/  WARPGROUP.DEPBAR.LE gsb0, 0x0 ;  /* 0x00008000000079c5 */ /* 0x000fe40000010000 */
[----:B------:R-:W-:Y:S05]  /*38b0*/  @!P0 BRA `(.L_x_24) ;  /* 0x0000000000048947 */ /* 0x000fea0003800000 */
[----:B------:R-:W-:Y:S01]  /*38c0*/  BPT.TRAP 0x1 ;  /* 0x000000040000795c */ /* 0x000fe20000300000 */
.L_x_24:
[----:B------:R-:W-:Y:S01]  /*38d0*/  LOP3.LUT R13, R0, 0x2000000, RZ, 0xfc, !PT ;  /* 0x02000000000d7812 */ /* 0x000fe200078efcff */
[----:B------:R-:W-:Y:S01]  /*38e0*/  VIADD R0, R2, 0x30840 ;  /* 0x0003084002007836 */ /* 0x000fe20000000000 */
[----:B------:R-:W-:Y:S01]  /*38f0*/  UMOV UR7, 0x40000040 ;  /* 0x4000004000077882 */ /* 0x000fe20000000000 */
[----:B------:R-:W1:Y:S02]  /*3900*/  S2R R12, SR_TID.X ;  /* 0x00000000000c7919 */ /* 0x000e640000002100 */
[----:B------:R-:W-:Y:S01]  /*3910*/  IMAD R13, R4, 0x400, R13 ;  /* 0x00000400040d7824 */ /* 0x000fe200078e020d */
[----:B------:R-:W-:-:S04]  /*3920*/  PRMT R0, RZ, 0x654, R0 ;  /* 0x00000654ff007816 */ /* 0x000fc80000000000 */
[----:B------:R-:W-:Y:S01]  /*3930*/  R2UR UR4, R13 ;  /* 0x000000000d0472ca */ /* 0x000fe200000e0000 */
[----:B------:R2:W-:Y:S01]  /*3940*/  SYNCS.ARRIVE.TRANS64.RED.A1T0 RZ, [R0+URZ], RZ ;  /* 0x000000ff00ff79a7 */ /* 0x0005e2000810043f */
[----:B------:R-:W-:-:S11]  /*3950*/  WARPGROUP.ARRIVE ;  /* 0x00000000000079c5 */ /* 0x000fd60000000000 */
[----:B------:R-:W-:Y:S02]  /*3960*/  UMOV UR6, UR4 ;  /* 0x0000000400067c82 */ /* 0x000fe40008000000 */
[----:B------:R-:W-:Y:S01]  /*3970*/  HGMMA.64x128x16.F32 R88, R184, gdesc[UR4].tnspB, R88, gsb0 ;  /* 0x41e00004b8587df0 */ /* 0x000fe20008000858 */
[----:B------:R-:W-:Y:S01]  /*3980*/  UIADD3 UR6, UR4, 0x80, URZ ;  /* 0x0000008004067890 */ /* 0x000fe2000fffe03f */
[----:B------:R-:W-:Y:S01]  /*3990*/  UMOV UR7, 0x40000040 ;  /* 0x4000004000077882 */ /* 0x000fe20000000000 */
[----:B-1----:R-:W-:-:S05]  /*39a0*/  SHF.R.U32.HI R14, RZ, 0x7, R12 ;  /* 0x00000007ff0e7819 */ /* 0x002fca000001160c */
[C---:B------:R-:W-:Y:S02]  /*39b0*/  VIADD R12, R14.reuse, 0x9 ;  /* 0x000000090e0c7836 */ /* 0x040fe40000000000 */
[----:B--2---:R-:W-:Y:S01]  /*39c0*/  VIADD R0, R14, 0xc ;  /* 0x0000000c0e007836 */ /* 0x004fe20000000000 */
[----:B------:R-:W-:Y:S02]  /*39d0*/  WARPGROUP.DEPBAR.LE gsb0, 0x0 ;  /* 0x00008000000079c5 */ /* 0x000fe40000010000 */
[----:B------:R-:W-:-:S06]  /*39e0*/  WARPGROUP.ARRIVE ;  /* 0x00000000000079c5 */ /* 0x000fcc0000000000 */
[----:B------:R-:W-:Y:S01]  /*39f0*/  HGMMA.64x128x16.F32 R88, R188, gdesc[UR4].tnspB, R88, gsb0 ;  /* 0x41e00004bc587df0 */ /* 0x000fe20008000858 */
[----:B------:R-:W-:Y:S01]  /*3a00*/  UIADD3 UR6, UR4, 0x100, URZ ;  /* 0x0000010004067890 */ /* 0x000fe2000fffe03f */
[----:B------:R-:W-:Y:S01]  /*3a10*/  UMOV UR7, 0x40000040 ;  /* 0x4000004000077882 */ /* 0x000fe20000000000 */
[----:B------:R-:W-:Y:S01]  /*3a20*/  UIADD3 UR4, UR4, 0x180, URZ ;  /* 0x0000018004047890 */ /* 0x000fe2000fffe03f */
[----:B------:R-:W-:Y:S02]  /*3a30*/  WARPGROUP.DEPBAR.LE gsb0, 0x0 ;  /* 0x00008000000079c5 */ /* 0x000fe40000010000 */
[----:B------:R-:W-:-:S06]  /*3a40*/  WARPGROUP.ARRIVE ;  /* 0x00000000000079c5 */ /* 0x000fcc0000000000 */
[----:B------:R-:W-:Y:S01]  /*3a50*/  HGMMA.64x128x16.F32 R88, R192, gdesc[UR4].tnspB, R88, gsb0 ;  /* 0x41e00004c0587df0 */ /* 0x000fe20008000858 */
[----:B------:R-:W-:Y:S01]  /*3a60*/  UMOV UR6, UR4 ;  /* 0x0000000400067c82 */ /* 0x000fe20008000000 */
[----:B------:R-:W-:Y:S01]  /*3a70*/  UMOV UR7, 0x40000040 ;  /* 0x4000004000077882 */ /* 0x000fe20000000000 */
[----:B------:R-:W-:Y:S02]  /*3a80*/  WARPGROUP.DEPBAR.LE gsb0, 0x0 ;  /* 0x00008000000079c5 */ /* 0x000fe40000010000 */
[----:B------:R-:W-:-:S07]  /*3a90*/  WARPGROUP.ARRIVE ;  /* 0x00000000000079c5 */ /* 0x000fce0000000000 */
[----:B------:R-:W-:Y:S03]  /*3aa0*/  HGMMA.64x128x16.F32 R88, R196, gdesc[UR4].tnspB, R88, gsb0 ;  /* 0x41e00004c4587df0 */ /* 0x000fe60008000858 */
[----:B------:R-:W-:Y:S02]  /*3ab0*/  WARPGROUP.DEPBAR.LE gsb0, 0x0 ;  /* 0x00008000000079c5 */ /* 0x000fe40000010000 */
[----:B------:R1:W-:Y:S06]  /*3ac0*/  BAR.SYNC.DEFER_BLOCKING R12, 0xa0 ;  /* 0x0002800c0000751d */ /* 0x0003ec0000010000 */
[----:B------:R1:W-:Y:S04]  /*3ad0*/  STS.128 [R3+0x10000], R152 ;  /* 0x0100009803007388 */ /* 0x0003e80000000c00 */
[----:B------:R1:W-:Y:S04]  /*3ae0*/  STS.128 [R3+0x10800], R156 ;  /* 0x0108009c03007388 */ /* 0x0003e80000000c00 */
[----:B------:R1:W-:Y:S04]  /*3af0*/  STS.128 [R3+0x11000], R160 ;  /* 0x011000a003007388 */ /* 0x0003e80000000c00 */
[----:B------:R1:W-:Y:S04]  /*3b00*/  STS.128 [R3+0x11800], R164 ;  /* 0x011800a403007388 */ /* 0x0003e80000000c00 */
[----:B------:R1:W-:Y:S04]  /*3b10*/  STS.128 [R3+0x12000], R168 ;  /* 0x012000a803007388 */ /* 0x0003e80000000c00 */
[----:B------:R1:W-:Y:S04]  /*3b20*/  STS.128 [R3+0x12800], R172 ;  /* 0x012800ac03007388 */ /* 0x0003e80000000c00 */
[----:B------:R1:W-:Y:S04]  /*3b30*/  STS.128 [R3+0x13000], R176 ;  /* 0x013000b003007388 */ /* 0x0003e80000000c00 */
[----:B------:R1:W-:Y:S01]  /*3b40*/  STS.128 [R3+0x13800], R180 ;  /* 0x013800b403007388 */ /* 0x0003e20000000c00 */
[----:B------:R-:W-:Y:S01]  /*3b50*/  @!PT LDS RZ, [RZ] ;  /* 0x00000000fffff984 */ /* 0x000fe20000000800 */
[----:B------:R-:W-:Y:S01]  /*3b60*/  @!PT LDS RZ, [RZ] ;  /* 0x00000000fffff984 */ /* 0x000fe20000000800 */
[----:B------:R-:W-:Y:S01]  /*3b70*/  @!PT LDS RZ, [RZ] ;  /* 0x00000000fffff984 */ /* 0x000fe20000000800 */
[----:B------:R-:W-:Y:S01]  /*3b80*/  @!PT LDS RZ, [RZ] ;  /* 0x00000000fffff984 */ /* 0x000fe20000000800 */
[----:B------:R2:W-:Y:S06]  /*3b90*/  MEMBAR.ALL.CTA ;  /* 0x0000000000007992 */ /* 0x0005ec0000008000 */
[----:B--2---:R-:W2:Y:S02]  /*3ba0*/  FENCE.VIEW.ASYNC.S ;  /* 0x00000000000073c6 */ /* 0x004ea40000000000 */
[----:B--2---:R1:W-:Y:S06]  /*3bb0*/  BAR.ARV R0, 0xa0 ;  /* 0x000280000000751d */ /* 0x0043ec0000002000 */
[----:B------:R-:W-:Y:S05]  /*3bc0*/  @!P0 BRA `(.L_x_25) ;  /* 0x0000000000048947 */ /* 0x000fea0003800000 */
[----:B------:R-:W-:Y:S01]  /*3bd0*/  BPT.TRAP 0x1 ;  /* 0x000000040000795c */ /* 0x000fe20000300000 */
.L_x_25:
[----:B------:R-:W-:Y:S02]  /*3be0*/  VIADD R6, R6, 0x1 ;  /* 0x0000000106067836 */ /* 0x000fe40000000000 */
[----:B------:R-:W-:Y:S02]  /*3bf0*/  VIADD R4, R4, 0x1 ;  /* 0x0000000104047836 */ /* 0x000fe40000000000 */
[----:B------:R-:W-:Y:S01]  /*3c00*/  VIADD R2, R2, 0x30820 ;  /* 0x0003082002027836 */ /* 0x000fe20000000000 */
[----:B------:R-:W-:Y:S02]  /*3c10*/  ISETP.GE.AND P1, PT, R6, R10, PT ;  /* 0x0000000a0600720c */ /* 0x000fe40003f26270 */
[----:B------:R-:W-:Y:S02]  /*3c20*/  ISETP.NE.AND P0, PT, R4, 0x2, PT ;  /* 0x000000020400780c */ /* 0x000fe40003f05270 */
[----:B------:R-:W-:Y:S02]  /*3c30*/  PRMT R2, RZ, 0x654, R2 ;  /* 0x00000654ff027816 */ /* 0x000fe40000000002 */
[----:B-1----:R-:W-:-:S02]  /*3c40*/  SEL R0, RZ, 0x1, P0 ;  /* 0x00000001ff007807 */ /* 0x002fc40000000000 */
[----:B------:R3:W-:Y:S01]  /*3c50*/  SYNCS.ARRIVE.TRANS64.RED.A1T0 RZ, [R2+URZ], RZ ;  /* 0x000000ff02ff79a7 */ /* 0x0007e2000810043f */
[----:B------:R-:W-:Y:S02]  /*3c60*/  SEL R4, R4, RZ, P0 ;  /* 0x000000ff04047207 */ /* 0x000fe40000000000 */
[----:B------:R-:W-:Y:S02]  /*3c70*/  LOP3.LUT R5, R5, R0, RZ, 0x3c, !PT ;  /* 0x0000000005057212 */ /* 0x000fe400078e3cff */
[----:B------:R-:W-:Y:S05]  /*3c80*/  @!P1 BRA `(.L_x_26) ;  /* 0xffffffd400b09947 */ /* 0x000fea000383ffff */
.L_x_15:
[----:B------:R-:W-:Y:S01]  /*3c90*/  LOP3.LUT P0, RZ, R16, 0x3ff, RZ, 0xc0, !PT ;  /* 0x000003ff10ff7812 */ /* 0x000fe2000780c0ff */
[----:B------:R-:W-:Y:S02]  /*3ca0*/  ULDC UR4, c[0x0][0x740] ;  /* 0x0001d00000047ab9 */ /* 0x000fe40000000800 */
[----:B------:R-:W-:Y:S01]  /*3cb0*/  FMUL.FTZ R88, R88, UR4 ;  /* 0x0000000458587c20 */ /* 0x000fe20008410000 */
        /* <DEDUP_REMOVED lines=63> */
[----:B------:R-:W-:Y:S06]  /*40b0*/  @!P0 BRA `(.L_x_27) ;  /* 0x0000000000408947 */ /* 0x000fec0003800000 */
[----:B------:R-:W-:Y:S01]  /*40c0*/  MOV R0, 0x0 ;  /* 0x0000000000007802 */ /* 0x000fe20000000f00 */
[----:B------:R-:W-:Y:S01]  /*40d0*/  ULDC.64 UR4, c[0x4][0x80] ;  /* 0x0100200000047ab9 */ /* 0x000fe20000000a00 */
[----:B------:R-:W-:Y:S01]  /*40e0*/  ULDC.64 UR6, c[0x4][0x88] ;  /* 0x0100220000067ab9 */ /* 0x000fe20000000a00 */
[----:B------:R-:W-:Y:S01]  /*40f0*/  IMAD.U32 R4, RZ, RZ, UR4 ;  /* 0x00000004ff047e24 */ /* 0x000fe2000f8e00ff */
[----:B---3--:R3:W4:Y:S01]  /*4100*/  LDC.64 R2, c[0x4][R0] ;  /* 0x0100000000027b82 */ /* 0x0087220000000a00 */
        /* <DEDUP_REMOVED lines=8> */
[----:B-1-3--:R-:W-:-:S07]  /*4190*/  IMAD.MOV.U32 R13, RZ, RZ, RZ ;  /* 0x000000ffff0d7224 */ /* 0x00afce00078e00ff */
[----:B------:R-:W-:-:S07]  /*41a0*/  LEPC R20, `(.L_x_27) ;  /* 0x000000001014794e */ /* 0x000fce0000000000 */
[----:B--2-4-:R-:W-:Y:S05]  /*41b0*/  CALL.ABS.NOINC R2 ;  /* 0x0000000002007343 */ /* 0x014fea0003c00000 */
.L_x_27:
[----:B------:R-:W-:-:S05]  /*41c0*/  VIADD R17, R16, 0x8000 ;  /* 0x0000800010117836 */ /* 0x000fca0000000000 */
[----:B------:R-:W-:-:S13]  /*41d0*/  LOP3.LUT P0, RZ, R17, 0x3ff, RZ, 0xc0, !PT ;  /* 0x000003ff11ff7812 */ /* 0x000fda000780c0ff */
[----:B------:R-:W-:Y:S05]  /*41e0*/  @!P0 BRA `(.L_x_28) ;  /* 0x0000000000408947 */ /* 0x000fea0003800000 */
        /* <DEDUP_REMOVED lines=16> */
.L_x_28:
[----:B------:R-:W-:-:S13]  /*42f0*/  LOP3.LUT P6, RZ, R16, 0x3ff, RZ, 0xc0, !PT ;  /* 0x000003ff10ff7812 */ /* 0x000fda00078cc0ff */
[----:B------:R-:W-:Y:S05]  /*4300*/  @!P6 BRA `(.L_x_29) ;  /* 0x000000000040e947 */ /* 0x000fea0003800000 */
[----:B------:R-:W-:Y:S01]  /*4310*/  MOV R0, 0x0 ;  /* 0x0000000000007802 */ /* 0x000fe20000000f00 */
[----:B------:R-:W-:Y:S01]  /*4320*/  ULDC.64 UR4, c[0x4][0x80] ;  /* 0x0100200000047ab9 */ /* 0x000fe20000000a00 */
[----:B------:R-:W-:Y:S01]  /*4330*/  ULDC.64 UR6, c[0x4][0x88] ;  /* 0x0100220000067ab9 */ /* 0x000fe20000000a00 */
[----:B------:R-:W-:Y:S01]  /*4340*/  IMAD.U32 R4, RZ, RZ, UR4 ;  /* 0x00000004ff047e24 */ /* 0x000fe2000f8e00ff */
[----:B---3--:R3:W4:Y:S01]  /*4350*/  LDC.64 R2, c[0x4][R0] ;  /* 0x0100000000027b82 */ /* 0x0087220000000a00 */
[----:B------:R-:W-:Y:S01]  /*4360*/  MOV R5, UR5 ;  /* 0x0000000500057c02 */ /* 0x000fe20008000f00 */
        /* <DEDUP_REMOVED lines=10> */
.L_x_29:
        /* <DEDUP_REMOVED lines=18> */
.L_x_30:
[----:B------:R-:W4:Y:S01]  /*4530*/  S2R R0, SR_TID.X ;  /* 0x0000000000007919 */ /* 0x000f220000002100 */
[----:B------:R-:W-:Y:S02]  /*4540*/  F2FP.F16.F32.PACK_AB R24, R25, R24 ;  /* 0x000000181918723e */ /* 0x000fe400000000ff */
[----:B------:R-:W-:Y:S01]  /*4550*/  F2FP.F16.F32.PACK_AB R25, R27, R26 ;  /* 0x0000001a1b19723e */ /* 0x000fe200000000ff */
[----:B------:R-:W5:Y:S01]  /*4560*/  S2R R3, SR_TID.X ;  /* 0x0000000000037919 */ /* 0x000f620000002100 */
[----:B------:R-:W-:Y:S02]  /*4570*/  F2FP.F16.F32.PACK_AB R32, R33, R32 ;  /* 0x000000202120723e */ /* 0x000fe400000000ff */
[----:B------:R-:W-:Y:S01]  /*4580*/  F2FP.F16.F32.PACK_AB R26, R29, R28 ;  /* 0x0000001c1d1a723e */ /* 0x000fe200000000ff */
[----:B------:R-:W-:Y:S01]  /*4590*/  BAR.SYNC.DEFER_BLOCKING 0x1, 0x100 ;  /* 0x0044000000007b1d */ /* 0x000fe20000010000 */
[----:B------:R-:W-:Y:S02]  /*45a0*/  F2FP.F16.F32.PACK_AB R27, R31, R30 ;  /* 0x0000001e1f1b723e */ /* 0x000fe400000000ff */
[----:B------:R-:W-:-:S02]  /*45b0*/  F2FP.F16.F32.PACK_AB R33, R35, R34 ;  /* 0x000000222321723e */ /* 0x000fc400000000ff */
[----:B------:R-:W-:Y:S02]  /*45c0*/  F2FP.F16.F32.PACK_AB R40, R41, R40 ;  /* 0x000000282928723e */ /* 0x000fe400000000ff */
[----:B------:R-:W-:Y:S02]  /*45d0*/  F2FP.F16.F32.PACK_AB R34, R37, R36 ;  /* 0x000000242522723e */ /* 0x000fe400000000ff */
[----:B------:R-:W-:Y:S02]  /*45e0*/  F2FP.F16.F32.PACK_AB R35, R39, R38 ;  /* 0x000000262723723e */ /* 0x000fe400000000ff */
[----:B------:R-:W-:Y:S02]  /*45f0*/  F2FP.F16.F32.PACK_AB R41, R43, R42 ;  /* 0x0000002a2b29723e */ /* 0x000fe400000000ff */
[----:B------:R-:W-:Y:S02]  /*4600*/  F2FP.F16.F32.PACK_AB R48, R49, R48 ;  /* 0x000000303130723e */ /* 0x000fe400000000ff */
[----:B------:R-:W-:-:S02]  /*4610*/  F2FP.F16.F32.PACK_AB R42, R45, R44 ;  /* 0x0000002c2d2a723e */ /* 0x000fc400000000ff */
[----:B------:R-:W-:Y:S02]  /*4620*/  F2FP.F16.F32.PACK_AB R43, R47, R46 ;  /* 0x0000002e2f2b723e */ /* 0x000fe400000000ff */
[----:B------:R-:W-:Y:S02]  /*4630*/  F2FP.F16.F32.PACK_AB R49, R51, R50 ;  /* 0x000000323331723e */ /* 0x000fe400000000ff */
[----:B------:R-:W-:Y:S02]  /*4640*/  F2FP.F16.F32.PACK_AB R56, R57, R56 ;  /* 0x000000383938723e */ /* 0x000fe400000000ff */
[----:B------:R-:W-:Y:S01]  /*4650*/  F2FP.F16.F32.PACK_AB R50, R53, R52 ;  /* 0x000000343532723e */ /* 0x000fe200000000ff */
[----:B----4-:R-:W-:Y:S01]  /*4660*/  VIADD R7, R0, 0xffffff80 ;  /* 0xffffff8000077836 */ /* 0x010fe20000000000 */
[----:B------:R-:W-:Y:S02]  /*4670*/  F2FP.F16.F32.PACK_AB R51, R55, R54 ;  /* 0x000000363733723e */ /* 0x000fe400000000ff */
[----:B------:R-:W-:Y:S01]  /*4680*/  F2FP.F16.F32.PACK_AB R57, R59, R58 ;  /* 0x0000003a3b39723e */ /* 0x000fe200000000ff */
[----:B-----5:R-:W-:Y:S01]  /*4690*/  VIADD R3, R3, 0xffffff80 ;  /* 0xffffff8003037836 */ /* 0x020fe20000000000 */
[----:B---3--:R-:W-:-:S02]  /*46a0*/  SHF.R.S32.HI R2, RZ, 0x1f, R7 ;  /* 0x0000001fff027819 */ /* 0x008fc40000011407 */
[----:B------:R-:W-:Y:S02]  /*46b0*/  F2FP.F16.F32.PACK_AB R64, R65, R64 ;  /* 0x000000404140723e */ /* 0x000fe400000000ff */
[----:B------:R-:W-:Y:S02]  /*46c0*/  LEA.HI R0, R2, R7, RZ, 0x4 ;  /* 0x0000000702007211 */ /* 0x000fe400078f20ff */
[----:B------:R-:W-:Y:S02]  /*46d0*/  SHF.R.S32.HI R4, RZ, 0x1f, R3 ;  /* 0x0000001fff047819 */ /* 0x000fe40000011403 */
[----:B------:R-:W-:Y:S02]  /*46e0*/  LOP3.LUT R0, R0, 0xfffffff0, RZ, 0xc0, !PT ;  /* 0xfffffff000007812 */ /* 0x000fe400078ec0ff */
[----:B------:R-:W-:Y:S02]  /*46f0*/  LEA.HI R4, R4, R3, RZ, 0x4 ;  /* 0x0000000304047211 */ /* 0x000fe400078f20ff */
[----:B------:R-:W-:Y:S01]  /*4700*/  LEA.HI R2, R2, R7, RZ, 0x5 ;  /* 0x0000000702027211 */ /* 0x000fe200078f28ff */
[----:B------:R-:W-:Y:S01]  /*4710*/  IMAD.IADD R0, R7, 0x1, -R0 ;  /* 0x0000000107007824 */ /* 0x000fe200078e0a00 */
[----:B--2---:R-:W-:-:S02]  /*4720*/  SHF.R.S32.HI R9, RZ, 0x4, R4 ;  /* 0x00000004ff097819 */ /* 0x004fc40000011404 */
[----:B------:R-:W-:Y:S01]  /*4730*/  SHF.R.S32.HI R6, RZ, 0x5, R2 ;  /* 0x00000005ff067819 */ /* 0x000fe20000011402 */
[----:B------:R-:W-:Y:S01]  /*4740*/  IMAD.MOV.U32 R2, RZ, RZ, 0x40 ;  /* 0x00000040ff027424 */ /* 0x000fe200078e00ff */
[----:B------:R-:W-:Y:S02]  /*4750*/  SHF.R.S32.HI R3, RZ, 0x1f, R0 ;  /* 0x0000001fff037819 */ /* 0x000fe40000011400 */
[----:B------:R-:W-:Y:S02]  /*4760*/  LEA.HI R4, R4, R9, RZ, 0x1 ;  /* 0x0000000904047211 */ /* 0x000fe400078f08ff */
[----:B------:R-:W-:Y:S02]  /*4770*/  LEA.HI R3, R3, R0, RZ, 0x3 ;  /* 0x0000000003037211 */ /* 0x000fe400078f18ff */
[----:B------:R-:W-:Y:S02]  /*4780*/  LOP3.LUT R4, R4, 0xfffffffe, RZ, 0xc0, !PT ;  /* 0xfffffffe04047812 */ /* 0x000fe400078ec0ff */
[C---:B------:R-:W-:Y:S01]  /*4790*/  LOP3.LUT R5, R3.reuse, 0xfffffff8, RZ, 0xc0, !PT ;  /* 0xfffffff803057812 */ /* 0x040fe200078ec0ff */
[----:B------:R-:W-:Y:S01]  /*47a0*/  IMAD.SHL.U32 R3, R3, 0x40, RZ ;  /* 0x0000004003037824 */ /* 0x000fe200078e00ff */
[----:B------:R-:W-:Y:S01]  /*47b0*/  F2FP.F16.F32.PACK_AB R58, R61, R60 ;  /* 0x0000003c3d3a723e */ /* 0x000fe200000000ff */
[----:B------:R-:W-:Y:S01]  /*47c0*/  IMAD.IADD R4, R9, 0x1, -R4 ;  /* 0x0000000109047824 */ /* 0x000fe200078e0a04 */
[----:B------:R-:W-:Y:S01]  /*47d0*/  F2FP.F16.F32.PACK_AB R59, R63, R62 ;  /* 0x0000003e3f3b723e */ /* 0x000fe200000000ff */
[----:B------:R-:W-:Y:S01]  /*47e0*/  IMAD.IADD R5, R0, 0x1, -R5 ;  /* 0x0000000100057824 */ /* 0x000fe200078e0a05 */
[----:B------:R-:W-:Y:S01]  /*47f0*/  LOP3.LUT R3, R3, 0x7ffffe00, RZ, 0xc0, !PT ;  /* 0x7ffffe0003037812 */ /* 0x000fe200078ec0ff */
[----:B------:R-:W-:Y:S01]  /*4800*/  IMAD.SHL.U32 R7, R4, 0x8, RZ ;  /* 0x0000000804077824 */ /* 0x000fe200078e00ff */
[----:B------:R-:W-:Y:S01]  /*4810*/  F2FP.F16.F32.PACK_AB R65, R67, R66 ;  /* 0x000000424341723e */ /* 0x000fe200000000ff */
[C---:B------:R-:W-:Y:S01]  /*4820*/  IMAD.SHL.U32 R0, R5.reuse, 0x40, RZ ;  /* 0x0000004005007824 */ /* 0x040fe200078e00ff */
[----:B------:R-:W-:Y:S01]  /*4830*/  R2P PR, R5, 0x6 ;  /* 0x0000000605007804 */ /* 0x000fe20000000000 */
[----:B------:R-:W-:Y:S01]  /*4840*/  IMAD R3, R6, 0x400, R3 ;  /* 0x0000040006037824 */ /* 0x000fe200078e0203 */
[----:B------:R-:W-:Y:S01]  /*4850*/  F2FP.F16.F32.PACK_AB R72, R73, R72 ;  /* 0x000000484948723e */ /* 0x000fe200000000ff */
[----:B------:R-:W2:Y:S01]  /*4860*/  SHFL.IDX PT, R5, R6, RZ, 0x1f ;  /* 0x00001fff06057589 */ /* 0x000ea200000e0000 */
[----:B------:R-:W-:-:S02]  /*4870*/  LOP3.LUT R0, R0, 0x1c0, RZ, 0xc0, !PT ;  /* 0x000001c000007812 */ /* 0x000fc400078ec0ff */
[----:B------:R-:W-:Y:S02]  /*4880*/  SEL R2, R2, 0xffffffc0, !P2 ;  /* 0xffffffc002027807 */ /* 0x000fe40005000000 */
[----:B------:R-:W-:Y:S02]  /*4890*/  LOP3.LUT R7, R0, 0x8, R7, 0xf8, !PT ;  /* 0x0000000800077812 */ /* 0x000fe400078ef807 */
[----:B------:R-:W-:Y:S02]  /*48a0*/  SHF.R.U32.HI R0, RZ, 0x3, R0 ;  /* 0x00000003ff007819 */ /* 0x000fe40000011600 */
[----:B------:R-:W-:Y:S02]  /*48b0*/  F2FP.F16.F32.PACK_AB R66, R69, R68 ;  /* 0x000000444542723e */ /* 0x000fe400000000ff */
[----:B------:R-:W-:Y:S02]  /*48c0*/  LOP3.LUT R0, R7, R0, RZ, 0x3c, !PT ;  /* 0x0000000007007212 */ /* 0x000fe400078e3cff */
[----:B------:R-:W-:-:S02]  /*48d0*/  F2FP.F16.F32.PACK_AB R67, R71, R70 ;  /* 0x000000464743723e */ /* 0x000fc400000000ff */
[----:B------:R-:W-:Y:S01]  /*48e0*/  F2FP.F16.F32.PACK_AB R73, R75, R74 ;  /* 0x0000004a4b49723e */ /* 0x000fe200000000ff */
[----:B------:R-:W-:Y:S01]  /*48f0*/  IMAD.IADD R3, R0, 0x1, R3 ;  /* 0x0000000100037824 */ /* 0x000fe200078e0203 */
[----:B------:R-:W-:Y:S01]  /*4900*/  F2FP.F16.F32.PACK_AB R80, R81, R80 ;  /* 0x000000505150723e */ /* 0x000fe200000000ff */
[----:B------:R-:W-:Y:S01]  /*4910*/  IMAD.MOV.U32 R0, RZ, RZ, 0x20 ;  /* 0x00000020ff007424 */ /* 0x000fe200078e00ff */
[----:B------:R-:W-:Y:S01]  /*4920*/  F2FP.F16.F32.PACK_AB R74, R77, R76 ;  /* 0x0000004c4d4a723e */ /* 0x000fe200000000ff */
[----:B------:R-:W-:Y:S01]  /*4930*/  IMAD R3, R3, 0x2, R16 ;  /* 0x0000000203037824 */ /* 0x000fe200078e0210 */
[----:B------:R-:W-:Y:S02]  /*4940*/  F2FP.F16.F32.PACK_AB R75, R79, R78 ;  /* 0x0000004e4f4b723e */ /* 0x000fe400000000ff */
[----:B------:R-:W-:Y:S02]  /*4950*/  SEL R0, R0, 0xffffffe0, !P1 ;  /* 0xffffffe000007807 */ /* 0x000fe40004800000 */
[--C-:B------:R-:W-:Y:S01]  /*4960*/  IADD3 R4, R2, 0x8000, R3.reuse ;  /* 0x0000800002047810 */ /* 0x100fe20007ffe003 */
[----:B------:R3:W-:Y:S01]  /*4970*/  STSM.16.M88.4 [R3+0x8000], R24 ;  /* 0x0080001803007844 */ /* 0x0007e20000000200 */
[----:B------:R-:W-:-:S02]  /*4980*/  IADD3 R0, R0, 0x8000, R3 ;  /* 0x0000800000007810 */ /* 0x000fc40007ffe003 */
[----:B------:R-:W-:Y:S02]  /*4990*/  F2FP.F16.F32.PACK_AB R81, R83, R82 ;  /* 0x000000525351723e */ /* 0x000fe400000000ff */
[----:B------:R-:W-:Y:S01]  /*49a0*/  F2FP.F16.F32.PACK_AB R88, R89, R88 ;  /* 0x000000585958723e */ /* 0x000fe200000000ff */
[----:B------:R-:W-:Y:S01]  /*49b0*/  IMAD.IADD R2, R0, 0x1, R2 ;  /* 0x0000000100027824 */ /* 0x000fe200078e0202 */
[----:B------:R3:W-:Y:S01]  /*49c0*/  STSM.16.M88.4 [R0], R32 ;  /* 0x0000002000007844 */ /* 0x0007e20000000200 */
[----:B------:R-:W-:Y:S02]  /*49d0*/  F2FP.F16.F32.PACK_AB R82, R85, R84 ;  /* 0x000000545552723e */ /* 0x000fe400000000ff */
[----:B------:R-:W-:Y:S01]  /*49e0*/  F2FP.F16.F32.PACK_AB R83, R87, R86 ;  /* 0x000000565753723e */ /* 0x000fe200000000ff */
[----:B------:R3:W-:Y:S01]  /*49f0*/  STSM.16.M88.4 [R4], R40 ;  /* 0x0000002804007844 */ /* 0x0007e20000000200 */
[----:B------:R-:W-:Y:S02]  /*4a00*/  F2FP.F16.F32.PACK_AB R89, R91, R90 ;  /* 0x0000005a5b59723e */ /* 0x000fe400000000ff */
[----:B------:R-:W-:Y:S01]  /*4a10*/  F2FP.F16.F32.PACK_AB R96, R97, R96 ;  /* 0x000000606160723e */ /* 0x000fe200000000ff */
[----:B------:R3:W-:Y:S01]  /*4a20*/  STSM.16.M88.4 [R2], R48 ;  /* 0x0000003002007844 */ /* 0x0007e20000000200 */
[----:B------:R-:W-:-:S02]  /*4a30*/  F2FP.F16.F32.PACK_AB R90, R93, R92 ;  /* 0x0000005c5d5a723e */ /* 0x000fc400000000ff */
[----:B------:R-:W-:Y:S01]  /*4a40*/  F2FP.F16.F32.PACK_AB R91, R95, R94 ;  /* 0x0000005e5f5b723e */ /* 0x000fe200000000ff */
[----:B------:R3:W-:Y:S01]  /*4a50*/  STSM.16.M88.4 [R3+0xc000], R56 ;  /* 0x00c0003803007844 */ /* 0x0007e20000000200 */
[----:B------:R-:W-:Y:S02]  /*4a60*/  F2FP.F16.F32.PACK_AB R97, R99, R98 ;  /* 0x000000626361723e */ /* 0x000fe400000000ff */
[----:B------:R-:W-:Y:S01]  /*4a70*/  F2FP.F16.F32.PACK_AB R104, R105, R104 ;  /* 0x000000686968723e */ /* 0x000fe200000000ff */
[----:B------:R3:W-:Y:S01]  /*4a80*/  STSM.16.M88.4 [R0+0x4000], R64 ;  /* 0x0040004000007844 */ /* 0x0007e20000000200 */
[----:B------:R-:W-:Y:S02]  /*4a90*/  F2FP.F16.F32.PACK_AB R98, R101, R100 ;  /* 0x000000646562723e */ /* 0x000fe400000000ff */
[----:B------:R-:W-:Y:S01]  /*4aa0*/  F2FP.F16.F32.PACK_AB R99, R103, R102 ;  /* 0x000000666763723e */ /* 0x000fe200000000ff */
[----:B------:R3:W-:Y:S01]  /*4ab0*/  STSM.16.M88.4 [R4+0x4000], R72 ;  /* 0x0040004804007844 */ /* 0x0007e20000000200 */
[----:B------:R-:W-:-:S02]  /*4ac0*/  F2FP.F16.F32.PACK_AB R105, R107, R106 ;  /* 0x0000006a6b69723e */ /* 0x000fc400000000ff */
[----:B------:R-:W-:Y:S01]  /*4ad0*/  F2FP.F16.F32.PACK_AB R112, R113, R112 ;  /* 0x000000707170723e */ /* 0x000fe200000000ff */
[----:B------:R3:W-:Y:S01]  /*4ae0*/  STSM.16.M88.4 [R2+0x4000], R80 ;  /* 0x0040005002007844 */ /* 0x0007e20000000200 */
[----:B------:R-:W-:Y:S02]  /*4af0*/  F2FP.F16.F32.PACK_AB R106, R109, R108 ;  /* 0x0000006c6d6a723e */ /* 0x000fe400000000ff */
[----:B------:R-:W-:Y:S01]  /*4b00*/  F2FP.F16.F32.PACK_AB R107, R111, R110 ;  /* 0x0000006e6f6b723e */ /* 0x000fe200000000ff */
[----:B------:R3:W-:Y:S01]  /*4b10*/  STSM.16.M88.4 [R3], R88 ;  /* 0x0000005803007844 */ /* 0x0007e20000000200 */
[----:B------:R-:W-:Y:S02]  /*4b20*/  F2FP.F16.F32.PACK_AB R113, R115, R114 ;  /* 0x000000727371723e */ /* 0x000fe400000000ff */
[----:B------:R-:W-:Y:S01]  /*4b30*/  F2FP.F16.F32.PACK_AB R120, R121, R120 ;  /* 0x000000787978723e */ /* 0x000fe200000000ff */
[----:B------:R3:W-:Y:S01]  /*4b40*/  STSM.16.M88.4 [R0+-0x8000], R96 ;  /* 0xff80006000007844 */ /* 0x0007e20000000200 */
[----:B------:R-:W-:-:S02]  /*4b50*/  F2FP.F16.F32.PACK_AB R114, R117, R116 ;  /* 0x000000747572723e */ /* 0x000fc400000000ff */
[----:B------:R-:W-:Y:S01]  /*4b60*/  F2FP.F16.F32.PACK_AB R115, R119, R118 ;  /* 0x000000767773723e */ /* 0x000fe200000000ff */
[----:B------:R3:W-:Y:S01]  /*4b70*/  STSM.16.M88.4 [R4+-0x8000], R104 ;  /* 0xff80006804007844 */ /* 0x0007e20000000200 */
[----:B------:R-:W-:Y:S02]  /*4b80*/  F2FP.F16.F32.PACK_AB R121, R123, R122 ;  /* 0x0000007a7b79723e */ /* 0x000fe400000000ff */
[----:B------:R-:W-:Y:S01]  /*4b90*/  F2FP.F16.F32.PACK_AB R128, R129, R128 ;  /* 0x000000808180723e */ /* 0x000fe200000000ff */
[----:B------:R3:W-:Y:S01]  /*4ba0*/  STSM.16.M88.4 [R2+-0x8000], R112 ;  /* 0xff80007002007844 */ /* 0x0007e20000000200 */
[----:B------:R-:W-:Y:S02]  /*4bb0*/  F2FP.F16.F32.PACK_AB R122, R125, R124 ;  /* 0x0000007c7d7a723e */ /* 0x000fe400000000ff */
[----:B------:R-:W-:Y:S02]  /*4bc0*/  F2FP.F16.F32.PACK_AB R123, R127, R126 ;  /* 0x0000007e7f7b723e */ /* 0x000fe400000000ff */
[----:B------:R-:W-:-:S02]  /*4bd0*/  F2FP.F16.F32.PACK_AB R129, R131, R130 ;  /* 0x000000828381723e */ /* 0x000fc400000000ff */
[----:B------:R-:W-:Y:S01]  /*4be0*/  F2FP.F16.F32.PACK_AB R136, R137, R136 ;  /* 0x000000888988723e */ /* 0x000fe200000000ff */
[----:B------:R3:W-:Y:S01]  /*4bf0*/  STSM.16.M88.4 [R3+0x4000], R120 ;  /* 0x0040007803007844 */ /* 0x0007e20000000200 */
[----:B------:R-:W-:Y:S02]  /*4c00*/  F2FP.F16.F32.PACK_AB R130, R133, R132 ;  /* 0x000000848582723e */ /* 0x000fe400000000ff */
[----:B------:R-:W-:Y:S02]  /*4c10*/  F2FP.F16.F32.PACK_AB R131, R135, R134 ;  /* 0x000000868783723e */ /* 0x000fe400000000ff */
[----:B------:R-:W-:Y:S02]  /*4c20*/  F2FP.F16.F32.PACK_AB R137, R139, R138 ;  /* 0x0000008a8b89723e */ /* 0x000fe400000000ff */
[----:B------:R-:W-:Y:S01]  /*4c30*/  F2FP.F16.F32.PACK_AB R144, R145, R144 ;  /* 0x000000909190723e */ /* 0x000fe200000000ff */
[----:B------:R3:W-:Y:S01]  /*4c40*/  STSM.16.M88.4 [R0+-0x4000], R128 ;  /* 0xffc0008000007844 */ /* 0x0007e20000000200 */
[----:B------:R-:W-:-:S02]  /*4c50*/  F2FP.F16.F32.PACK_AB R138, R141, R140 ;  /* 0x0000008c8d8a723e */ /* 0x000fc400000000ff */
[----:B------:R-:W-:Y:S02]  /*4c60*/  F2FP.F16.F32.PACK_AB R139, R143, R142 ;  /* 0x0000008e8f8b723e */ /* 0x000fe400000000ff */
[----:B------:R-:W-:Y:S02]  /*4c70*/  F2FP.F16.F32.PACK_AB R145, R147, R146 ;  /* 0x000000929391723e */ /* 0x000fe400000000ff */
[----:B------:R-:W-:Y:S01]  /*4c80*/  F2FP.F16.F32.PACK_AB R146, R149, R148 ;  /* 0x000000949592723e */ /* 0x000fe200000000ff */
[----:B------:R3:W-:Y:S01]  /*4c90*/  STSM.16.M88.4 [R4+-0x4000], R136 ;  /* 0xffc0008804007844 */ /* 0x0007e20000000200 */
[----:B------:R-:W-:Y:S02]  /*4ca0*/  F2FP.F16.F32.PACK_AB R147, R151, R150 ;  /* 0x000000969793723e */ /* 0x000fe400000000ff */
[----:B--2---:R-:W-:-:S03]  /*4cb0*/  ISETP.NE.AND P0, PT, R5, 0x7, PT ;  /* 0x000000070500780c */ /* 0x004fc60003f05270 */
[----:B------:R3:W-:Y:S01]  /*4cc0*/  STSM.16.M88.4 [R2+-0x4000], R144 ;  /* 0xffc0009002007844 */ /* 0x0007e20000000200 */
[----:B------:R-:W-:Y:S01]  /*4cd0*/  @!PT LDS RZ, [RZ] ;  /* 0x00000000fffff984 */ /* 0x000fe20000000800 */
[----:B------:R-:W-:Y:S01]  /*4ce0*/  @!PT LDS RZ, [RZ] ;  /* 0x00000000fffff984 */ /* 0x000fe20000000800 */
[----:B------:R-:W-:Y:S01]  /*4cf0*/  @!PT LDS RZ, [RZ] ;  /* 0x00000000fffff984 */ /* 0x000fe20000000800 */
[----:B------:R2:W-:Y:S06]  /*4d00*/  MEMBAR.ALL.CTA ;  /* 0x0000000000007992 */ /* 0x0005ec0000008000 */
[----:B--2---:R-:W2:Y:S02]  /*4d10*/  FENCE.VIEW.ASYNC.S ;  /* 0x00000000000073c6 */ /* 0x004ea40000000000 */
[----:B--2---:R-:W-:Y:S06]  /*4d20*/  BAR.ARV 0x1, 0x120 ;  /* 0x0044800000007b1d */ /* 0x004fec0000002000 */
[----:B------:R-:W-:Y:S05]  /*4d30*/  @P0 BRA `(.L_x_31) ;  /* 0x0000000000840947 */ /* 0x000fea0003800000 */
[----:B------:R-:W-:Y:S01]  /*4d40*/  BAR.SYNC.DEFER_BLOCKING 0x1, 0x120 ;  /* 0x0044800000007b1d */ /* 0x000fe20000010000 */
[----:B------:R-:W-:-:S05]  /*4d50*/  ELECT P0, URZ, PT ;  /* 0x00000000003f782f */ /* 0x000fca0003800000 */
[----:B------:R-:W-:Y:S08]  /*4d60*/  BSSY B0, `(.L_x_31) ;  /* 0x000001e000007945 */ /* 0x000ff00003800000 */
[----:B------:R-:W-:Y:S05]  /*4d70*/  @!P0 BRA `(.L_x_32) ;  /* 0x0000000000708947 */ /* 0x000fea0003800000 */
[----:B------:R-:W2:Y:S01]  /*4d80*/  S2UR UR10, SR_CTAID.X ;  /* 0x00000000000a79c3 */ /* 0x000ea20000002500 */
[----:B------:R-:W-:Y:S01]  /*4d90*/  R2UR UR13, R16 ;  /* 0x00000000100d72ca */ /* 0x000fe200000e0000 */
[----:B------:R-:W-:Y:S01]  /*4da0*/  ULDC.64 UR6, c[0x0][0x198] ;  /* 0x0000660000067ab9 */ /* 0x000fe20000000a00 */
[----:B------:R-:W-:Y:S01]  /*4db0*/  UMOV UR9, URZ ;  /* 0x0000003f00097c82 */ /* 0x000fe20008000000 */
[----:B------:R-:W-:Y:S02]  /*4dc0*/  UIADD3 UR4, UP0, UR6, 0x770, URZ ;  /* 0x0000077006047890 */ /* 0x000fe4000ff1e03f */
[----:B------:R-:W-:Y:S02]  /*4dd0*/  UIADD3 UR6, UP1, UR6, 0x670, URZ ;  /* 0x0000067006067890 */ /* 0x000fe4000ff3e03f */
[----:B------:R-:W4:Y:S01]  /*4de0*/  S2UR UR11, SR_CTAID.Y ;  /* 0x00000000000b79c3 */ /* 0x000f220000002600 */
[----:B------:R-:W-:Y:S02]  /*4df0*/  UIADD3.X UR5, URZ, UR7, URZ, UP0, !UPT ;  /* 0x000000073f057290 */ /* 0x000fe400087fe43f */
[----:B------:R-:W-:Y:S01]  /*4e00*/  UIADD3.X UR7, URZ, UR7, URZ, UP1, !UPT ;  /* 0x000000073f077290 */ /* 0x000fe20008ffe43f */
[----:B------:R-:W-:-:S02]  /*4e10*/  UMOV UR25, 0x40 ;  /* 0x0000004000197882 */ /* 0x000fc40000000000 */
[----:B------:R-:W-:Y:S02]  /*4e20*/  UIADD3 UR8, UR13, 0x8000, URZ ;  /* 0x000080000d087890 */ /* 0x000fe4000fffe03f */
[----:B------:R-:W5:Y:S01]  /*4e30*/  S2UR UR12, SR_CTAID.Z ;  /* 0x00000000000c79c3 */ /* 0x000f620000002700 */
[----:B------:R-:W-:Y:S02]  /*4e40*/  UIADD3 UR24, UR13, 0xc000, URZ ;  /* 0x0000c0000d187890 */ /* 0x000fe4000fffe03f */
[----:B------:R-:W-:Y:S01]  /*4e50*/  UIADD3 UR16, UR13, 0x4000, URZ ;  /* 0x000040000d107890 */ /* 0x000fe2000fffe03f */
[----:B------:R-:W-:Y:S01]  /*4e60*/  UMOV UR17, 0x40 ;  /* 0x0000004000117882 */ /* 0x000fe20000000000 */
[----:B--2---:R-:W-:-:S07]  /*4e70*/  USHF.L.U32 UR10, UR10, 0x7, URZ ;  /* 0x000000070a0a7899 */ /* 0x004fce000800063f */
[----:B------:R-:W-:Y:S01]  /*4e80*/  UMOV UR26, UR10 ;  /* 0x0000000a001a7c82 */ /* 0x000fe20008000000 */
[----:B----4-:R-:W-:Y:S01]  /*4e90*/  UMOV UR27, UR11 ;  /* 0x0000000b001b7c82 */ /* 0x010fe20008000000 */
[----:B------:R-:W-:Y:S01]  /*4ea0*/  UMOV UR19, UR11 ;  /* 0x0000000b00137c82 */ /* 0x000fe20008000000 */
[----:B------:R-:W-:Y:S01]  /*4eb0*/  UMOV UR18, UR10 ;  /* 0x0000000a00127c82 */ /* 0x000fe20008000000 */
[----:B-----5:R-:W-:Y:S01]  /*4ec0*/  UMOV UR28, UR12 ;  /* 0x0000000c001c7c82 */ /* 0x020fe20008000000 */
[----:B------:R2:W-:Y:S01]  /*4ed0*/  UTMASTG.4D [UR8], [UR4] ;  /* 0x00000008040073b5 */ /* 0x0005e20008018000 */
[----:B------:R-:W-:Y:S01]  /*4ee0*/  UMOV UR20, UR12 ;  /* 0x0000000c00147c82 */ /* 0x000fe20008000000 */
[----:B------:R4:W-:Y:S01]  /*4ef0*/  UTMASTG.4D [UR24], [UR4] ;  /* 0x00000018040073b5 */ /* 0x0009e20008018000 */
[----:B--2---:R-:W-:Y:S02]  /*4f00*/  UMOV UR8, UR13 ;  /* 0x0000000d00087c82 */ /* 0x004fe40008000000 */
[----:B------:R4:W-:Y:S01]  /*4f10*/  UTMASTG.4D [UR8], [UR6] ;  /* 0x00000008060073b5 */ /* 0x0009e20008018000 */
[----:B------:R4:W-:Y:S02]  /*4f20*/  UTMASTG.4D [UR16], [UR6] ;  /* 0x00000010060073b5 */ /* 0x0009e40008018000 */
[----:B----4-:R0:W-:Y:S02]  /*4f30*/  UTMACMDFLUSH ;  /* 0x00000000000079b7 */ /* 0x0101e40000000000 */
.L_x_32:
[----:B------:R-:W-:Y:S05]  /*4f40*/  BSYNC B0 ;  /* 0x0000000000007941 */ /* 0x000fea0003800000 */
.L_x_31:
[----:B------:R-:W-:-:S04]  /*4f50*/  DEPBAR.LE SB0, 0x0 ;  /* 0x000080000000791a */ /* 0x000fc80000000000 */
[----:B------:R-:W-:Y:S05]  /*4f60*/  BRA `(.L_x_7) ;  /* 0x00000028001c7947 */ /* 0x000fea0003800000 */
.L_x_5:
[----:B------:R-:W-:-:S08]  /*4f70*/  NOP ;  /* 0x0000000000007918 */ /* 0x000fd00000000000 */
[----:B------:R-:W1:-:S00]  /*4f80*/  USETMAXREG.DEALLOC.CTAPOOL 0x18 ;  /* 0x00000018000079c8 */ /* 0x000e4000080e0500 */
[----:B-1----:R-:W-:Y:S01]  /*4f90*/  LOP3.LUT R2, R0, 0x3, RZ, 0xc0, !PT ;  /* 0x0000000300027812 */ /* 0x002fe200078ec0ff */
[----:B------:R-:W-:-:S05]  /*4fa0*/  IMAD.MOV.U32 R0, RZ, RZ, RZ ;  /* 0x000000ffff007224 */ /* 0x000fca00078e00ff */
[----:B------:R-:W1:Y:S02]  /*4fb0*/  SHFL.IDX PT, R2, R2, RZ, 0x1f ;  /* 0x00001fff02027589 */ /* 0x000e6400000e0000 */
[----:B-1----:R-:W-:-:S13]  /*4fc0*/  ISETP.NE.AND P0, PT, R2, RZ, PT ;  /* 0x000000ff0200720c */ /* 0x002fda0003f05270 */
[----:B------:R-:W-:Y:S05]  /*4fd0*/  @!P0 BRA `(.L_x_33) ;  /* 0x0000000800b08947 */ /* 0x000fea0003800000 */
[----:B------:R-:W-:-:S13]  /*4fe0*/  ISETP.NE.AND P0, PT, R2, 0x1, PT ;  /* 0x000000010200780c */ /* 0x000fda0003f05270 */
[----:B------:R-:W-:Y:S05]  /*4ff0*/  @P0 BRA `(.L_x_7) ;  /* 0x0000002400f80947 */ /* 0x000fea0003800000 */
[----:B------:R-:W1:Y:S02]  /*5000*/  S2UR UR11, SR_CTAID.Z ;  /* 0x00000000000b79c3 */ /* 0x000e640000002700 */
[----:B-1----:R-:W-:-:S13]  /*5010*/  ISETP.LE.AND P0, PT, RZ, UR11, PT ;  /* 0x0000000bff007c0c */ /* 0x002fda000bf03270 */
[----:B------:R-:W-:Y:S05]  /*5020*/  @!P0 BRA `(.L_x_7) ;  /* 0x0000002400ec8947 */ /* 0x000fea0003800000 */
[----:B------:R-:W1:Y:S01]  /*5030*/  S2UR UR7, SR_CTAID.Y ;  /* 0x00000000000779c3 */ /* 0x000e620000002600 */
[----:B------:R-:W-:Y:S01]  /*5040*/  ULDC.64 UR8, c[0x0][0x2d8] ;  /* 0x0000b60000087ab9 */ /* 0x000fe20000000a00 */
[----:B------:R-:W-:-:S06]  /*5050*/  ELECT P0, URZ, PT ;  /* 0x00000000003f782f */ /* 0x000fcc0003800000 */
[----:B------:R-:W2:Y:S01]  /*5060*/  LDC R2, c[0x0][0x280] ;  /* 0x0000a000ff027b82 */ /* 0x000ea20000000800 */
[----:B-1----:R-:W-:-:S04]  /*5070*/  USHF.R.S32.HI UR4, URZ, 0x1f, UR7 ;  /* 0x0000001f3f047899 */ /* 0x002fc80008011407 */
[----:B------:R-:W-:Y:S02]  /*5080*/  UIMAD UR6, UR4, UR8, URZ ;  /* 0x00000008040672a4 */ /* 0x000fe4000f8e023f */
[----:B------:R-:W-:Y:S01]  /*5090*/  UIMAD.WIDE.U32 UR4, UR7, UR8, URZ ;  /* 0x00000008070472a5 */ /* 0x000fe2000f8e003f */
[----:B--2---:R-:W-:Y:S01]  /*50a0*/  ISETP.GE.AND P1, PT, R2, 0x1, PT ;  /* 0x000000010200780c */ /* 0x004fe20003f26270 */
[----:B------:R-:W-:Y:S02]  /*50b0*/  UIMAD UR7, UR7, UR9, UR6 ;  /* 0x00000009070772a4 */ /* 0x000fe4000f8e0206 */
[----:B------:R-:W-:Y:S01]  /*50c0*/  USHF.R.S32.HI UR6, URZ, 0x1f, UR11 ;  /* 0x0000001f3f067899 */ /* 0x000fe2000801140b */
[----:B------:R-:W-:Y:S01]  /*50d0*/  ULDC.64 UR8, c[0x0][0x2e0] ;  /* 0x0000b80000087ab9 */ /* 0x000fe20000000a00 */
[----:B------:R-:W-:Y:S02]  /*50e0*/  UIADD3 UR5, UR5, UR7, URZ ;  /* 0x0000000705057290 */ /* 0x000fe4000fffe03f */
[----:B------:R-:W-:-:S04]  /*50f0*/  UIMAD UR6, UR6, UR8, URZ ;  /* 0x00000008060672a4 */ /* 0x000fc8000f8e023f */
[----:B------:R-:W-:Y:S02]  /*5100*/  UIMAD UR10, UR11, UR9, UR6 ;  /* 0x000000090b0a72a4 */ /* 0x000fe4000f8e0206 */
[----:B------:R-:W-:Y:S01]  /*5110*/  UIMAD.WIDE.U32 UR6, UR11, UR8, UR4 ;  /* 0x000000080b0672a5 */ /* 0x000fe2000f8e0004 */
[----:B------:R-:W-:Y:S11]  /*5120*/  @!P1 BRA `(.L_x_7) ;  /* 0x0000002400ac9947 */ /* 0x000ff60003800000 */
[C---:B------:R-:W-:Y:S01]  /*5130*/  VIADD R0, R2.reuse, 0x3f ;  /* 0x0000003f02007836 */ /* 0x040fe20000000000 */
[----:B------:R-:W-:Y:S01]  /*5140*/  ISETP.GE.AND P1, PT, R2, 0x41, PT ;  /* 0x000000410200780c */ /* 0x000fe20003f26270 */
[----:B------:R-:W-:Y:S01]  /*5150*/  UIADD3 UR10, UR7, UR10, URZ ;  /* 0x0000000a070a7290 */ /* 0x000fe2000fffe03f */
[----:B------:R-:W-:Y:S02]  /*5160*/  UMOV UR5, URZ ;  /* 0x0000003f00057c82 */ /* 0x000fe40008000000 */
[----:B------:R-:W-:-:S04]  /*5170*/  SHF.R.S32.HI R3, RZ, 0x1f, R0 ;  /* 0x0000001fff037819 */ /* 0x000fc80000011400 */
[----:B------:R-:W-:-:S04]  /*5180*/  LEA.HI R3, R3, R0, RZ, 0x6 ;  /* 0x0000000003037211 */ /* 0x000fc800078f30ff */
[----:B------:R-:W-:-:S04]  /*5190*/  SHF.R.S32.HI R0, RZ, 0x6, R3 ;  /* 0x00000006ff007819 */ /* 0x000fc80000011403 */
[----:B------:R-:W-:-:S04]  /*51a0*/  VIMNMX R0, R0, 0x1, !PT ;  /* 0x0000000100007848 */ /* 0x000fc80007fe0100 */
[----:B------:R-:W-:Y:S01]  /*51b0*/  LOP3.LUT R3, R0, 0x1, RZ, 0xc0, !PT ;  /* 0x0000000100037812 */ /* 0x000fe200078ec0ff */
[----:B------:R-:W-:Y:S06]  /*51c0*/  @!P1 BRA `(.L_x_34) ;  /* 0x0000000400789947 */ /* 0x000fec0003800000 */
[----:B------:R-:W-:Y:S01]  /*51d0*/  ULDC.64 UR16, c[0x0][0x2c0] ;  /* 0x0000b00000107ab9 */ /* 0x000fe20000000a00 */
[----:B------:R-:W-:Y:S01]  /*51e0*/  IMAD.IADD R0, R0, 0x1, -R3 ;  /* 0x0000000100007824 */ /* 0x000fe200078e0a03 */
[----:B------:R-:W-:Y:S01]  /*51f0*/  ULEA UR16, UP0, UR6, UR16, 0x2 ;  /* 0x0000001006107291 */ /* 0x000fe2000f80103f */
[----:B------:R-:W-:Y:S01]  /*5200*/  UMOV UR4, URZ ;  /* 0x0000003f00047c82 */ /* 0x000fe20008000000 */
[----:B------:R-:W-:Y:S02]  /*5210*/  UMOV UR5, URZ ;  /* 0x0000003f00057c82 */ /* 0x000fe40008000000 */
[----:B------:R-:W-:Y:S02]  /*5220*/  ULEA.HI.X UR17, UR6, UR17, UR10, 0x2, UP0 ;  /* 0x0000001106117291 */ /* 0x000fe400080f140a */
[----:B------:R-:W-:Y:S02]  /*5230*/  UIADD3 UR12, UP0, UR16, 0x4000, URZ ;  /* 0x00004000100c7890 */ /* 0x000fe4000ff1e03f */
[----:B------:R-:W-:-:S02]  /*5240*/  UIADD3 UR14, UP1, UR16, 0x8000, URZ ;  /* 0x00008000100e7890 */ /* 0x000fc4000ff3e03f */
[----:B------:R-:W-:Y:S02]  /*5250*/  UIADD3 UR16, UP2, UR16, 0xc000, URZ ;  /* 0x0000c00010107890 */ /* 0x000fe4000ff5e03f */
[----:B------:R-:W-:Y:S02]  /*5260*/  UIADD3.X UR13, URZ, UR17, URZ, UP0, !UPT ;  /* 0x000000113f0d7290 */ /* 0x000fe400087fe43f */
[----:B------:R-:W-:Y:S02]  /*5270*/  UIADD3.X UR15, URZ, UR17, URZ, UP1, !UPT ;  /* 0x000000113f0f7290 */ /* 0x000fe40008ffe43f */
[----:B------:R-:W-:Y:S01]  /*5280*/  UIADD3.X UR17, URZ, UR17, URZ, UP2, !UPT ;  /* 0x000000113f117290 */ /* 0x000fe200097fe43f */
[----:B------:R-:W-:-:S11]  /*5290*/  ULDC.64 UR20, c[0x0][0x2c0] ;  /* 0x0000b00000147ab9 */ /* 0x000fd60000000a00 */
.L_x_47:
[----:B------:R-:W-:Y:S01]  /*52a0*/  USHF.L.U32 UR8, UR4, 0xe, URZ ;  /* 0x0000000e04087899 */ /* 0x000fe2000800063f */
[----:B------:R-:W-:Y:S03]  /*52b0*/  BAR.SYNC.DEFER_BLOCKING 0xd, 0xa0 ;  /* 0x0342800000007b1d */ /* 0x000fe60000010000 */
[----:B------:R-:W-:Y:S02]  /*52c0*/  UIMAD.WIDE UR24, UR8, 0x4, UR12 ;  /* 0x00000004081878a5 */ /* 0x000fe4000f8e020c */
[----:B------:R-:W-:Y:S01]  /*52d0*/  UIMAD.WIDE UR22, UR8, 0x4, UR14 ;  /* 0x00000004081678a5 */ /* 0x000fe2000f8e020e */
[----:B------:R-:W-:Y:S01]  /*52e0*/  BSSY B0, `(.L_x_35) ;  /* 0x0000011000007945 */ /* 0x000fe20003800000 */
[----:B------:R-:W-:-:S03]  /*52f0*/  UIMAD.WIDE UR8, UR8, 0x4, UR16 ;  /* 0x00000004080878a5 */ /* 0x000fc6000f8e0210 */
[----:B------:R-:W-:Y:S09]  /*5300*/  @!P0 BRA `(.L_x_36) ;  /* 0x0000000000388947 */ /* 0x000ff20003800000 */
[----:B------:R-:W1:Y:S01]  /*5310*/  S2UR UR19, SR_CgaCtaId ;  /* 0x00000000001379c3 */ /* 0x000e620000008800 */
[----:B------:R-:W-:Y:S01]  /*5320*/  USHF.L.U32 UR11, UR5, 0xd, URZ ;  /* 0x0000000d050b7899 */ /* 0x000fe2000800063f */
[----:B------:R-:W-:Y:S01]  /*5330*/  UMOV UR18, 0x400 ;  /* 0x0000040000127882 */ /* 0x000fe20000000000 */
[----:B------:R-:W-:Y:S02]  /*5340*/  UMOV UR27, 0x14f00000 ;  /* 0x14f00000001b7882 */ /* 0x000fe40000000000 */
[----:B------:R-:W-:-:S04]  /*5350*/  UIADD3 UR26, UP0, UR11, UR6, URZ ;  /* 0x000000060b1a7290 */ /* 0x000fc8000ff1e03f */
[----:B------:R-:W-:Y:S02]  /*5360*/  ULEA.HI.X.SX32 UR11, UR11, UR10, 0x1, UP0 ;  /* 0x0000000a0b0b7291 */ /* 0x000fe400080f0e3f */
[----:B------:R-:W-:-:S04]  /*5370*/  ULEA UR28, UP0, UR26, UR20, 0x2 ;  /* 0x000000141a1c7291 */ /* 0x000fc8000f80103f */
[----:B------:R-:W-:-:S03]  /*5380*/  ULEA.HI.X UR29, UR26, UR21, UR11, 0x2, UP0 ;  /* 0x000000151a1d7291 */ /* 0x000fc600080f140b */
[----:B------:R-:W-:Y:S01]  /*5390*/  UMOV UR11, 0x400 ;  /* 0x00000400000b7882 */ /* 0x000fe20000000000 */
[----:B------:R-:W-:Y:S01]  /*53a0*/  UMOV UR26, 0x0 ;  /* 0x00000000001a7882 */ /* 0x000fe20000000000 */
[----:B-1----:R-:W-:-:S04]  /*53b0*/  ULEA UR18, UR19, UR18, 0x18 ;  /* 0x0000001213127291 */ /* 0x002fc8000f8ec03f */
[----:B------:R-:W-:-:S09]  /*53c0*/  UIADD3 UR18, UR18, 0x10000, URZ ;  /* 0x0001000012127890 */ /* 0x000fd2000fffe03f */
[----:B------:R1:W-:Y:S02]  /*53d0*/  UBLKRED.G.S.ADD.F32.RN [UR28], [UR18], UR11, desc[UR26] ;  /* 0x00001a1c120073bb */ /* 0x0003e400080a140b */
[----:B-1----:R0:W-:Y:S02]  /*53e0*/  UTMACMDFLUSH ;  /* 0x00000000000079b7 */ /* 0x0021e40000000000 */
.L_x_36:
[----:B------:R-:W-:Y:S05]  /*53f0*/  BSYNC B0 ;  /* 0x0000000000007941 */ /* 0x000fea0003800000 */
.L_x_35:
[----:B------:R-:W-:Y:S06]  /*5400*/  BAR.SYNC.DEFER_BLOCKING 0xe, 0xa0 ;  /* 0x0382800000007b1d */ /* 0x000fec0000010000 */
[----:B------:R-:W-:Y:S04]  /*5410*/  BSSY B0, `(.L_x_37) ;  /* 0x000000c000007945 */ /* 0x000fe80003800000 */
[----:B------:R-:W-:Y:S05]  /*5420*/  @!P0 BRA `(.L_x_38) ;  /* 0x0000000000288947 */ /* 0x000fea0003800000 */
[----:B------:R-:W1:Y:S01]  /*5430*/  S2UR UR18, SR_CgaCtaId ;  /* 0x00000000001279c3 */ /* 0x000e620000008800 */
[----:B------:R-:W-:Y:S01]  /*5440*/  UMOV UR11, 0x400 ;  /* 0x00000400000b7882 */ /* 0x000fe20000000000 */
[----:B------:R-:W-:Y:S01]  /*5450*/  UMOV UR26, 0x0 ;  /* 0x00000000001a7882 */ /* 0x000fe20000000000 */
[----:B------:R-:W-:Y:S01]  /*5460*/  UMOV UR27, 0x14f00000 ;  /* 0x14f00000001b7882 */ /* 0x000fe20000000000 */
[----:B-1----:R-:W-:-:S03]  /*5470*/  ULEA UR11, UR18, UR11, 0x18 ;  /* 0x0000000b120b7291 */ /* 0x002fc6000f8ec03f */
[----:B------:R-:W-:Y:S01]  /*5480*/  UMOV UR18, 0x400 ;  /* 0x0000040000127882 */ /* 0x000fe20000000000 */
[----:B------:R-:W-:-:S09]  /*5490*/  UIADD3 UR11, UR11, 0x14000, URZ ;  /* 0x000140000b0b7890 */ /* 0x000fd2000fffe03f */
[----:B------:R1:W-:Y:S01]  /*54a0*/  UBLKRED.G.S.ADD.F32.RN [UR24], [UR11], UR18, desc[UR26] ;  /* 0x00001a180b0073bb */ /* 0x0003e200080a1412 */
[----:B------:R0:W-:Y:S01]  /*54b0*/  UTMACMDFLUSH ;  /* 0x00000000000079b7 */ /* 0x0001e20000000000 */
[----:B-1----:R-:W-:-:S04]  /*54c0*/  DEPBAR.LE SB0, 0x1 ;  /* 0x000080400000791a */ /* 0x002fc80000000000 */
.L_x_38:
[----:B------:R-:W-:Y:S05]  /*54d0*/  BSYNC B0 ;  /* 0x0000000000007941 */ /* 0x000fea0003800000 */
.L_x_37:
[----:B------:R-:W-:Y:S06]  /*54e0*/  BAR.ARV 0xa, 0xa0 ;  /* 0x0282800000007b1d */ /* 0x000fec0000002000 */
[----:B------:R-:W-:Y:S04]  /*54f0*/  BSSY B0, `(.L_x_39) ;  /* 0x0000003000007945 */ /* 0x000fe80003800000 */
[----:B------:R-:W-:Y:S05]  /*5500*/  @!P0 BRA `(.L_x_40) ;  /* 0x0000000000048947 */ /* 0x000fea0003800000 */
[----:B------:R-:W-:-:S04]  /*5510*/  DEPBAR.LE SB0, 0x0 ;  /* 0x000080000000791a */ /* 0x000fc80000000000 */
.L_x_40:
[----:B------:R-:W-:Y:S05]  /*5520*/  BSYNC B0 ;  /* 0x0000000000007941 */ /* 0x000fea0003800000 */
.L_x_39:
[----:B------:R-:W-:Y:S06]  /*5530*/  BAR.ARV 0xb, 0xa0 ;  /* 0x02c2800000007b1d */ /* 0x000fec0000002000 */
[----:B------:R-:W-:Y:S02]  /*5540*/  BSSY B0, `(.L_x_41) ;  /* 0x000000c000007945 */ /* 0x000fe40003800000 */
[----:B------:R-:W-:Y:S06]  /*5550*/  BAR.SYNC.DEFER_BLOCKING 0xd, 0xa0 ;  /* 0x0342800000007b1d */ /* 0x000fec0000010000 */
        /* <DEDUP_REMOVED lines=8> */
[----:B------:R1:W-:Y:S02]  /*55e0*/  UBLKRED.G.S.ADD.F32.RN [UR22], [UR11], UR18, desc[UR24] ;  /* 0x000018160b0073bb */ /* 0x0003e400080a1412 */
[----:B-1----:R0:W-:Y:S02]  /*55f0*/  UTMACMDFLUSH ;  /* 0x00000000000079b7 */ /* 0x0021e40000000000 */
.L_x_42:
[----:B------:R-:W-:Y:S05]  /*5600*/  BSYNC B0 ;  /* 0x0000000000007941 */ /* 0x000fea0003800000 */
.L_x_41:
        /* <DEDUP_REMOVED lines=13> */
.L_x_44:
[----:B------:R-:W-:Y:S05]  /*56e0*/  BSYNC B0 ;  /* 0x0000000000007941 */ /* 0x000fea0003800000 */
.L_x_43:
[----:B------:R-:W-:Y:S01]  /*56f0*/  VIADD R0, R0, 0xfffffffe ;  /* 0xfffffffe00007836 */ /* 0x000fe20000000000 */
[----:B------:R-:W-:Y:S06]  /*5700*/  BAR.ARV 0xa, 0xa0 ;  /* 0x0282800000007b1d */ /* 0x000fec0000002000 */
[----:B------:R-:W-:Y:S01]  /*5710*/  BSSY B0, `(.L_x_45) ;  /* 0x0000004000007945 */ /* 0x000fe20003800000 */
[----:B------:R-:W-:-:S03]  /*5720*/  ISETP.NE.AND P1, PT, R0, RZ, PT ;  /* 0x000000ff0000720c */ /* 0x000fc60003f25270 */
[----:B------:R-:W-:Y:S10]  /*5730*/  @!P0 BRA `(.L_x_46) ;  /* 0x0000000000048947 */ /* 0x000ff40003800000 */
[----:B------:R-:W-:-:S04]  /*5740*/  DEPBAR.LE SB0, 0x0 ;  /* 0x000080000000791a */ /* 0x000fc80000000000 */
.L_x_46:
[----:B------:R-:W-:Y:S05]  /*5750*/  BSYNC B0 ;  /* 0x0000000000007941 */ /* 0x000fea0003800000 */
.L_x_45:
[----:B------:R-:W-:Y:S06]  /*5760*/  BAR.ARV 0xb, 0xa0 ;  /* 0x02c2800000007b1d */ /* 0x000fec0000002000 */
[----:B------:R-:W-:Y:S02]  /*5770*/  UIADD3 UR5, UR5, 0x2, URZ ;  /* 0x0000000205057890 */ /* 0x000fe4000fffe03f */
[----:B------:R-:W-:Y:S01]  /*5780*/  UIADD3 UR4, UR4, 0x1, URZ ;  /* 0x0000000104047890 */ /* 0x000fe2000fffe03f */
[----:B------:R-:W-:Y:S11]  /*5790*/  @P1 BRA `(.L_x_47) ;  /* 0xfffffff800c01947 */ /* 0x000ff6000383ffff */
[----:B------:R-:W-:-:S12]  /*57a0*/  USHF.L.U32 UR5, UR5, 0xd, URZ ;  /* 0x0000000d05057899 */ /* 0x000fd8000800063f */
.L_x_34:
[----:B------:R-:W-:-:S13]  /*57b0*/  ISETP.NE.AND P1, PT, R3, RZ, PT ;  /* 0x000000ff0300720c */ /* 0x000fda0003f25270 */
[----:B------:R-:W-:Y:S05]  /*57c0*/  @!P1 BRA `(.L_x_7) ;  /* 0x0000002000049947 */ /* 0x000fea0003800000 */
[----:B------:R-:W-:Y:S06]  /*57d0*/  BAR.SYNC.DEFER_BLOCKING 0xd, 0xa0 ;  /* 0x0342800000007b1d */ /* 0x000fec0000010000 */
[----:B------:R-:W-:Y:S04]  /*57e0*/  BSSY B0, `(.L_x_48) ;  /* 0x0000010000007945 */ /* 0x000fe80003800000 */
[----:B------:R-:W-:Y:S05]  /*57f0*/  @!P0 BRA `(.L_x_49) ;  /* 0x0000000000388947 */ /* 0x000fea0003800000 */
[----:B------:R-:W1:Y:S01]  /*5800*/  S2UR UR11, SR_CgaCtaId ;  /* 0x00000000000b79c3 */ /* 0x000e620000008800 */
[----:B------:R-:W-:Y:S01]  /*5810*/  UIADD3 UR12, UP0, UR5, UR6, URZ ;  /* 0x00000006050c7290 */ /* 0x000fe2000ff1e03f */
[----:B------:R-:W-:Y:S01]  /*5820*/  UMOV UR4, 0x400 ;  /* 0x0000040000047882 */ /* 0x000fe20000000000 */
[----:B------:R-:W-:Y:S02]  /*5830*/  ULDC.64 UR8, c[0x0][0x2c0] ;  /* 0x0000b00000087ab9 */ /* 0x000fe40000000a00 */
[----:B------:R-:W-:Y:S02]  /*5840*/  ULEA.HI.X.SX32 UR13, UR5, UR10, 0x1, UP0 ;  /* 0x0000000a050d7291 */ /* 0x000fe400080f0e3f */
[----:B------:R-:W-:-:S04]  /*5850*/  ULEA UR8, UP0, UR12, UR8, 0x2 ;  /* 0x000000080c087291 */ /* 0x000fc8000f80103f */
[----:B------:R-:W-:-:S03]  /*5860*/  ULEA.HI.X UR9, UR12, UR9, UR13, 0x2, UP0 ;  /* 0x000000090c097291 */ /* 0x000fc600080f140d */
[----:B------:R-:W-:Y:S01]  /*5870*/  UMOV UR12, 0x0 ;  /* 0x00000000000c7882 */ /* 0x000fe20000000000 */
[----:B------:R-:W-:Y:S01]  /*5880*/  UMOV UR13, 0x14f00000 ;  /* 0x14f00000000d7882 */ /* 0x000fe20000000000 */
[----:B-1----:R-:W-:-:S03]  /*5890*/  ULEA UR4, UR11, UR4, 0x18 ;  /* 0x000000040b047291 */ /* 0x002fc6000f8ec03f */
[----:B------:R-:W-:Y:S01]  /*58a0*/  UMOV UR11, 0x400 ;  /* 0x00000400000b7882 */ /* 0x000fe20000000000 */
[----:B------:R-:W-:-:S09]  /*58b0*/  UIADD3 UR4, UR4, 0x10000, URZ ;  /* 0x0001000004047890 */ /* 0x000fd2000fffe03f */
[----:B------:R1:W-:Y:S02]  /*58c0*/  UBLKRED.G.S.ADD.F32.RN [UR8], [UR4], UR11, desc[UR12] ;  /* 0x00000c08040073bb */ /* 0x0003e400080a140b */
[----:B-1----:R0:W-:Y:S02]  /*58d0*/  UTMACMDFLUSH ;  /* 0x00000000000079b7 */ /* 0x0021e40000000000 */
.L_x_49:
[----:B------:R-:W-:Y:S05]  /*58e0*/  BSYNC B0 ;  /* 0x0000000000007941 */ /* 0x000fea0003800000 */
.L_x_48:
[----:B------:R-:W-:Y:S06]  /*58f0*/  BAR.SYNC.DEFER_BLOCKING 0xe, 0xa0 ;  /* 0x0382800000007b1d */ /* 0x000fec0000010000 */
[----:B------:R-:W-:Y:S04]  /*5900*/  BSSY B0, `(.L_x_50) ;  /* 0x0000012000007945 */ /* 0x000fe80003800000 */
[----:B------:R-:W-:Y:S05]  /*5910*/  @!P0 BRA `(.L_x_51) ;  /* 0x0000000000408947 */ /* 0x000fea0003800000 */
[----:B------:R-:W1:Y:S01]  /*5920*/  S2UR UR12, SR_CgaCtaId ;  /* 0x00000000000c79c3 */ /* 0x000e620000008800 */
[----:B------:R-:W-:Y:S01]  /*5930*/  UIADD3 UR4, UR5, 0x1000, URZ ;  /* 0x0000100005047890 */ /* 0x000fe2000fffe03f */
[----:B------:R-:W-:Y:S01]  /*5940*/  UMOV UR11, 0x400 ;  /* 0x00000400000b7882 */ /* 0x000fe20000000000 */
[----:B------:R-:W-:Y:S02]  /*5950*/  ULDC.64 UR8, c[0x0][0x2c0] ;  /* 0x0000b00000087ab9 */ /* 0x000fe40000000a00 */
[----:B------:R-:W-:-:S04]  /*5960*/  UIADD3 UR13, UP0, UR4, UR6, URZ ;  /* 0x00000006040d7290 */ /* 0x000fc8000ff1e03f */
        /* <DEDUP_REMOVED lines=11> */
.L_x_51:
[----:B------:R-:W-:Y:S05]  /*5a20*/  BSYNC B0 ;  /* 0x0000000000007941 */ /* 0x000fea0003800000 */
.L_x_50:
[----:B------:R-:W-:Y:S06]  /*5a30*/  BAR.ARV 0xa, 0xa0 ;  /* 0x0282800000007b1d */ /* 0x000fec0000002000 */
[----:B------:R-:W-:Y:S04]  /*5a40*/  BSSY B0, `(.L_x_52) ;  /* 0x0000003000007945 */ /* 0x000fe80003800000 */
[----:B------:R-:W-:Y:S05]  /*5a50*/  @!P0 BRA `(.L_x_53) ;  /* 0x0000000000048947 */ /* 0x000fea0003800000 */
[----:B------:R-:W-:-:S04]  /*5a60*/  DEPBAR.LE SB0, 0x0 ;  /* 0x000080000000791a */ /* 0x000fc80000000000 */
.L_x_53:
[----:B------:R-:W-:Y:S05]  /*5a70*/  BSYNC B0 ;  /* 0x0000000000007941 */ /* 0x000fea0003800000 */
.L_x_52:
[----:B------:R-:W-:Y:S06]  /*5a80*/  BAR.ARV 0xb, 0xa0 ;  /* 0x02c2800000007b1d */ /* 0x000fec0000002000 */
[----:B------:R-:W-:Y:S05]  /*5a90*/  BRA `(.L_x_7) ;  /* 0x0000001c00507947 */ /* 0x000fea0003800000 */
.L_x_33:
[----:B------:R-:W1:Y:S01]  /*5aa0*/  S2UR UR21, SR_CTAID.Z ;  /* 0x00000000001579c3 */ /* 0x000e620000002700 */
[----:B------:R-:W-:Y:S01]  /*5ab0*/  IMAD.MOV.U32 R9, RZ, RZ, 0x1 ;  /* 0x00000001ff097424 */ /* 0x000fe200078e00ff */
[----:B-1----:R-:W-:-:S13]  /*5ac0*/  ISETP.LE.AND P0, PT, RZ, UR21, PT ;  /* 0x00000015ff007c0c */ /* 0x002fda000bf03270 */
[----:B------:R-:W-:Y:S05]  /*5ad0*/  @!P0 BRA `(.L_x_54) ;  /* 0x0000001800b08947 */ /* 0x000fea0003800000 */
[----:B------:R-:W1:Y:S01]  /*5ae0*/  S2R R15, SR_CTAID.Y ;  /* 0x00000000000f7919 */ /* 0x000e620000002600 */
[----:B------:R-:W2:Y:S01]  /*5af0*/  LDC.64 R2, c[0x0][0x718] ;  /* 0x0001c600ff027b82 */ /* 0x000ea20000000a00 */
[----:B------:R-:W-:Y:S01]  /*5b00*/  ULDC UR4, c[0x0][0x2e8] ;  /* 0x0000ba0000047ab9 */ /* 0x000fe20000000800 */
[----:B------:R-:W-:Y:S01]  /*5b10*/  BSSY B0, `(.L_x_54) ;  /* 0x00001a8000007945 */ /* 0x000fe20003800000 */
[----:B------:R-:W3:Y:S01]  /*5b20*/  S2R R13, SR_CTAID.Z ;  /* 0x00000000000d7919 */ /* 0x000ee20000002700 */
[----:B------:R-:W-:-:S04]  /*5b30*/  UISETP.NE.AND UP0, UPT, UR4, 0x1, UPT ;  /* 0x000000010400788c */ /* 0x000fc8000bf05270 */
[----:B------:R-:W4:Y:S07]  /*5b40*/  S2UR UR20, SR_CTAID.Y ;  /* 0x00000000001479c3 */ /* 0x000f2e0000002600 */
[----:B------:R-:W-:Y:S01]  /*5b50*/  @UP0 ULDC UR6, c[0x0][0x2ec] ;  /* 0x0000bb0000060ab9 */ /* 0x000fe20000000800 */
[----:B------:R-:W5:Y:S01]  /*5b60*/  LDC.64 R10, c[0x0][0x720] ;  /* 0x0001c800ff0a7b82 */ /* 0x000f620000000a00 */
[----:B------:R-:W-:-:S07]  /*5b70*/  @UP0 ULDC UR8, c[0x0][0x2f0] ;  /* 0x0000bc0000080ab9 */ /* 0x000fce0000000800 */
[----:B------:R-:W5:Y:S01]  /*5b80*/  LDC.64 R4, c[0x0][0x700] ;  /* 0x0001c000ff047b82 */ /* 0x000f620000000a00 */
[----:B-1----:R-:W-:Y:S01]  /*5b90*/  SHF.R.S32.HI R15, RZ, 0x1f, R15 ;  /* 0x0000001fff0f7819 */ /* 0x002fe2000001140f */
[----:B----4-:R-:W-:Y:S02]  /*5ba0*/  UIMAD.WIDE.U32 UR6, UR20, UR6, URZ ;  /* 0x00000006140672a5 */ /* 0x010fe4000f8e003f */
[----:B------:R-:W-:Y:S01]  /*5bb0*/  UMOV UR12, UR20 ;  /* 0x00000014000c7c82 */ /* 0x000fe20008000000 */
[----:B---3--:R-:W-:Y:S01]  /*5bc0*/  SHF.R.S32.HI R13, RZ, 0x1f, R13 ;  /* 0x0000001fff0d7819 */ /* 0x008fe2000001140d */
[----:B--2---:R-:W-:Y:S01]  /*5bd0*/  IMAD R0, R15, R2, RZ ;  /* 0x000000020f007224 */ /* 0x004fe200078e02ff */
[----:B------:R-:W-:-:S03]  /*5be0*/  @UP0 USHF.R.U32.HI UR12, URZ, UR8, UR7 ;  /* 0x000000083f0c0299 */ /* 0x000fc60008011607 */
[----:B------:R-:W-:Y:S02]  /*5bf0*/  IMAD R7, R3, UR20, R0 ;  /* 0x0000001403077c24 */ /* 0x000fe4000f8e0200 */
[----:B------:R-:W-:-:S04]  /*5c00*/  IMAD.WIDE.U32 R2, R2, UR20, RZ ;  /* 0x0000001402027c25 */ /* 0x000fc8000f8e00ff */
[----:B------:R-:W-:Y:S02]  /*5c10*/  IMAD.IADD R3, R3, 0x1, R7 ;  /* 0x0000000103037824 */ /* 0x000fe400078e0207 */
[----:B------:R-:W1:Y:S01]  /*5c20*/  LDC.64 R6, c[0x0][0x730] ;  /* 0x0001cc00ff067b82 */ /* 0x000e620000000a00 */
[----:B-----5:R-:W-:Y:S02]  /*5c30*/  IMAD R0, R13, R10, RZ ;  /* 0x0000000a0d007224 */ /* 0x020fe400078e02ff */
[----:B------:R-:W-:-:S04]  /*5c40*/  IMAD.WIDE.U32 R2, R10, UR21, R2 ;  /* 0x000000150a027c25 */ /* 0x000fc8000f8e0002 */
[----:B------:R-:W-:Y:S01]  /*5c50*/  IMAD R11, R11, UR21, R0 ;  /* 0x000000150b0b7c24 */ /* 0x000fe2000f8e0200 */
[----:B------:R-:W-:-:S03]  /*5c60*/  LEA R4, P0, R2, R4, 0x2 ;  /* 0x0000000402047211 */ /* 0x000fc600078010ff */
[----:B------:R-:W-:Y:S01]  /*5c70*/  IMAD.IADD R0, R3, 0x1, R11 ;  /* 0x0000000103007824 */ /* 0x000fe200078e020b */
[----:B------:R-:W-:-:S04]  /*5c80*/  R2UR UR4, R4 ;  /* 0x00000000040472ca */ /* 0x000fc800000e0000 */
[----:B------:R-:W-:Y:S02]  /*5c90*/  LEA.HI.X R0, R2, R5, R0, 0x2, P0 ;  /* 0x0000000502007211 */ /* 0x000fe400000f1400 */
[----:B------:R-:W-:Y:S02]  /*5ca0*/  ELECT P0, URZ, PT ;  /* 0x00000000003f782f */ /* 0x000fe40003800000 */
[----:B------:R-:W-:Y:S01]  /*5cb0*/  R2UR UR5, R0 ;  /* 0x00000000000572ca */ /* 0x000fe200000e0000 */
[----:B-1----:R-:W-:-:S04]  /*5cc0*/  IMAD R2, R15, R6, RZ ;  /* 0x000000060f027224 */ /* 0x002fc800078e02ff */
[----:B------:R-:W-:Y:S02]  /*5cd0*/  IMAD R5, R7, UR20, R2 ;  /* 0x0000001407057c24 */ /* 0x000fe4000f8e0202 */
[----:B------:R-:W1:Y:S01]  /*5ce0*/  LDC.64 R2, c[0x0][0x738] ;  /* 0x0001ce00ff027b82 */ /* 0x000e620000000a00 */
[----:B------:R-:W-:-:S04]  /*5cf0*/  IMAD.WIDE.U32 R6, R6, UR20, RZ ;  /* 0x0000001406067c25 */ /* 0x000fc8000f8e00ff */
[----:B------:R-:W-:Y:S02]  /*5d00*/  IMAD.IADD R7, R7, 0x1, R5 ;  /* 0x0000000107077824 */ /* 0x000fe400078e0205 */
[----:B-1----:R-:W-:Y:S02]  /*5d10*/  IMAD R0, R13, R2, RZ ;  /* 0x000000020d007224 */ /* 0x002fe400078e02ff */
[----:B------:R-:W-:-:S04]  /*5d20*/  IMAD.WIDE.U32 R6, R2, UR21, R6 ;  /* 0x0000001502067c25 */ /* 0x000fc8000f8e0006 */
[----:B------:R-:W-:Y:S02]  /*5d30*/  IMAD R3, R3, UR21, R0 ;  /* 0x0000001503037c24 */ /* 0x000fe4000f8e0200 */
[----:B------:R-:W-:Y:S01]  /*5d40*/  IMAD.MOV.U32 R0, RZ, RZ, RZ ;  /* 0x000000ffff007224 */ /* 0x000fe200078e00ff */
[----:B------:R-:W-:Y:S06]  /*5d50*/  @!P0 BRA `(.L_x_55) ;  /* 0x00000018000c8947 */ /* 0x000fec0003800000 */
[----:B------:R-:W1:Y:S01]  /*5d60*/  S2R R0, SR_CgaCtaId ;  /* 0x0000000000007919 */ /* 0x000e620000008800 */
[----:B------:R-:W-:Y:S01]  /*5d70*/  MOV R11, 0x400 ;  /* 0x00000400000b7802 */ /* 0x000fe20000000f00 */
[----:B------:R-:W2:Y:S01]  /*5d80*/  S2R R8, SR_TID.X ;  /* 0x0000000000087919 */ /* 0x000ea20000002100 */
[----:B------:R-:W3:Y:S02]  /*5d90*/  S2R R2, SR_CTAID.X ;  /* 0x0000000000027919 */ /* 0x000ee40000002500 */
[----:B-1----:R-:W-:Y:S01]  /*5da0*/  LEA R11, R0, R11, 0x18 ;  /* 0x0000000b000b7211 */ /* 0x002fe200078ec0ff */
[----:B------:R-:W-:Y:S01]  /*5db0*/  IMAD.MOV.U32 R0, RZ, RZ, 0x1 ;  /* 0x00000001ff007424 */ /* 0x000fe200078e00ff */
[----:B--2---:R-:W-:-:S04]  /*5dc0*/  LOP3.LUT R8, R8, 0x7f, RZ, 0xc0, !PT ;  /* 0x0000007f08087812 */ /* 0x004fc800078ec0ff */
[----:B------:R-:W-:Y:S02]  /*5dd0*/  SHF.L.U32 R0, R0, 0x1f, RZ ;  /* 0x0000001f00007819 */ /* 0x000fe400000006ff */
[----:B------:R-:W-:Y:S02]  /*5de0*/  ISETP.NE.AND P0, PT, R8, RZ, PT ;  /* 0x000000ff0800720c */ /* 0x000fe40003f05270 */
[----:B------:R-:W1:Y:S02]  /*5df0*/  SYNCS.PHASECHK.TRANS64.TRYWAIT P1, [R11+URZ+0x30820], R0 ;  /* 0x030820000b0075a7 */ /* 0x000e64000802017f */
[----:B-1-3--:R-:W-:Y:S09]  /*5e00*/  @!P1 BRA `(.L_x_56) ;  /* 0x0000001800d49947 */ /* 0x00aff20003800000 */
.L_x_84:
[----:B------:R-:W-:Y:S02]  /*5e10*/  IMAD.IADD R10, R7, 0x1, R3 ;  /* 0x00000001070a7824 */ /* 0x000fe400078e0203 */
[----:B------:R-:W-:Y:S02]  /*5e20*/  IMAD.SHL.U32 R2, R2, 0x80, RZ ;  /* 0x0000008002027824 */ /* 0x000fe400078e00ff */
[----:B------:R-:W-:Y:S01]  /*5e30*/  IMAD.MOV.U32 R9, RZ, RZ, 0x1 ;  /* 0x00000001ff097424 */ /* 0x000fe200078e00ff */
[----:B------:R-:W-:Y:S06]  /*5e40*/  @P0 BRA `(.L_x_57) ;  /* 0x0000000000180947 */ /* 0x000fec0003800000 */
[----:B------:R-:W2:Y:S01]  /*5e50*/  S2R R4, SR_TID.X ;  /* 0x0000000000047919 */ /* 0x000ea20000002100 */
[----:B-1----:R-:W-:-:S04]  /*5e60*/  IMAD.MOV.U32 R0, RZ, RZ, 0x4100 ;  /* 0x00004100ff007424 */ /* 0x002fc800078e00ff */
[----:B------:R3:W-:Y:S01]  /*5e70*/  SYNCS.ARRIVE.TRANS64 RZ, [R11+URZ+0x30810], R0 ;  /* 0x030810000bff79a7 */ /* 0x0007e2000800003f */
[----:B--2---:R-:W-:-:S13]  /*5e80*/  LOP3.LUT P1, RZ, R4, 0x1f, RZ, 0xc0, !PT ;  /* 0x0000001f04ff7812 */ /* 0x004fda000782c0ff */
[----:B---3--:R-:W-:Y:S05]  /*5e90*/  @!P1 BRA `(.L_x_57) ;  /* 0x0000000000049947 */ /* 0x008fea0003800000 */
[----:B------:R-:W-:Y:S01]  /*5ea0*/  BPT.TRAP 0x1 ;  /* 0x000000040000795c */ /* 0x000fe20000300000 */
.L_x_57:
[----:B------:R-:W2:Y:S01]  /*5eb0*/  LDC.64 R4, c[0x0][0x198] ;  /* 0x00006600ff047b82 */ /* 0x000ea20000000a00 */
[----:B------:R-:W-:Y:S01]  /*5ec0*/  R2UR UR11, R2 ;  /* 0x00000000020b72ca */ /* 0x000fe200000e0000 */
[----:B------:R-:W-:Y:S01]  /*5ed0*/  UMOV UR19, URZ ;  /* 0x0000003f00137c82 */ /* 0x000fe20008000000 */
[----:B------:R-:W-:Y:S01]  /*5ee0*/  R2UR UR8, R11 ;  /* 0x000000000b0872ca */ /* 0x000fe200000e0000 */
[----:B------:R-:W-:Y:S01]  /*5ef0*/  UMOV UR22, 0x0 ;  /* 0x0000000000167882 */ /* 0x000fe20000000000 */
[----:B------:R-:W-:Y:S01]  /*5f00*/  UMOV UR23, 0x14f00000 ;  /* 0x14f0000000177882 */ /* 0x000fe20000000000 */
[----:B------:R-:W-:Y:S01]  /*5f10*/  UMOV UR18, URZ ;  /* 0x0000003f00127c82 */ /* 0x000fe20008000000 */
[----:B------:R-:W-:Y:S01]  /*5f20*/  UMOV UR26, 0x40 ;  /* 0x00000040001a7882 */ /* 0x000fe20000000000 */
[----:B------:R-:W3:Y:S01]  /*5f30*/  LDC R12, c[0x0][0x280] ;  /* 0x0000a000ff0c7b82 */ /* 0x000ee20000000800 */
[----:B------:R-:W-:Y:S01]  /*5f40*/  UMOV UR28, UR20 ;  /* 0x00000014001c7c82 */ /* 0x000fe20008000000 */
[----:B------:R-:W-:Y:S01]  /*5f50*/  UMOV UR29, UR21 ;  /* 0x00000015001d7c82 */ /* 0x000fe20008000000 */
[----:B------:R-:W-:Y:S01]  /*5f60*/  UMOV UR27, UR19 ;  /* 0x00000013001b7c82 */ /* 0x000fe20008000000 */
[----:B------:R-:W-:Y:S01]  /*5f70*/  UMOV UR10, 0x10 ;  /* 0x00000010000a7882 */ /* 0x000fe20000000000 */
[----:B------:R-:W-:Y:S01]  /*5f80*/  UMOV UR30, 0x0 ;  /* 0x00000000001e7882 */ /* 0x000fe20000000000 */
[----:B------:R-:W-:Y:S01]  /*5f90*/  UMOV UR31, 0x10000000 ;  /* 0x10000000001f7882 */ /* 0x000fe20000000000 */
[----:B------:R-:W-:Y:S01]  /*5fa0*/  UMOV UR13, UR21 ;  /* 0x00000015000d7c82 */ /* 0x000fe20008000000 */
[----:B------:R-:W-:Y:S01]  /*5fb0*/  UIADD3 UR16, UR8, 0x18000, URZ ;  /* 0x0001800008107890 */ /* 0x000fe2000fffe03f */
[----:B------:R-:W-:Y:S01]  /*5fc0*/  IMAD.MOV.U32 R20, RZ, RZ, RZ ;  /* 0x000000ffff147224 */ /* 0x000fe200078e00ff */
[----:B------:R-:W-:-:S02]  /*5fd0*/  UIADD3 UR17, UR8, 0x30810, URZ ;  /* 0x0003081008117890 */ /* 0x000fc4000fffe03f */
[----:B------:R-:W-:Y:S02]  /*5fe0*/  UIADD3 UR24, UR8, 0x1a000, URZ ;  /* 0x0001a00008187890 */ /* 0x000fe4000fffe03f */
[----:B------:R-:W-:Y:S01]  /*5ff0*/  UIADD3 UR32, UR8, 0x28000, URZ ;  /* 0x0002800008207890 */ /* 0x000fe2000fffe03f */
[----:B--2---:R-:W-:Y:S02]  /*6000*/  IMAD.MOV.U32 R8, RZ, RZ, R4 ;  /* 0x000000ffff087224 */ /* 0x004fe400078e0004 */
[----:B------:R-:W-:Y:S01]  /*6010*/  UMOV UR25, UR17 ;  /* 0x0000001100197c82 */ /* 0x000fe20008000000 */
[----:B------:R-:W-:Y:S01]  /*6020*/  UMOV UR33, UR17 ;  /* 0x0000001100217c82 */ /* 0x000fe20008000000 */
[----:B------:R-:W-:Y:S01]  /*6030*/  UIADD3 UR9, UR8, 0x30800, URZ ;  /* 0x0003080008097890 */ /* 0x000fe2000fffe03f */
[----:B------:R-:W-:Y:S01]  /*6040*/  IMAD.MOV.U32 R4, RZ, RZ, 0x10000 ;  /* 0x00010000ff047424 */ /* 0x000fe200078e00ff */
[----:B-1----:R-:W-:Y:S01]  /*6050*/  IADD3 R0, P1, R8, 0x2f0, RZ ;  /* 0x000002f008007810 */ /* 0x002fe20007f3e0ff */
[----:B------:R-:W-:Y:S01]  /*6060*/  UIADD3 UR40, UR8, 0x4000, URZ ;  /* 0x0000400008287890 */ /* 0x000fe2000fffe03f */
[----:B------:R-:W-:-:S02]  /*6070*/  UMOV UR42, 0x40 ;  /* 0x00000040002a7882 */ /* 0x000fc40000000000 */
[----:B------:R-:W-:Y:S01]  /*6080*/  R2UR UR6, R0 ;  /* 0x00000000000672ca */ /* 0x000fe200000e0000 */
[----:B------:R-:W-:Y:S01]  /*6090*/  UMOV UR44, UR12 ;  /* 0x0000000c002c7c82 */ /* 0x000fe20008000000 */
[----:B------:R-:W-:Y:S01]  /*60a0*/  IADD3 R0, P2, R8, 0x3f0, RZ ;  /* 0x000003f008007810 */ /* 0x000fe20007f5e0ff */
[----:B------:R-:W-:Y:S01]  /*60b0*/  UMOV UR45, UR21 ;  /* 0x00000015002d7c82 */ /* 0x000fe20008000000 */
[----:B------:R-:W-:Y:S01]  /*60c0*/  UMOV UR43, UR11 ;  /* 0x0000000b002b7c82 */ /* 0x000fe20008000000 */
[----:B------:R-:W-:Y:S01]  /*60d0*/  UMOV UR41, UR9 ;  /* 0x0000000900297c82 */ /* 0x000fe20008000000 */
[----:B------:R-:W-:Y:S01]  /*60e0*/  R2UR UR38, R0 ;  /* 0x00000000002672ca */ /* 0x000fe200000e0000 */
[----:B------:R-:W-:Y:S01]  /*60f0*/  IMAD.MOV.U32 R0, RZ, RZ, R5 ;  /* 0x000000ffff007224 */ /* 0x000fe200078e0005 */
[----:B------:R-:W-:Y:S01]  /*6100*/  UMOV UR36, UR12 ;  /* 0x0000000c00247c82 */ /* 0x000fe20008000000 */
[----:B------:R-:W-:Y:S01]  /*6110*/  UMOV UR37, UR21 ;  /* 0x0000001500257c82 */ /* 0x000fe20008000000 */
[----:B------:R-:W-:Y:S01]  /*6120*/  UMOV UR35, UR11 ;  /* 0x0000000b00237c82 */ /* 0x000fe20008000000 */
[----:B------:R-:W-:Y:S01]  /*6130*/  IMAD.X R2, RZ, RZ, R0, P1 ;  /* 0x000000ffff027224 */ /* 0x000fe200008e0600 */
[----:B------:R-:W-:Y:S01]  /*6140*/  UMOV UR34, UR18 ;  /* 0x0000001200227c82 */ /* 0x000fe20008000000 */
[----:B------:R-:W-:-:S03]  /*6150*/  IMAD.MOV.U32 R5, RZ, RZ, RZ ;  /* 0x000000ffff057224 */ /* 0x000fc600078e00ff */
[----:B------:R-:W-:Y:S01]  /*6160*/  R2UR UR7, R2 ;  /* 0x00000000020772ca */ /* 0x000fe200000e0000 */
[----:B------:R-:W-:-:S05]  /*6170*/  IMAD.X R2, RZ, RZ, R0, P2 ;  /* 0x000000ffff027224 */ /* 0x000fca00010e0600 */
[----:B------:R-:W-:Y:S02]  /*6180*/  R2UR UR39, R2 ;  /* 0x00000000022772ca */ /* 0x000fe400000e0000 */
[----:B------:R-:W-:-:S04]  /*6190*/  IADD3 R2, P1, R8, 0xf0, RZ ;  /* 0x000000f008027810 */ /* 0x000fc80007f3e0ff */
[----:B------:R-:W-:Y:S02]  /*61a0*/  IADD3.X R3, RZ, R0, RZ, P1, !PT ;  /* 0x00000000ff037210 */ /* 0x000fe40000ffe4ff */
[----:B------:R-:W-:Y:S02]  /*61b0*/  R2UR UR14, R2 ;  /* 0x00000000020e72ca */ /* 0x000fe400000e0000 */
[----:B------:R-:W-:Y:S02]  /*61c0*/  R2UR UR15, R3 ;  /* 0x00000000030f72ca */ /* 0x000fe400000e0000 */
[----:B---3--:R-:W-:-:S11]  /*61d0*/  ISETP.GE.AND P1, PT, R12, 0x41, PT ;  /* 0x000000410c00780c */ /* 0x008fd60003f26270 */
[----:B------:R-:W-:Y:S01]  /*61e0*/  UTMALDG.4D [UR16], [UR14], desc[UR22] ;  /* 0x000016100e0075b4 */ /* 0x000fe20008019000 */
[----:B------:R-:W-:Y:S01]  /*61f0*/  UTMALDG.4D [UR24], [UR14], desc[UR22] ;  /* 0x000016180e0075b4 */ /* 0x000fe20008019000 */
[----:B------:R1:W-:Y:S01]  /*6200*/  UBLKCP.S.G [UR32], [UR4], UR10 ;  /* 0x00000020040073ba */ /* 0x0003e2000800020a */
[----:B------:R2:W-:Y:S01]  /*6210*/  SYNCS.ARRIVE.TRANS64 RZ, [R11+URZ+0x30800], R4 ;  /* 0x030800040bff79a7 */ /* 0x0005e2000800003f */
[----:B-1----:R-:W-:Y:S02]  /*6220*/  UIADD3 UR32, UR8, 0x8000, URZ ;  /* 0x0000800008207890 */ /* 0x002fe4000fffe03f */
[----:B------:R-:W-:Y:S01]  /*6230*/  UIADD3 UR24, UR8, 0xc000, URZ ;  /* 0x0000c00008187890 */ /* 0x000fe2000fffe03f */
[----:B------:R-:W-:Y:S01]  /*6240*/  UMOV UR10, UR18 ;  /* 0x00000012000a7c82 */ /* 0x000fe20008000000 */
[----:B------:R-:W-:Y:S01]  /*6250*/  UMOV UR33, UR9 ;  /* 0x0000000900217c82 */ /* 0x000fe20008000000 */
[----:B------:R2:W-:Y:S01]  /*6260*/  UTMALDG.4D [UR8], [UR6], desc[UR30] ;  /* 0x00001e08060075b4 */ /* 0x0005e20008019000 */
[----:B------:R-:W-:Y:S01]  /*6270*/  UMOV UR28, UR12 ;  /* 0x0000000c001c7c82 */ /* 0x000fe20008000000 */
[----:B------:R-:W-:Y:S01]  /*6280*/  UMOV UR27, UR11 ;  /* 0x0000000b001b7c82 */ /* 0x000fe20008000000 */
[----:B------:R-:W-:Y:S01]  /*6290*/  UMOV UR25, UR9 ;  /* 0x0000000900197c82 */ /* 0x000fe20008000000 */
[----:B------:R2:W-:Y:S01]  /*62a0*/  UTMALDG.4D [UR40], [UR6], desc[UR30] ;  /* 0x00001e28060075b4 */ /* 0x0005e20008019000 */
[----:B------:R2:W-:Y:S01]  /*62b0*/  UTMALDG.4D [UR32], [UR38], desc[UR30] ;  /* 0x00001e20260075b4 */ /* 0x0005e20008019000 */
[----:B------:R2:W-:Y:S02]  /*62c0*/  UTMALDG.4D [UR24], [UR38], desc[UR30] ;  /* 0x00001e18260075b4 */ /* 0x0005e40008019000 */
[----:B--2---:R-:W-:Y:S05]  /*62d0*/  @!P1 BRA `(.L_x_58) ;  /* 0x0000000c00d49947 */ /* 0x004fea0003800000 */
[----:B------:R-:W1:Y:S01]  /*62e0*/  S2R R13, SR_TID.X ;  /* 0x00000000000d7919 */ /* 0x000e620000002100 */
[C---:B------:R-:W-:Y:S01]  /*62f0*/  VIADD R4, R12.reuse, 0x3f ;  /* 0x0000003f0c047836 */ /* 0x040fe20000000000 */
[----:B------:R-:W-:Y:S01]  /*6300*/  ISETP.GE.AND P1, PT, R12, 0x81, PT ;  /* 0x000000810c00780c */ /* 0x000fe20003f26270 */
[----:B------:R-:W-:Y:S02]  /*6310*/  IMAD.MOV.U32 R20, RZ, RZ, RZ ;  /* 0x000000ffff147224 */ /* 0x000fe400078e00ff */
[----:B------:R-:W-:Y:S01]  /*6320*/  IMAD.MOV.U32 R15, RZ, RZ, RZ ;  /* 0x000000ffff0f7224 */ /* 0x000fe200078e00ff */
[----:B------:R-:W-:-:S04]  /*6330*/  SHF.R.S32.HI R9, RZ, 0x1f, R4 ;  /* 0x0000001fff097819 */ /* 0x000fc80000011404 */
[----:B------:R-:W-:Y:S01]  /*6340*/  LEA.HI R4, R9, R4, RZ, 0x6 ;  /* 0x0000000409047211 */ /* 0x000fe200078f30ff */
[----:B------:R-:W-:-:S03]  /*6350*/  IMAD.MOV.U32 R9, RZ, RZ, 0x1 ;  /* 0x00000001ff097424 */ /* 0x000fc600078e00ff */
[----:B------:R-:W-:-:S04]  /*6360*/  LEA.HI.SX32 R4, R4, 0xffffffff, 0x1a ;  /* 0xffffffff04047811 */ /* 0x000fc800078fd2ff */
[----:B------:R-:W-:-:S04]  /*6370*/  VIMNMX R4, R4, 0x1, !PT ;  /* 0x0000000104047848 */ /* 0x000fc80007fe0100 */
[----:B------:R-:W-:Y:S02]  /*6380*/  LOP3.LUT R19, R4, 0x1, RZ, 0xc0, !PT ;  /* 0x0000000104137812 */ /* 0x000fe400078ec0ff */
[----:B-1----:R-:W-:Y:S01]  /*6390*/  LOP3.LUT R14, R13, 0x1f, RZ, 0xc0, !PT ;  /* 0x0000001f0d0e7812 */ /* 0x002fe200078ec0ff */
[----:B------:R-:W-:Y:S06]  /*63a0*/  @!P1 BRA `(.L_x_59) ;  /* 0x0000000800709947 */ /* 0x000fec0003800000 */
[----:B------:R-:W-:Y:S02]  /*63b0*/  IMAD.IADD R18, R4, 0x1, -R19 ;  /* 0x0000000104127824 */ /* 0x000fe400078e0a13 */
[----:B------:R-:W-:Y:S02]  /*63c0*/  IMAD.MOV.U32 R9, RZ, RZ, 0x1 ;  /* 0x00000001ff097424 */ /* 0x000fe400078e00ff */
[----:B------:R-:W-:-:S07]  /*63d0*/  IMAD.MOV.U32 R15, RZ, RZ, RZ ;  /* 0x000000ffff0f7224 */ /* 0x000fce00078e00ff */
.L_x_68:
[----:B------:R-:W-:-:S04]  /*63e0*/  SHF.L.U32 R21, R9, 0x1f, RZ ;  /* 0x0000001f09157819 */ /* 0x000fc800000006ff */
[----:B-1----:R-:W1:Y:S02]  /*63f0*/  SYNCS.PHASECHK.TRANS64.TRYWAIT P1, [R11+URZ+0x30840], R21 ;  /* 0x030840150b0075a7 */ /* 0x002e64000802017f */
[----:B-12---:R-:W-:Y:S05]  /*6400*/  @!P1 BRA `(.L_x_60) ;  /* 0x0000001400689947 */ /* 0x006fea0003800000 */
.L_x_85:
[----:B------:R-:W-:Y:S05]  /*6410*/  @P0 BRA `(.L_x_61) ;  /* 0x0000000000140947 */ /* 0x000fea0003800000 */
[----:B------:R-:W-:Y:S01]  /*6420*/  ISETP.NE.AND P1, PT, R14, RZ, PT ;  /* 0x000000ff0e00720c */ /* 0x000fe20003f25270 */
[----:B------:R-:W-:-:S04]  /*6430*/  IMAD.MOV.U32 R0, RZ, RZ, 0x4100 ;  /* 0x00004100ff007424 */ /* 0x000fc800078e00ff */
[----:B------:R2:W-:Y:S08]  /*6440*/  SYNCS.ARRIVE.TRANS64 RZ, [R11+URZ+0x30830], R0 ;  /* 0x030830000bff79a7 */ /* 0x0005f0000800003f */
[----:B------:R-:W-:Y:S05]  /*6450*/  @!P1 BRA `(.L_x_61) ;  /* 0x0000000000049947 */ /* 0x000fea0003800000 */
[----:B------:R-:W-:Y:S01]  /*6460*/  BPT.TRAP 0x1 ;  /* 0x000000040000795c */ /* 0x000fe20000300000 */
.L_x_61:
[----:B------:R-:W3:Y:S01]  /*6470*/  LDC.64 R12, c[0x0][0x728] ;  /* 0x0001ca00ff0c7b82 */ /* 0x000ee20000000a00 */
[----:B------:R-:W-:Y:S01]  /*6480*/  IMAD.SHL.U32 R16, R15, 0x40, RZ ;  /* 0x000000400f107824 */ /* 0x000fe200078e00ff */
[----:B------:R-:W-:Y:S01]  /*6490*/  R2UR UR10, R11 ;  /* 0x000000000b0a72ca */ /* 0x000fe200000e0000 */
[----:B------:R-:W-:Y:S01]  /*64a0*/  UMOV UR8, 0x0 ;  /* 0x0000000000087882 */ /* 0x000fe20000000000 */
[----:B------:R-:W-:Y:S01]  /*64b0*/  UMOV UR9, 0x14f00000 ;  /* 0x14f0000000097882 */ /* 0x000fe20000000000 */
[----:B------:R-:W-:Y:S01]  /*64c0*/  UMOV UR18, URZ ;  /* 0x0000003f00127c82 */ /* 0x000fe20008000000 */
[C---:B--2---:R-:W-:Y:S01]  /*64d0*/  IADD3 R0, P1, R16.reuse, R6, RZ ;  /* 0x0000000610007210 */ /* 0x044fe20007f3e0ff */
[----:B------:R-:W-:Y:S01]  /*64e0*/  UMOV UR26, 0x40 ;  /* 0x00000040001a7882 */ /* 0x000fe20000000000 */
[----:B------:R-:W2:Y:S01]  /*64f0*/  LDC.64 R4, c[0x0][0x198] ;  /* 0x00006600ff047b82 */ /* 0x000ea20000000a00 */
[----:B------:R-:W-:Y:S01]  /*6500*/  R2UR UR19, R16 ;  /* 0x00000000101372ca */ /* 0x000fe200000e0000 */
[----:B------:R-:W-:Y:S01]  /*6510*/  UMOV UR28, UR20 ;  /* 0x00000014001c7c82 */ /* 0x000fe20008000000 */
[----:B------:R-:W-:Y:S01]  /*6520*/  UMOV UR29, UR21 ;  /* 0x00000015001d7c82 */ /* 0x000fe20008000000 */
[----:B------:R-:W-:-:S03]  /*6530*/  UMOV UR13, 0x10 ;  /* 0x00000010000d7882 */ /* 0x000fc60000000000 */
[----:B------:R-:W-:Y:S02]  /*6540*/  UIADD3 UR16, UR10, 0x20000, URZ ;  /* 0x000200000a107890 */ /* 0x000fe4000fffe03f */
[----:B------:R-:W-:Y:S02]  /*6550*/  UIADD3 UR17, UR10, 0x30830, URZ ;  /* 0x000308300a117890 */ /* 0x000fe4000fffe03f */
[----:B------:R-:W-:Y:S02]  /*6560*/  UIADD3 UR24, UR10, 0x22000, URZ ;  /* 0x000220000a187890 */ /* 0x000fe4000fffe03f */
[----:B------:R-:W-:Y:S01]  /*6570*/  UIADD3 UR10, UR10, 0x28200, URZ ;  /* 0x000282000a0a7890 */ /* 0x000fe2000fffe03f */
[----:B------:R-:W-:Y:S01]  /*6580*/  UMOV UR27, UR19 ;  /* 0x00000013001b7c82 */ /* 0x000fe20008000000 */
[----:B---3--:R-:W-:Y:S01]  /*6590*/  LEA R2, P2, R0, R12, 0x2 ;  /* 0x0000000c00027211 */ /* 0x008fe200078410ff */
[----:B------:R-:W-:Y:S01]  /*65a0*/  UMOV UR25, UR17 ;  /* 0x0000001100197c82 */ /* 0x000fe20008000000 */
[----:B------:R-:W-:-:S02]  /*65b0*/  UMOV UR11, UR17 ;  /* 0x00000011000b7c82 */ /* 0x000fc40008000000 */
[----:B------:R-:W-:Y:S02]  /*65c0*/  R2UR UR14, R2 ;  /* 0x00000000020e72ca */ /* 0x000fe400000e0000 */
[----:B------:R-:W-:Y:S01]  /*65d0*/  LEA.HI.X.SX32 R2, R16, R10, 0x1, P1 ;  /* 0x0000000a10027211 */ /* 0x000fe200008f0eff */
[----:B--2---:R-:W-:-:S03]  /*65e0*/  IMAD.MOV.U32 R8, RZ, RZ, R4 ;  /* 0x000000ffff087224 */ /* 0x004fc600078e0004 */
[----:B------:R-:W-:Y:S02]  /*65f0*/  LEA.HI.X R0, R0, R13, R2, 0x2, P2 ;  /* 0x0000000d00007211 */ /* 0x000fe400010f1402 */
[----:B------:R-:W-:Y:S02]  /*6600*/  IADD3 R4, P1, R8, 0x1f0, RZ ;  /* 0x000001f008047810 */ /* 0x000fe40007f3e0ff */
[----:B------:R-:W-:Y:S01]  /*6610*/  R2UR UR15, R0 ;  /* 0x00000000000f72ca */ /* 0x000fe200000e0000 */
[----:B------:R-:W-:Y:S01]  /*6620*/  IMAD.MOV.U32 R0, RZ, RZ, R5 ;  /* 0x000000ffff007224 */ /* 0x000fe200078e0005 */
[----:B------:R-:W-:-:S03]  /*6630*/  R2UR UR6, R4 ;  /* 0x00000000040672ca */ /* 0x000fc600000e0000 */
[----:B------:R-:W-:-:S05]  /*6640*/  IMAD.X R5, RZ, RZ, R0, P1 ;  /* 0x000000ffff057224 */ /* 0x000fca00008e0600 */
[----:B------:R-:W-:-:S13]  /*6650*/  R2UR UR7, R5 ;  /* 0x00000000050772ca */ /* 0x000fda00000e0000 */
[----:B------:R2:W-:Y:S01]  /*6660*/  UTMALDG.4D [UR16], [UR6], desc[UR8] ;  /* 0x00000810060075b4 */ /* 0x0005e20008019000 */
[----:B------:R2:W-:Y:S01]  /*6670*/  UTMALDG.4D [UR24], [UR6], desc[UR8] ;  /* 0x00000818060075b4 */ /* 0x0005e20008019000 */
[----:B------:R2:W-:Y:S01]  /*6680*/  UBLKCP.S.G [UR10], [UR14], UR13 ;  /* 0x0000000a0e0073ba */ /* 0x0005e2000800020d */
[----:B------:R-:W3:Y:S02]  /*6690*/  SYNCS.PHASECHK.TRANS64.TRYWAIT P1, [R11+URZ+0x30828], R21 ;  /* 0x030828150b0075a7 */ /* 0x000ee4000802017f */
[----:B--23--:R-:W-:Y:S05]  /*66a0*/  @!P1 BRA `(.L_x_62) ;  /* 0x0000001000d49947 */ /* 0x00cfea0003800000 */
.L_x_86:
[----:B------:R-:W-:Y:S05]  /*66b0*/  @P0 BRA `(.L_x_63) ;  /* 0x0000000000140947 */ /* 0x000fea0003800000 */
[----:B------:R-:W-:Y:S01]  /*66c0*/  ISETP.NE.AND P1, PT, R14, RZ, PT ;  /* 0x000000ff0e00720c */ /* 0x000fe20003f25270 */
[----:B------:R-:W-:-:S04]  /*66d0*/  IMAD.MOV.U32 R2, RZ, RZ, 0x4100 ;  /* 0x00004100ff027424 */ /* 0x000fc800078e00ff */
[----:B------:R3:W-:Y:S08]  /*66e0*/  SYNCS.ARRIVE.TRANS64 RZ, [R11+URZ+0x30818], R2 ;  /* 0x030818020bff79a7 */ /* 0x0007f0000800003f */
[----:B------:R-:W-:Y:S05]  /*66f0*/  @!P1 BRA `(.L_x_63) ;  /* 0x0000000000049947 */ /* 0x000fea0003800000 */
[----:B------:R-:W-:Y:S01]  /*6700*/  BPT.TRAP 0x1 ;  /* 0x000000040000795c */ /* 0x000fe20000300000 */
.L_x_63:
[----:B------:R-:W-:Y:S01]  /*6710*/  VIADD R16, R16, 0x40 ;  /* 0x0000004010107836 */ /* 0x000fe20000000000 */
[----:B---3--:R-:W-:Y:S01]  /*6720*/  IADD3 R2, P1, R8, 0xf0, RZ ;  /* 0x000000f008027810 */ /* 0x008fe20007f3e0ff */
[----:B------:R-:W-:Y:S01]  /*6730*/  UMOV UR8, 0x0 ;  /* 0x0000000000087882 */ /* 0x000fe20000000000 */
[----:B------:R-:W-:Y:S01]  /*6740*/  R2UR UR16, R11 ;  /* 0x000000000b1072ca */ /* 0x000fe200000e0000 */
[----:B------:R-:W-:Y:S01]  /*6750*/  UMOV UR9, 0x14f00000 ;  /* 0x14f0000000097882 */ /* 0x000fe20000000000 */
[----:B------:R-:W-:Y:S01]  /*6760*/  R2UR UR27, R16 ;  /* 0x00000000101b72ca */ /* 0x000fe200000e0000 */
[----:B------:R-:W-:Y:S01]  /*6770*/  IMAD.X R3, RZ, RZ, R0, P1 ;  /* 0x000000ffff037224 */ /* 0x000fe200008e0600 */
[----:B------:R-:W-:Y:S01]  /*6780*/  R2UR UR6, R2 ;  /* 0x00000000020672ca */ /* 0x000fe200000e0000 */
[----:B------:R-:W-:Y:S01]  /*6790*/  UMOV UR26, URZ ;  /* 0x0000003f001a7c82 */ /* 0x000fe20008000000 */
[----:B------:R-:W-:Y:S01]  /*67a0*/  UMOV UR28, UR20 ;  /* 0x00000014001c7c82 */ /* 0x000fe20008000000 */
[----:B------:R-:W-:Y:S01]  /*67b0*/  UMOV UR29, UR21 ;  /* 0x00000015001d7c82 */ /* 0x000fe20008000000 */
[----:B------:R-:W-:Y:S01]  /*67c0*/  R2UR UR7, R3 ;  /* 0x00000000030772ca */ /* 0x000fe200000e0000 */
[----:B------:R-:W-:Y:S01]  /*67d0*/  UMOV UR18, 0x40 ;  /* 0x0000004000127882 */ /* 0x000fe20000000000 */
[----:B------:R-:W-:-:S03]  /*67e0*/  UMOV UR10, 0x10 ;  /* 0x00000010000a7882 */ /* 0x000fc60000000000 */
[----:B------:R-:W-:Y:S02]  /*67f0*/  UIADD3 UR24, UR16, 0x1c000, URZ ;  /* 0x0001c00010187890 */ /* 0x000fe4000fffe03f */
[----:B------:R-:W-:Y:S02]  /*6800*/  UIADD3 UR25, UR16, 0x30818, URZ ;  /* 0x0003081810197890 */ /* 0x000fe4000fffe03f */
[----:B------:R-:W-:Y:S02]  /*6810*/  UIADD3 UR22, UR16, 0x28100, URZ ;  /* 0x0002810010167890 */ /* 0x000fe4000fffe03f */
[----:B------:R-:W-:Y:S02]  /*6820*/  UIADD3 UR16, UR16, 0x1e000, URZ ;  /* 0x0001e00010107890 */ /* 0x000fe4000fffe03f */
[----:B------:R-:W-:Y:S01]  /*6830*/  UIMAD.WIDE UR14, UR27, 0x4, UR4 ;  /* 0x000000041b0e78a5 */ /* 0x000fe2000f8e0204 */
[----:B------:R-:W-:Y:S01]  /*6840*/  UMOV UR17, UR25 ;  /* 0x0000001900117c82 */ /* 0x000fe20008000000 */
[----:B------:R-:W-:Y:S01]  /*6850*/  UMOV UR19, UR27 ;  /* 0x0000001b00137c82 */ /* 0x000fe20008000000 */
[----:B------:R-:W-:Y:S01]  /*6860*/  UMOV UR23, UR25 ;  /* 0x0000001900177c82 */ /* 0x000fe20008000000 */
[----:B------:R3:W-:Y:S03]  /*6870*/  UTMALDG.4D [UR24], [UR6], desc[UR8] ;  /* 0x00000818060075b4 */ /* 0x0007e60008019000 */
[----:B------:R3:W-:Y:S02]  /*6880*/  UTMALDG.4D [UR16], [UR6], desc[UR8] ;  /* 0x00000810060075b4 */ /* 0x0007e40008019000 */
[----:B------:R3:W-:Y:S01]  /*6890*/  UBLKCP.S.G [UR22], [UR14], UR10 ;  /* 0x000000160e0073ba */ /* 0x0007e2000800020a */
[----:B------:R-:W4:Y:S02]  /*68a0*/  SYNCS.PHASECHK.TRANS64.TRYWAIT P1, [R11+URZ+0x30848], R21 ;  /* 0x030848150b0075a7 */ /* 0x000f24000802017f */
[----:B---34-:R-:W-:Y:S05]  /*68b0*/  @!P1 BRA `(.L_x_64) ;  /* 0x0000001000649947 */ /* 0x018fea0003800000 */
.L_x_87:
[----:B-123--:R-:W-:Y:S01]  /*68c0*/  SHF.R.S32.HI R21, RZ, 0x1f, R16 ;  /* 0x0000001fff157819 */ /* 0x00efe20000011410 */
[----:B------:R-:W-:Y:S06]  /*68d0*/  @P0 BRA `(.L_x_65) ;  /* 0x00000000001c0947 */ /* 0x000fec0003800000 */
[----:B------:R-:W-:-:S04]  /*68e0*/  IMAD.MOV.U32 R14, RZ, RZ, 0x4100 ;  /* 0x00004100ff0e7424 */ /* 0x000fc800078e00ff */
[----:B------:R1:W-:Y:S02]  /*68f0*/  SYNCS.ARRIVE.TRANS64 RZ, [R11+URZ+0x30838], R14 ;  /* 0x0308380e0bff79a7 */ /* 0x0003e4000800003f */
[----:B-1----:R-:W1:Y:S02]  /*6900*/  S2R R14, SR_TID.X ;  /* 0x00000000000e7919 */ /* 0x002e640000002100 */
[----:B-1----:R-:W-:-:S04]  /*6910*/  LOP3.LUT R14, R14, 0x1f, RZ, 0xc0, !PT ;  /* 0x0000001f0e0e7812 */ /* 0x002fc800078ec0ff */
[----:B------:R-:W-:-:S13]  /*6920*/  ISETP.NE.AND P1, PT, R14, RZ, PT ;  /* 0x000000ff0e00720c */ /* 0x000fda0003f25270 */
[----:B------:R-:W-:Y:S05]  /*6930*/  @!P1 BRA `(.L_x_65) ;  /* 0x0000000000049947 */ /* 0x000fea0003800000 */
[----:B------:R-:W-:Y:S01]  /*6940*/  BPT.TRAP 0x1 ;  /* 0x000000040000795c */ /* 0x000fe20000300000 */
.L_x_65:
[C---:B------:R-:W-:Y:S01]  /*6950*/  R2UR UR27, R16.reuse ;  /* 0x00000000101b72ca */ /* 0x040fe200000e0000 */
[----:B------:R-:W-:Y:S01]  /*6960*/  UMOV UR8, 0x0 ;  /* 0x0000000000087882 */ /* 0x000fe20000000000 */
[----:B------:R-:W-:Y:S01]  /*6970*/  IADD3 R16, P1, R16, R6, RZ ;  /* 0x0000000610107210 */ /* 0x000fe20007f3e0ff */
[----:B------:R-:W-:Y:S01]  /*6980*/  UMOV UR9, 0x14f00000 ;  /* 0x14f0000000097882 */ /* 0x000fe20000000000 */
[----:B------:R-:W-:Y:S01]  /*6990*/  R2UR UR10, R11 ;  /* 0x000000000b0a72ca */ /* 0x000fe200000e0000 */
[----:B------:R-:W-:Y:S01]  /*69a0*/  UMOV UR26, URZ ;  /* 0x0000003f001a7c82 */ /* 0x000fe20008000000 */
[----:B------:R-:W-:Y:S01]  /*69b0*/  R2UR UR6, R4 ;  /* 0x00000000040672ca */ /* 0x000fe200000e0000 */
[----:B------:R-:W-:Y:S01]  /*69c0*/  IMAD.X R21, R21, 0x1, R10, P1 ;  /* 0x0000000115157824 */ /* 0x000fe200008e060a */
[C---:B------:R-:W-:Y:S01]  /*69d0*/  LEA R12, P1, R16.reuse, R12, 0x2 ;  /* 0x0000000c100c7211 */ /* 0x040fe200078210ff */
[----:B------:R-:W-:Y:S01]  /*69e0*/  UMOV UR28, UR20 ;  /* 0x00000014001c7c82 */ /* 0x000fe20008000000 */
[----:B------:R-:W-:Y:S01]  /*69f0*/  R2UR UR7, R5 ;  /* 0x00000000050772ca */ /* 0x000fe200000e0000 */
[----:B------:R-:W-:Y:S01]  /*6a00*/  UMOV UR29, UR21 ;  /* 0x00000015001d7c82 */ /* 0x000fe20008000000 */
[----:B------:R-:W-:Y:S01]  /*6a10*/  LEA.HI.X R21, R16, R13, R21, 0x2, P1 ;  /* 0x0000000d10157211 */ /* 0x000fe200008f1415 */
[----:B------:R-:W-:Y:S01]  /*6a20*/  UMOV UR18, 0x40 ;  /* 0x0000004000127882 */ /* 0x000fe20000000000 */
[----:B------:R-:W-:Y:S01]  /*6a30*/  R2UR UR14, R12 ;  /* 0x000000000c0e72ca */ /* 0x000fe200000e0000 */
[----:B------:R-:W-:Y:S01]  /*6a40*/  UMOV UR19, UR27 ;  /* 0x0000001b00137c82 */ /* 0x000fe20008000000 */
[----:B------:R-:W-:Y:S01]  /*6a50*/  R2UR UR15, R21 ;  /* 0x00000000150f72ca */ /* 0x000fe200000e0000 */
[----:B------:R-:W-:Y:S01]  /*6a60*/  UIADD3 UR24, UR10, 0x24000, URZ ;  /* 0x000240000a187890 */ /* 0x000fe2000fffe03f */
[----:B------:R-:W-:Y:S01]  /*6a70*/  LOP3.LUT R9, R9, 0x1, RZ, 0x3c, !PT ;  /* 0x0000000109097812 */ /* 0x000fe200078e3cff */
[----:B------:R-:W-:-:S02]  /*6a80*/  UIADD3 UR25, UR10, 0x30838, URZ ;  /* 0x000308380a197890 */ /* 0x000fc4000fffe03f */
[----:B------:R-:W-:Y:S01]  /*6a90*/  UIADD3 UR16, UR10, 0x26000, URZ ;  /* 0x000260000a107890 */ /* 0x000fe2000fffe03f */
[----:B------:R-:W-:Y:S01]  /*6aa0*/  SHF.L.U32 R4, R9, 0x1f, RZ ;  /* 0x0000001f09047819 */ /* 0x000fe200000006ff */
[----:B------:R-:W-:Y:S01]  /*6ab0*/  UIADD3 UR10, UR10, 0x28300, URZ ;  /* 0x000283000a0a7890 */ /* 0x000fe2000fffe03f */
[----:B------:R-:W-:Y:S02]  /*6ac0*/  UMOV UR13, 0x10 ;  /* 0x00000010000d7882 */ /* 0x000fe40000000000 */
[----:B------:R-:W-:Y:S01]  /*6ad0*/  UMOV UR17, UR25 ;  /* 0x0000001900117c82 */ /* 0x000fe20008000000 */
[----:B------:R-:W-:Y:S01]  /*6ae0*/  UMOV UR11, UR25 ;  /* 0x00000019000b7c82 */ /* 0x000fe20008000000 */
[----:B------:R1:W-:Y:S02]  /*6af0*/  UTMALDG.4D [UR24], [UR6], desc[UR8] ;  /* 0x00000818060075b4 */ /* 0x0003e40008019000 */
[----:B------:R1:W-:Y:S02]  /*6b00*/  UTMALDG.4D [UR16], [UR6], desc[UR8] ;  /* 0x00000810060075b4 */ /* 0x0003e40008019000 */
[----:B------:R1:W-:Y:S01]  /*6b10*/  UBLKCP.S.G [UR10], [UR14], UR13 ;  /* 0x0000000a0e0073ba */ /* 0x0003e2000800020d */
[----:B------:R-:W2:Y:S02]  /*6b20*/  SYNCS.PHASECHK.TRANS64.TRYWAIT P1, [R11+URZ+0x30820], R4 ;  /* 0x030820040b0075a7 */ /* 0x000ea4000802017f */
[----:B-12---:R-:W-:Y:S05]  /*6b30*/  @!P1 BRA `(.L_x_66) ;  /* 0x0000000c00d89947 */ /* 0x006fea0003800000 */
.L_x_89:
[----:B------:R-:W-:Y:S05]  /*6b40*/  @P0 BRA `(.L_x_67) ;  /* 0x0000000000140947 */ /* 0x000fea0003800000 */
[----:B------:R-:W-:Y:S01]  /*6b50*/  ISETP.NE.AND P1, PT, R14, RZ, PT ;  /* 0x000000ff0e00720c */ /* 0x000fe20003f25270 */
[----:B-1----:R-:W-:-:S04]  /*6b60*/  IMAD.MOV.U32 R4, RZ, RZ, 0x4100 ;  /* 0x00004100ff047424 */ /* 0x002fc800078e00ff */
[----:B------:R2:W-:Y:S08]  /*6b70*/  SYNCS.ARRIVE.TRANS64 RZ, [R11+URZ+0x30810], R4 ;  /* 0x030810040bff79a7 */ /* 0x0005f0000800003f */
[----:B------:R-:W-:Y:S05]  /*6b80*/  @!P1 BRA `(.L_x_67) ;  /* 0x0000000000049947 */ /* 0x000fea0003800000 */
[----:B------:R-:W-:Y:S01]  /*6b90*/  BPT.TRAP 0x1 ;  /* 0x000000040000795c */ /* 0x000fe20000300000 */
.L_x_67:
[----:B------:R-:W-:Y:S01]  /*6ba0*/  R2UR UR6, R15 ;  /* 0x000000000f0672ca */ /* 0x000fe200000e0000 */
[----:B------:R-:W-:Y:S01]  /*6bb0*/  VIADD R18, R18, 0xfffffffe ;  /* 0xfffffffe12127836 */ /* 0x000fe20000000000 */
[----:B------:R-:W-:Y:S01]  /*6bc0*/  R2UR UR16, R11 ;  /* 0x000000000b1072ca */ /* 0x000fe200000e0000 */
[----:B------:R-:W-:Y:S01]  /*6bd0*/  UMOV UR22, 0x0 ;  /* 0x0000000000167882 */ /* 0x000fe20000000000 */
[----:B------:R-:W-:Y:S01]  /*6be0*/  R2UR UR14, R2 ;  /* 0x00000000020e72ca */ /* 0x000fe200000e0000 */
[----:B------:R-:W-:Y:S01]  /*6bf0*/  UMOV UR23, 0x14f00000 ;  /* 0x14f0000000177882 */ /* 0x000fe20000000000 */
[----:B------:R-:W-:Y:S01]  /*6c00*/  R2UR UR15, R3 ;  /* 0x00000000030f72ca */ /* 0x000fe200000e0000 */
[----:B------:R-:W-:Y:S01]  /*6c10*/  UMOV UR26, URZ ;  /* 0x0000003f001a7c82 */ /* 0x000fe20008000000 */
[----:B------:R-:W-:Y:S01]  /*6c20*/  ISETP.NE.AND P1, PT, R18, RZ, PT ;  /* 0x000000ff1200720c */ /* 0x000fe20003f25270 */
[----:B------:R-:W-:Y:S01]  /*6c30*/  UMOV UR28, UR20 ;  /* 0x00000014001c7c82 */ /* 0x000fe20008000000 */
[----:B------:R-:W-:Y:S01]  /*6c40*/  UMOV UR29, UR21 ;  /* 0x00000015001d7c82 */ /* 0x000fe20008000000 */
[----:B------:R-:W-:Y:S01]  /*6c50*/  UMOV UR18, 0x40 ;  /* 0x0000004000127882 */ /* 0x000fe20000000000 */
[----:B------:R-:W-:Y:S01]  /*6c60*/  UMOV UR7, 0x10 ;  /* 0x0000001000077882 */ /* 0x000fe20000000000 */
[----:B------:R-:W-:-:S02]  /*6c70*/  UIADD3 UR6, UR6, 0x2, URZ ;  /* 0x0000000206067890 */ /* 0x000fc4000fffe03f */
[----:B------:R-:W-:Y:S02]  /*6c80*/  UIADD3 UR10, UR16, 0x28000, URZ ;  /* 0x00028000100a7890 */ /* 0x000fe4000fffe03f */
[----:B------:R-:W-:Y:S02]  /*6c90*/  USHF.L.U32 UR27, UR6, 0x6, URZ ;  /* 0x00000006061b7899 */ /* 0x000fe4000800063f */
[----:B------:R-:W-:Y:S01]  /*6ca0*/  UIADD3 UR24, UR16, 0x18000, URZ ;  /* 0x0001800010187890 */ /* 0x000fe2000fffe03f */
[----:B------:R-:W-:Y:S01]  /*6cb0*/  IMAD.U32 R15, RZ, RZ, UR6 ;  /* 0x00000006ff0f7e24 */ /* 0x000fe2000f8e00ff */
[----:B------:R-:W-:Y:S02]  /*6cc0*/  UIADD3 UR25, UR16, 0x30810, URZ ;  /* 0x0003081010197890 */ /* 0x000fe4000fffe03f */
[----:B------:R-:W-:Y:S02]  /*6cd0*/  UIADD3 UR16, UR16, 0x1a000, URZ ;  /* 0x0001a00010107890 */ /* 0x000fe4000fffe03f */
[----:B------:R-:W-:-:S02]  /*6ce0*/  UIMAD.WIDE UR8, UR27, 0x4, UR4 ;  /* 0x000000041b0878a5 */ /* 0x000fc4000f8e0204 */
[----:B------:R-:W-:Y:S01]  /*6cf0*/  UMOV UR19, UR27 ;  /* 0x0000001b00137c82 */ /* 0x000fe20008000000 */
[----:B------:R-:W-:Y:S01]  /*6d00*/  UMOV UR17, UR25 ;  /* 0x0000001900117c82 */ /* 0x000fe20008000000 */
[----:B------:R-:W-:Y:S01]  /*6d10*/  UMOV UR11, UR25 ;  /* 0x00000019000b7c82 */ /* 0x000fe20008000000 */
[----:B------:R3:W-:Y:S02]  /*6d20*/  UTMALDG.4D [UR24], [UR14], desc[UR22] ;  /* 0x000016180e0075b4 */ /* 0x0007e40008019000 */
[----:B------:R3:W-:Y:S02]  /*6d30*/  UTMALDG.4D [UR16], [UR14], desc[UR22] ;  /* 0x000016100e0075b4 */ /* 0x0007e40008019000 */
[----:B------:R3:W-:Y:S02]  /*6d40*/  UBLKCP.S.G [UR10], [UR8], UR7 ;  /* 0x0000000a080073ba */ /* 0x0007e40008000207 */
[----:B---3--:R-:W-:Y:S05]  /*6d50*/  @P1 BRA `(.L_x_68) ;  /* 0xfffffff400a01947 */ /* 0x008fea000383ffff */
[----:B------:R-:W-:-:S07]  /*6d60*/  IMAD.U32 R5, RZ, RZ, UR27 ;  /* 0x0000001bff057e24 */ /* 0x000fce000f8e00ff */
.L_x_59:
[----:B------:R-:W-:-:S13]  /*6d70*/  ISETP.NE.AND P1, PT, R19, RZ, PT ;  /* 0x000000ff1300720c */ /* 0x000fda0003f25270 */
[----:B------:R-:W-:Y:S05]  /*6d80*/  @!P1 BRA `(.L_x_58) ;  /* 0x0000000400289947 */ /* 0x000fea0003800000 */
[----:B------:R-:W-:-:S04]  /*6d90*/  SHF.L.U32 R12, R9, 0x1f, RZ ;  /* 0x0000001f090c7819 */ /* 0x000fc800000006ff */
[----:B------:R-:W3:Y:S02]  /*6da0*/  SYNCS.PHASECHK.TRANS64.TRYWAIT P1, [R11+URZ+0x30840], R12 ;  /* 0x0308400c0b0075a7 */ /* 0x000ee4000802017f */
[----:B---3--:R-:W-:Y:S05]  /*6db0*/  @!P1 BRA `(.L_x_69) ;  /* 0x0000000c00509947 */ /* 0x008fea0003800000 */
.L_x_90:
[----:B------:R-:W-:Y:S05]  /*6dc0*/  @P0 BRA `(.L_x_70) ;  /* 0x0000000000140947 */ /* 0x000fea0003800000 */
[----:B------:R-:W-:Y:S01]  /*6dd0*/  ISETP.NE.AND P1, PT, R14, RZ, PT ;  /* 0x000000ff0e00720c */ /* 0x000fe20003f25270 */
[----:B-12---:R-:W-:-:S04]  /*6de0*/  IMAD.MOV.U32 R4, RZ, RZ, 0x4100 ;  /* 0x00004100ff047424 */ /* 0x006fc800078e00ff */
[----:B------:R4:W-:Y:S08]  /*6df0*/  SYNCS.ARRIVE.TRANS64 RZ, [R11+URZ+0x30830], R4 ;  /* 0x030830040bff79a7 */ /* 0x0009f0000800003f */
[----:B------:R-:W-:Y:S05]  /*6e00*/  @!P1 BRA `(.L_x_70) ;  /* 0x0000000000049947 */ /* 0x000fea0003800000 */
[----:B------:R-:W-:Y:S01]  /*6e10*/  BPT.TRAP 0x1 ;  /* 0x000000040000795c */ /* 0x000fe20000300000 */
.L_x_70:
[----:B-12-4-:R-:W1:Y:S01]  /*6e20*/  LDC.64 R4, c[0x0][0x728] ;  /* 0x0001ca00ff047b82 */ /* 0x016e620000000a00 */
[----:B------:R-:W-:Y:S01]  /*6e30*/  IMAD.SHL.U32 R15, R15, 0x40, RZ ;  /* 0x000000400f0f7824 */ /* 0x000fe200078e00ff */
[----:B------:R-:W-:Y:S01]  /*6e40*/  R2UR UR10, R11 ;  /* 0x000000000b0a72ca */ /* 0x000fe200000e0000 */
[----:B------:R-:W-:Y:S01]  /*6e50*/  UMOV UR8, 0x0 ;  /* 0x0000000000087882 */ /* 0x000fe20000000000 */
[----:B------:R-:W-:Y:S01]  /*6e60*/  UMOV UR9, 0x14f00000 ;  /* 0x14f0000000097882 */ /* 0x000fe20000000000 */
[----:B------:R-:W-:Y:S01]  /*6e70*/  UMOV UR26, URZ ;  /* 0x0000003f001a7c82 */ /* 0x000fe20008000000 */
[C---:B------:R-:W-:Y:S01]  /*6e80*/  IADD3 R13, P1, R15.reuse, R6, RZ ;  /* 0x000000060f0d7210 */ /* 0x040fe20007f3e0ff */
[----:B------:R-:W-:Y:S01]  /*6e90*/  UMOV UR28, UR20 ;  /* 0x00000014001c7c82 */ /* 0x000fe20008000000 */
[----:B------:R-:W-:Y:S01]  /*6ea0*/  R2UR UR27, R15 ;  /* 0x000000000f1b72ca */ /* 0x000fe200000e0000 */
[----:B------:R-:W-:Y:S01]  /*6eb0*/  UMOV UR29, UR21 ;  /* 0x00000015001d7c82 */ /* 0x000fe20008000000 */
[----:B------:R-:W-:Y:S01]  /*6ec0*/  UMOV UR18, 0x40 ;  /* 0x0000004000127882 */ /* 0x000fe20000000000 */
[----:B------:R-:W-:-:S04]  /*6ed0*/  UMOV UR13, 0x10 ;  /* 0x00000010000d7882 */ /* 0x000fc80000000000 */
[----:B------:R-:W-:Y:S02]  /*6ee0*/  UIADD3 UR25, UR10, 0x30830, URZ ;  /* 0x000308300a197890 */ /* 0x000fe4000fffe03f */
[----:B------:R-:W-:Y:S02]  /*6ef0*/  UIADD3 UR24, UR10, 0x20000, URZ ;  /* 0x000200000a187890 */ /* 0x000fe4000fffe03f */
[----:B------:R-:W-:Y:S02]  /*6f00*/  UIADD3 UR16, UR10, 0x22000, URZ ;  /* 0x000220000a107890 */ /* 0x000fe4000fffe03f */
[----:B------:R-:W-:Y:S01]  /*6f10*/  UIADD3 UR10, UR10, 0x28200, URZ ;  /* 0x000282000a0a7890 */ /* 0x000fe2000fffe03f */
[----:B------:R-:W-:Y:S01]  /*6f20*/  UMOV UR17, UR25 ;  /* 0x0000001900117c82 */ /* 0x000fe20008000000 */
[----:B-1----:R-:W-:Y:S01]  /*6f30*/  LEA R4, P2, R13, R4, 0x2 ;  /* 0x000000040d047211 */ /* 0x002fe200078410ff */
[----:B------:R-:W-:Y:S01]  /*6f40*/  UMOV UR19, UR27 ;  /* 0x0000001b00137c82 */ /* 0x000fe20008000000 */
[----:B------:R-:W-:-:S02]  /*6f50*/  UMOV UR11, UR25 ;  /* 0x00000019000b7c82 */ /* 0x000fc40008000000 */
[----:B------:R-:W-:Y:S02]  /*6f60*/  R2UR UR14, R4 ;  /* 0x00000000040e72ca */ /* 0x000fe400000e0000 */
[----:B------:R-:W-:-:S04]  /*6f70*/  LEA.HI.X.SX32 R4, R15, R10, 0x1, P1 ;  /* 0x0000000a0f047211 */ /* 0x000fc800008f0eff */
[----:B------:R-:W-:Y:S02]  /*6f80*/  LEA.HI.X R5, R13, R5, R4, 0x2, P2 ;  /* 0x000000050d057211 */ /* 0x000fe400010f1404 */
[----:B------:R-:W-:Y:S02]  /*6f90*/  IADD3 R4, P1, R8, 0x1f0, RZ ;  /* 0x000001f008047810 */ /* 0x000fe40007f3e0ff */
[----:B------:R-:W-:Y:S02]  /*6fa0*/  R2UR UR15, R5 ;  /* 0x00000000050f72ca */ /* 0x000fe400000e0000 */
[----:B------:R-:W-:Y:S01]  /*6fb0*/  R2UR UR6, R4 ;  /* 0x00000000040672ca */ /* 0x000fe200000e0000 */
[----:B------:R-:W-:-:S05]  /*6fc0*/  IMAD.X R4, RZ, RZ, R0, P1 ;  /* 0x000000ffff047224 */ /* 0x000fca00008e0600 */
[----:B------:R-:W-:-:S13]  /*6fd0*/  R2UR UR7, R4 ;  /* 0x00000000040772ca */ /* 0x000fda00000e0000 */
[----:B------:R1:W-:Y:S01]  /*6fe0*/  UTMALDG.4D [UR24], [UR6], desc[UR8] ;  /* 0x00000818060075b4 */ /* 0x0003e20008019000 */
[----:B------:R1:W-:Y:S01]  /*6ff0*/  UTMALDG.4D [UR16], [UR6], desc[UR8] ;  /* 0x00000810060075b4 */ /* 0x0003e20008019000 */
[----:B------:R1:W-:Y:S01]  /*7000*/  UBLKCP.S.G [UR10], [UR14], UR13 ;  /* 0x0000000a0e0073ba */ /* 0x0003e2000800020d */
[----:B------:R-:W2:Y:S02]  /*7010*/  SYNCS.PHASECHK.TRANS64.TRYWAIT P1, [R11+URZ+0x30828], R12 ;  /* 0x0308280c0b0075a7 */ /* 0x000ea4000802017f */
[----:B-12---:R-:W-:Y:S05]  /*7020*/  @!P1 BRA `(.L_x_71) ;  /* 0x0000000800c89947 */ /* 0x006fea0003800000 */
.L_x_91:
[----:B------:R-:W-:Y:S05]  /*7030*/  @P0 BRA `(.L_x_72) ;  /* 0x0000000000140947 */ /* 0x000fea0003800000 */
[----:B------:R-:W-:Y:S01]  /*7040*/  ISETP.NE.AND P0, PT, R14, RZ, PT ;  /* 0x000000ff0e00720c */ /* 0x000fe20003f05270 */
[----:B------:R-:W-:-:S04]  /*7050*/  IMAD.MOV.U32 R4, RZ, RZ, 0x4100 ;  /* 0x00004100ff047424 */ /* 0x000fc800078e00ff */
[----:B------:R2:W-:Y:S08]  /*7060*/  SYNCS.ARRIVE.TRANS64 RZ, [R11+URZ+0x30818], R4 ;  /* 0x030818040bff79a7 */ /* 0x0005f0000800003f */
[----:B------:R-:W-:Y:S05]  /*7070*/  @!P0 BRA `(.L_x_72) ;  /* 0x0000000000048947 */ /* 0x000fea0003800000 */
[----:B------:R-:W-:Y:S01]  /*7080*/  BPT.TRAP 0x1 ;  /* 0x000000040000795c */ /* 0x000fe20000300000 */
.L_x_72:
[----:B------:R-:W-:Y:S01]  /*7090*/  R2UR UR27, R15 ;  /* 0x000000000f1b72ca */ /* 0x000fe200000e0000 */
[----:B------:R-:W-:Y:S01]  /*70a0*/  UMOV UR8, 0x0 ;  /* 0x0000000000087882 */ /* 0x000fe20000000000 */
[----:B------:R-:W-:Y:S01]  /*70b0*/  R2UR UR16, R11 ;  /* 0x000000000b1072ca */ /* 0x000fe200000e0000 */
[----:B------:R-:W-:Y:S01]  /*70c0*/  UMOV UR9, 0x14f00000 ;  /* 0x14f0000000097882 */ /* 0x000fe20000000000 */
[----:B------:R-:W-:Y:S01]  /*70d0*/  R2UR UR6, R2 ;  /* 0x00000000020672ca */ /* 0x000fe200000e0000 */
[----:B------:R-:W-:Y:S01]  /*70e0*/  UMOV UR26, URZ ;  /* 0x0000003f001a7c82 */ /* 0x000fe20008000000 */
[----:B------:R-:W-:Y:S01]  /*70f0*/  R2UR UR7, R3 ;  /* 0x00000000030772ca */ /* 0x000fe200000e0000 */
[----:B------:R-:W-:Y:S01]  /*7100*/  UMOV UR28, UR20 ;  /* 0x00000014001c7c82 */ /* 0x000fe20008000000 */
[----:B------:R-:W-:Y:S01]  /*7110*/  UMOV UR29, UR21 ;  /* 0x00000015001d7c82 */ /* 0x000fe20008000000 */
[----:B------:R-:W-:Y:S01]  /*7120*/  UMOV UR18, 0x40 ;  /* 0x0000004000127882 */ /* 0x000fe20000000000 */
[----:B------:R-:W-:Y:S01]  /*7130*/  UMOV UR13, 0x10 ;  /* 0x00000010000d7882 */ /* 0x000fe20000000000 */
[----:B------:R-:W-:-:S02]  /*7140*/  IMAD.MOV.U32 R20, RZ, RZ, 0x1 ;  /* 0x00000001ff147424 */ /* 0x000fc400078e00ff */
[----:B------:R-:W-:Y:S02]  /*7150*/  UIADD3 UR27, UR27, 0x40, URZ ;  /* 0x000000401b1b7890 */ /* 0x000fe4000fffe03f */
[----:B------:R-:W-:Y:S02]  /*7160*/  UIADD3 UR24, UR16, 0x1c000, URZ ;  /* 0x0001c00010187890 */ /* 0x000fe4000fffe03f */
[----:B------:R-:W-:Y:S02]  /*7170*/  UIADD3 UR25, UR16, 0x30818, URZ ;  /* 0x0003081810197890 */ /* 0x000fe4000fffe03f */
[----:B------:R-:W-:Y:S01]  /*7180*/  UIADD3 UR14, UR16, 0x28100, URZ ;  /* 0x00028100100e7890 */ /* 0x000fe2000fffe03f */
[----:B------:R-:W-:Y:S01]  /*7190*/  IMAD.U32 R5, RZ, RZ, UR27 ;  /* 0x0000001bff057e24 */ /* 0x000fe2000f8e00ff */
[----:B------:R-:W-:Y:S02]  /*71a0*/  UIADD3 UR16, UR16, 0x1e000, URZ ;  /* 0x0001e00010107890 */ /* 0x000fe4000fffe03f */
[----:B------:R-:W-:Y:S01]  /*71b0*/  UIMAD.WIDE UR10, UR27, 0x4, UR4 ;  /* 0x000000041b0a78a5 */ /* 0x000fe2000f8e0204 */
[----:B------:R-:W-:Y:S01]  /*71c0*/  UMOV UR17, UR25 ;  /* 0x0000001900117c82 */ /* 0x000fe20008000000 */
[----:B------:R-:W-:Y:S01]  /*71d0*/  UMOV UR19, UR27 ;  /* 0x0000001b00137c82 */ /* 0x000fe20008000000 */
[----:B------:R4:W-:Y:S01]  /*71e0*/  UTMALDG.4D [UR24], [UR6], desc[UR8] ;  /* 0x00000818060075b4 */ /* 0x0009e20008019000 */
[----:B------:R-:W-:-:S03]  /*71f0*/  UMOV UR15, UR25 ;  /* 0x00000019000f7c82 */ /* 0x000fc60008000000 */
[----:B------:R4:W-:Y:S02]  /*7200*/  UTMALDG.4D [UR16], [UR6], desc[UR8] ;  /* 0x00000810060075b4 */ /* 0x0009e40008019000 */
[----:B------:R4:W-:Y:S02]  /*7210*/  UBLKCP.S.G [UR14], [UR10], UR13 ;  /* 0x0000000e0a0073ba */ /* 0x0009e4000800020d */
[----:B----4-:R-:W-:Y:S01]  /*7220*/  NOP ;  /* 0x0000000000007918 */ /* 0x010fe20000000000 */
.L_x_58:
[----:B-12---:R-:W-:Y:S01]  /*7230*/  IMAD R4, R20, 0x8, R11 ;  /* 0x0000000814047824 */ /* 0x006fe200078e020b */
[----:B------:R-:W-:Y:S01]  /*7240*/  SHF.L.U32 R3, R9, 0x1f, RZ ;  /* 0x0000001f09037819 */ /* 0x000fe200000006ff */
[----:B------:R-:W1:Y:S03]  /*7250*/  S2R R2, SR_TID.X ;  /* 0x0000000000027919 */ /* 0x000e660000002100 */
[----:B------:R-:W2:Y:S01]  /*7260*/  SYNCS.PHASECHK.TRANS64.TRYWAIT P0, [R4+URZ+0x30840], R3 ;  /* 0x03084003040075a7 */ /* 0x000ea2000800017f */
[----:B-1----:R-:W-:-:S04]  /*7270*/  LOP3.LUT R2, R2, 0x7f, RZ, 0xc0, !PT ;  /* 0x0000007f02027812 */ /* 0x002fc800078ec0ff */
[----:B------:R-:W-:Y:S01]  /*7280*/  ISETP.NE.AND P1, PT, R2, RZ, PT ;  /* 0x000000ff0200720c */ /* 0x000fe20003f25270 */
[----:B--2---:R-:W-:-:S12]  /*7290*/  @!P0 BRA `(.L_x_73) ;  /* 0x0000000800408947 */ /* 0x004fd80003800000 */
.L_x_92:
[----:B------:R-:W-:Y:S05]  /*72a0*/  @P1 BRA `(.L_x_74) ;  /* 0x0000000000181947 */ /* 0x000fea0003800000 */
[----:B------:R-:W2:Y:S01]  /*72b0*/  S2R R2, SR_TID.X ;  /* 0x0000000000027919 */ /* 0x000ea20000002100 */
[----:B-1----:R-:W-:-:S04]  /*72c0*/  IMAD.MOV.U32 R3, RZ, RZ, 0x4100 ;  /* 0x00004100ff037424 */ /* 0x002fc800078e00ff */
[----:B------:R4:W-:Y:S01]  /*72d0*/  SYNCS.ARRIVE.TRANS64 RZ, [R4+URZ+0x30830], R3 ;  /* 0x0308300304ff79a7 */ /* 0x0009e2000800003f */
[----:B--2---:R-:W-:-:S13]  /*72e0*/  LOP3.LUT P0, RZ, R2, 0x1f, RZ, 0xc0, !PT ;  /* 0x0000001f02ff7812 */ /* 0x004fda000780c0ff */
[----:B----4-:R-:W-:Y:S05]  /*72f0*/  @!P0 BRA `(.L_x_74) ;  /* 0x0000000000048947 */ /* 0x010fea0003800000 */
[----:B------:R-:W-:Y:S01]  /*7300*/  BPT.TRAP 0x1 ;  /* 0x000000040000795c */ /* 0x000fe20000300000 */
.L_x_74:
[----:B-1----:R-:W1:Y:S01]  /*7310*/  LDC.64 R2, c[0x0][0x728] ;  /* 0x0001ca00ff027b82 */ /* 0x002e620000000a00 */
[C---:B------:R-:W-:Y:S01]  /*7320*/  IADD3 R6, P0, R5.reuse, R6, RZ ;  /* 0x0000000605067210 */ /* 0x040fe20007f1e0ff */
[----:B------:R-:W-:Y:S01]  /*7330*/  UMOV UR8, 0x0 ;  /* 0x0000000000087882 */ /* 0x000fe20000000000 */
[----:B------:R-:W-:Y:S01]  /*7340*/  R2UR UR25, R4 ;  /* 0x00000000041972ca */ /* 0x000fe200000e0000 */
[C-C-:B------:R-:W-:Y:S01]  /*7350*/  IMAD R4, R20.reuse, 0x4000, R11.reuse ;  /* 0x0000400014047824 */ /* 0x140fe200078e020b */
[C---:B------:R-:W-:Y:S01]  /*7360*/  LEA.HI.X.SX32 R10, R5.reuse, R10, 0x1, P0 ;  /* 0x0000000a050a7211 */ /* 0x040fe200000f0eff */
[----:B---3--:R-:W-:Y:S01]  /*7370*/  IMAD R11, R20, 0x100, R11 ;  /* 0x00000100140b7824 */ /* 0x008fe200078e020b */
        /* <DEDUP_REMOVED lines=9> */
[----:B------:R-:W-:-:S04]  /*7410*/  UIADD3 UR25, UR25, 0x30830, URZ ;  /* 0x0003083019197890 */ /* 0x000fc8000fffe03f */
[----:B------:R-:W-:Y:S02]  /*7420*/  UMOV UR19, UR27 ;  /* 0x0000001b00137c82 */ /* 0x000fe40008000000 */
[----:B------:R-:W-:Y:S01]  /*7430*/  UIADD3 UR24, UR16, 0x20000, URZ ;  /* 0x0002000010187890 */ /* 0x000fe2000fffe03f */
[C---:B-1----:R-:W-:Y:S01]  /*7440*/  LEA R2, P0, R6.reuse, R2, 0x2 ;  /* 0x0000000206027211 */ /* 0x042fe200078010ff */
[----:B------:R-:W-:Y:S02]  /*7450*/  UIADD3 UR16, UR16, 0x22000, URZ ;  /* 0x0002200010107890 */ /* 0x000fe4000fffe03f */
[----:B------:R-:W-:Y:S01]  /*7460*/  UIADD3 UR10, UR10, 0x28200, URZ ;  /* 0x000282000a0a7890 */ /* 0x000fe2000fffe03f */
[----:B------:R-:W-:Y:S01]  /*7470*/  LEA.HI.X R3, R6, R3, R10, 0x2, P0 ;  /* 0x0000000306037211 */ /* 0x000fe200000f140a */
[----:B------:R-:W-:Y:S01]  /*7480*/  UMOV UR17, UR25 ;  /* 0x0000001900117c82 */ /* 0x000fe20008000000 */
[----:B------:R-:W-:Y:S01]  /*7490*/  IADD3 R8, P0, R8, 0x1f0, RZ ;  /* 0x000001f008087810 */ /* 0x000fe20007f1e0ff */
[----:B------:R-:W-:Y:S01]  /*74a0*/  UMOV UR11, UR25 ;  /* 0x00000019000b7c82 */ /* 0x000fe20008000000 */
[----:B------:R-:W-:-:S02]  /*74b0*/  R2UR UR14, R2 ;  /* 0x00000000020e72ca */ /* 0x000fc400000e0000 */
[----:B------:R-:W-:Y:S01]  /*74c0*/  R2UR UR6, R8 ;  /* 0x00000000080672ca */ /* 0x000fe200000e0000 */
[----:B------:R-:W-:Y:S01]  /*74d0*/  IMAD.X R0, RZ, RZ, R0, P0 ;  /* 0x000000ffff007224 */ /* 0x000fe200000e0600 */
[----:B------:R-:W-:-:S04]  /*74e0*/  R2UR UR15, R3 ;  /* 0x00000000030f72ca */ /* 0x000fc800000e0000 */
[----:B------:R-:W-:Y:S01]  /*74f0*/  R2UR UR7, R0 ;  /* 0x00000000000772ca */ /* 0x000fe200000e0000 */
[----:B------:R-:W-:-:S05]  /*7500*/  VIADD R0, R20, 0x1 ;  /* 0x0000000114007836 */ /* 0x000fca0000000000 */
[----:B------:R-:W-:-:S04]  /*7510*/  ISETP.NE.AND P0, PT, R0, 0x2, PT ;  /* 0x000000020000780c */ /* 0x000fc80003f05270 */
[----:B------:R-:W-:Y:S02]  /*7520*/  SEL R2, RZ, 0x1, P0 ;  /* 0x00000001ff027807 */ /* 0x000fe40000000000 */
[----:B------:R-:W-:Y:S01]  /*7530*/  SEL R0, R0, RZ, P0 ;  /* 0x000000ff00007207 */ /* 0x000fe20000000000 */
[----:B------:R1:W-:Y:S01]  /*7540*/  UTMALDG.4D [UR24], [UR6], desc[UR8] ;  /* 0x00000818060075b4 */ /* 0x0003e20008019000 */
[----:B------:R-:W-:Y:S01]  /*7550*/  LOP3.LUT R9, R9, R2, RZ, 0x3c, !PT ;  /* 0x0000000209097212 */ /* 0x000fe200078e3cff */
[----:B------:R1:W-:Y:S01]  /*7560*/  UTMALDG.4D [UR16], [UR6], desc[UR8] ;  /* 0x00000810060075b4 */ /* 0x0003e20008019000 */
[----:B------:R1:W-:Y:S02]  /*7570*/  UBLKCP.S.G [UR10], [UR14], UR13 ;  /* 0x0000000a0e0073ba */ /* 0x0003e4000800020d */
[----:B-1----:R-:W-:-:S03]  /*7580*/  NOP ;  /* 0x0000000000007918 */ /* 0x002fc60000000000 */
.L_x_55:
[----:B------:R-:W-:Y:S05]  /*7590*/  BSYNC B0 ;  /* 0x0000000000007941 */ /* 0x000fea0003800000 */
.L_x_54:
[----:B------:R-:W-:-:S03]  /*75a0*/  UMOV UR6, 0xffffffff ;  /* 0xffffffff00067882 */ /* 0x000fc60000000000 */
[----:B------:R-:W-:Y:S05]  /*75b0*/  BRA.DIV UR6, `(.L_x_75) ;  /* 0x00000006068c7947 */ /* 0x000fea000b800000 */
[----:B------:R-:W-:-:S13]  /*75c0*/  ELECT P0, URZ, PT ;  /* 0x00000000003f782f */ /* 0x000fda0003800000 */
.L_x_95:
[----:B------:R-:W-:Y:S05]  /*75d0*/  @!P0 BRA `(.L_x_7) ;  /* 0x0000000000808947 */ /* 0x000fea0003800000 */
[----:B------:R-:W-:-:S04]  /*75e0*/  LOP3.LUT R17, R17, 0x2, RZ, 0xfc, !PT ;  /* 0x0000000211117812 */ /* 0x000fc800078efcff */
[----:B------:R-:W-:-:S13]  /*75f0*/  ISETP.NE.AND P0, PT, R17, 0x3, PT ;  /* 0x000000031100780c */ /* 0x000fda0003f05270 */
[----:B------:R-:W-:Y:S05]  /*7600*/  @!P0 BRA `(.L_x_76) ;  /* 0x0000000000048947 */ /* 0x000fea0003800000 */
[----:B------:R-:W-:Y:S01]  /*7610*/  BPT.TRAP 0x1 ;  /* 0x000000040000795c */ /* 0x000fe20000300000 */
.L_x_76:
[----:B------:R-:W1:Y:S01]  /*7620*/  S2R R3, SR_CgaCtaId ;  /* 0x0000000000037919 */ /* 0x000e620000008800 */
[----:B------:R-:W-:Y:S02]  /*7630*/  MOV R2, 0x400 ;  /* 0x0000040000027802 */ /* 0x000fe40000000f00 */
[----:B------:R-:W-:Y:S02]  /*7640*/  SHF.L.U32 R5, R9, 0x1f, RZ ;  /* 0x0000001f09057819 */ /* 0x000fe400000006ff */
[----:B-1----:R-:W-:Y:S01]  /*7650*/  LEA R7, R3, R2, 0x18 ;  /* 0x0000000203077211 */ /* 0x002fe200078ec0ff */
[----:B------:R-:W-:-:S04]  /*7660*/  VIADD R2, R0, 0x1 ;  /* 0x0000000100027836 */ /* 0x000fc80000000000 */
[----:B------:R-:W-:Y:S01]  /*7670*/  VIADD R3, R7, 0x30820 ;  /* 0x0003082007037836 */ /* 0x000fe20000000000 */
[----:B------:R-:W-:-:S03]  /*7680*/  ISETP.NE.AND P2, PT, R2, 0x2, PT ;  /* 0x000000020200780c */ /* 0x000fc60003f45270 */
[----:B------:R-:W-:Y:S01]  /*7690*/  IMAD R6, R0, 0x8, R3 ;  /* 0x0000000800067824 */ /* 0x000fe200078e0203 */
[----:B------:R-:W-:-:S03]  /*76a0*/  SEL R4, RZ, 0x1, P2 ;  /* 0x00000001ff047807 */ /* 0x000fc60001000000 */
[----:B------:R-:W1:Y:S01]  /*76b0*/  SYNCS.PHASECHK.TRANS64.TRYWAIT P1, [R6+URZ], R5 ;  /* 0x00000005060075a7 */ /* 0x000e62000802017f */
[----:B------:R-:W-:Y:S02]  /*76c0*/  LOP3.LUT R9, R9, R4, RZ, 0x3c, !PT ;  /* 0x0000000409097212 */ /* 0x000fe400078e3cff */
[----:B------:R-:W-:Y:S02]  /*76d0*/  SEL R4, R2, RZ, P2 ;  /* 0x000000ff02047207 */ /* 0x000fe40001000000 */
[----:B------:R-:W-:-:S03]  /*76e0*/  SHF.L.U32 R2, R9, 0x1f, RZ ;  /* 0x0000001f09027819 */ /* 0x000fc600000006ff */
[----:B------:R-:W-:Y:S01]  /*76f0*/  IMAD R3, R4, 0x8, R3 ;  /* 0x0000000804037824 */ /* 0x000fe200078e0203 */
[----:B-1----:R-:W-:Y:S06]  /*7700*/  @!P1 BRA `(.L_x_77) ;  /* 0x00000004005c9947 */ /* 0x002fec0003800000 */
.L_x_96:
[----:B------:R-:W2:Y:S02]  /*7710*/  SYNCS.PHASECHK.TRANS64.TRYWAIT P1, [R3+URZ], R2 ;  /* 0x00000002030075a7 */ /* 0x000ea4000802017f */
[----:B--2---:R-:W-:Y:S05]  /*7720*/  @!P1 BRA `(.L_x_78) ;  /* 0x0000000400689947 */ /* 0x004fea0003800000 */
.L_x_97:
[----:B------:R-:W-:Y:S05]  /*7730*/  @!P0 BRA `(.L_x_79) ;  /* 0x0000000000048947 */ /* 0x000fea0003800000 */
[----:B------:R-:W-:Y:S01]  /*7740*/  BPT.TRAP 0x1 ;  /* 0x000000040000795c */ /* 0x000fe20000300000 */
.L_x_79:
[----:B--2---:R-:W-:-:S04]  /*7750*/  VIADD R3, R7, 0x30840 ;  /* 0x0003084007037836 */ /* 0x004fc80000000000 */
[----:B------:R-:W-:-:S04]  /*7760*/  IMAD R0, R0, 0x8, R3 ;  /* 0x0000000800007824 */ /* 0x000fc800078e0203 */
[----:B------:R-:W2:Y:S02]  /*7770*/  SYNCS.PHASECHK.TRANS64.TRYWAIT P0, [R0+URZ], R5 ;  /* 0x00000005000075a7 */ /* 0x000ea4000800017f */
[----:B--2---:R-:W-:Y:S05]  /*7780*/  @!P0 BRA `(.L_x_80) ;  /* 0x0000000400648947 */ /* 0x004fea0003800000 */
.L_x_98:
[----:B------:R-:W-:-:S07]  /*7790*/  IMAD R3, R4, 0x8, R3 ;  /* 0x0000000804037824 */ /* 0x000fce00078e0203 */
.L_x_81:
[----:B---3--:R3:W4:Y:S02]  /*77a0*/  SYNCS.PHASECHK.TRANS64.TRYWAIT P0, [R3+URZ], R2 ;  /* 0x00000002030075a7 */ /* 0x008724000800017f */
[----:B----4-:R-:W-:Y:S05]  /*77b0*/  @!P0 NANOSLEEP.SYNCS 0x989680 ;  /* 0x009896800000895d */ /* 0x010fea0003900000 */
[----:B------:R-:W4:Y:S02]  /*77c0*/  @!P0 SYNCS.PHASECHK.TRANS64 P0, [R3+URZ], R2 ;  /* 0x00000002030085a7 */ /* 0x000f24000800007f */
[----:B----4-:R-:W-:Y:S05]  /*77d0*/  @!P0 BRA `(.L_x_81) ;  /* 0xfffffffc00f08947 */ /* 0x010fea000383ffff */
.L_x_7:
[----:B------:R-:W-:Y:S05]  /*77e0*/  BSYNC B6 ;  /* 0x0000000000067941 */ /* 0x000fea0003800000 */
.L_x_4:
[----:B------:R-:W-:Y:S05]  /*77f0*/  EXIT ;  /* 0x000000000000794d */ /* 0x000fea0003800000 */
.L_x_12:
[----:B------:R-:W-:Y:S02]  /*7800*/  IMAD.MOV.U32 R12, RZ, RZ, RZ ;  /* 0x000000ffff0c7224 */ /* 0x000fe400078e00ff */
[----:B------:R-:W-:Y:S02]  /*7810*/  IMAD.MOV.U32 R11, RZ, RZ, 0x1f ;  /* 0x0000001fff0b7424 */ /* 0x000fe400078e00ff */
[----:B------:R-:W-:-:S07]  /*7820*/  IMAD.MOV.U32 R15, RZ, RZ, -0x1 ;  /* 0xffffffffff0f7424 */ /* 0x000fce00078e00ff */
[----:B------:R-:W-:Y:S05]  /*7830*/  WARPSYNC.COLLECTIVE R15, `(.L_x_82) ;  /* 0x000000000f087348 */ /* 0x000fea0003c00000 */
[----:B------:R1:W2:Y:S02]  /*7840*/  SHFL.IDX P6, R14, R13, R12, R11 ;  /* 0x0000000c0d0e7389 */ /* 0x0002a400000c000b */
[----:B-12---:R-:W-:Y:S01]  /*7850*/  ENDCOLLECTIVE ;  /* 0x000000000000791b */ /* 0x006fe20003800000 */
.L_x_82:
[----:B------:R-:W-:Y:S05]  /*7860*/  BRA `(.L_x_83) ;  /* 0xffffff9000c87947 */ /* 0x000fea000383ffff */
.L_x_14:
[----:B--2---:R2:W3:Y:S02]  /*7870*/  SYNCS.PHASECHK.TRANS64.TRYWAIT P0, [R16+URZ+0x30800], R9 ;  /* 0x03080009100075a7 */ /* 0x0044e4000800017f */
[----:B---3--:R-:W-:Y:S05]  /*7880*/  @!P0 NANOSLEEP.SYNCS 0x989680 ;  /* 0x009896800000895d */ /* 0x008fea0003900000 */
[----:B------:R-:W3:Y:S02]  /*7890*/  @!P0 SYNCS.PHASECHK.TRANS64 P0, [R16+URZ+0x30800], R9 ;  /* 0x03080009100085a7 */ /* 0x000ee4000800007f */
[----:B---3--:R-:W-:Y:S05]  /*78a0*/  @!P0 BRA `(.L_x_14) ;  /* 0xfffffffc00f08947 */ /* 0x008fea000383ffff */
[----:B------:R-:W-:Y:S05]  /*78b0*/  BRA `(.L_x_13) ;  /* 0xffffff9000e87947 */ /* 0x000fea000383ffff */
.L_x_19:
[----:B---3--:R3:W4:Y:S02]  /*78c0*/  SYNCS.PHASECHK.TRANS64.TRYWAIT P1, [R2+URZ+0x30810], R17 ;  /* 0x03081011020075a7 */ /* 0x008724000802017f */
[----:B----4-:R-:W-:Y:S05]  /*78d0*/  @!P1 NANOSLEEP.SYNCS 0x989680 ;  /* 0x009896800000995d */ /* 0x010fea0003900000 */
[----:B------:R-:W4:Y:S02]  /*78e0*/  @!P1 SYNCS.PHASECHK.TRANS64 P1, [R2+URZ+0x30810], R17 ;  /* 0x03081011020095a7 */ /* 0x000f24000802007f */
[----:B----4-:R-:W-:Y:S05]  /*78f0*/  @!P1 BRA `(.L_x_19) ;  /* 0xfffffffc00f09947 */ /* 0x010fea000383ffff */
[----:B------:R-:W-:Y:S05]  /*7900*/  BRA `(.L_x_18) ;  /* 0xffffff9800c07947 */ /* 0x000fea000383ffff */
.L_x_23:
[----:B------:R1:W1:Y:S02]  /*7910*/  SYNCS.PHASECHK.TRANS64.TRYWAIT P1, [R2+URZ+0x30830], R17 ;  /* 0x03083011020075a7 */ /* 0x000264000802017f */
[----:B-1----:R-:W-:Y:S05]  /*7920*/  @!P1 NANOSLEEP.SYNCS 0x989680 ;  /* 0x009896800000995d */ /* 0x002fea0003900000 */
[----:B------:R-:W1:Y:S02]  /*7930*/  @!P1 SYNCS.PHASECHK.TRANS64 P1, [R2+URZ+0x30830], R17 ;  /* 0x03083011020095a7 */ /* 0x000e64000802007f */
[----:B-1----:R-:W-:Y:S05]  /*7940*/  @!P1 BRA `(.L_x_23) ;  /* 0xfffffffc00f09947 */ /* 0x002fea000383ffff */
[----:B------:R-:W-:Y:S05]  /*7950*/  BRA `(.L_x_22) ;  /* 0xffffffa000187947 */ /* 0x000fea000383ffff */
.L_x_56:
[----:B-1----:R1:W2:Y:S02]  /*7960*/  SYNCS.PHASECHK.TRANS64.TRYWAIT P1, [R11+URZ+0x30820], R0 ;  /* 0x030820000b0075a7 */ /* 0x0022a4000802017f */
[----:B--2---:R-:W-:Y:S05]  /*7970*/  @!P1 NANOSLEEP.SYNCS 0x989680 ;  /* 0x009896800000995d */ /* 0x004fea0003900000 */
[----:B------:R-:W2:Y:S02]  /*7980*/  @!P1 SYNCS.PHASECHK.TRANS64 P1, [R11+URZ+0x30820], R0 ;  /* 0x030820000b0095a7 */ /* 0x000ea4000802007f */
[----:B--2---:R-:W-:Y:S05]  /*7990*/  @!P1 BRA `(.L_x_56) ;  /* 0xfffffffc00f09947 */ /* 0x004fea000383ffff */
[----:B------:R-:W-:Y:S05]  /*79a0*/  BRA `(.L_x_84) ;  /* 0xffffffe400187947 */ /* 0x000fea000383ffff */
.L_x_60:
[----:B-1----:R1:W2:Y:S02]  /*79b0*/  SYNCS.PHASECHK.TRANS64.TRYWAIT P1, [R11+URZ+0x30840], R21 ;  /* 0x030840150b0075a7 */ /* 0x0022a4000802017f */
[----:B--2---:R-:W-:Y:S05]  /*79c0*/  @!P1 NANOSLEEP.SYNCS 0x989680 ;  /* 0x009896800000995d */ /* 0x004fea0003900000 */
[----:B------:R-:W2:Y:S02]  /*79d0*/  @!P1 SYNCS.PHASECHK.TRANS64 P1, [R11+URZ+0x30840], R21 ;  /* 0x030840150b0095a7 */ /* 0x000ea4000802007f */
[----:B--2---:R-:W-:Y:S05]  /*79e0*/  @!P1 BRA `(.L_x_60) ;  /* 0xfffffffc00f09947 */ /* 0x004fea000383ffff */
[----:B------:R-:W-:Y:S05]  /*79f0*/  BRA `(.L_x_85) ;  /* 0xffffffe800847947 */ /* 0x000fea000383ffff */
.L_x_62:
[----:B--2---:R2:W3:Y:S02]  /*7a00*/  SYNCS.PHASECHK.TRANS64.TRYWAIT P1, [R11+URZ+0x30828], R21 ;  /* 0x030828150b0075a7 */ /* 0x0044e4000802017f */
[----:B---3--:R-:W-:Y:S05]  /*7a10*/  @!P1 NANOSLEEP.SYNCS 0x989680 ;  /* 0x009896800000995d */ /* 0x008fea0003900000 */
[----:B------:R-:W3:Y:S02]  /*7a20*/  @!P1 SYNCS.PHASECHK.TRANS64 P1, [R11+URZ+0x30828], R21 ;  /* 0x030828150b0095a7 */ /* 0x000ee4000802007f */
[----:B---3--:R-:W-:Y:S05]  /*7a30*/  @!P1 BRA `(.L_x_62) ;  /* 0xfffffffc00f09947 */ /* 0x008fea000383ffff */
[----:B------:R-:W-:Y:S05]  /*7a40*/  BRA `(.L_x_86) ;  /* 0xffffffec00187947 */ /* 0x000fea000383ffff */
.L_x_64:
[----:B---3--:R3:W4:Y:S02]  /*7a50*/  SYNCS.PHASECHK.TRANS64.TRYWAIT P1, [R11+URZ+0x30848], R21 ;  /* 0x030848150b0075a7 */ /* 0x008724000802017f */
[----:B----4-:R-:W-:Y:S05]  /*7a60*/  @!P1 NANOSLEEP.SYNCS 0x989680 ;  /* 0x009896800000995d */ /* 0x010fea0003900000 */
[----:B------:R-:W4:Y:S02]  /*7a70*/  @!P1 SYNCS.PHASECHK.TRANS64 P1, [R11+URZ+0x30848], R21 ;  /* 0x030848150b0095a7 */ /* 0x000f24000802007f */
[----:B----4-:R-:W-:Y:S05]  /*7a80*/  @!P1 BRA `(.L_x_64) ;  /* 0xfffffffc00f09947 */ /* 0x010fea000383ffff */
[----:B------:R-:W-:Y:S05]  /*7a90*/  BRA `(.L_x_87) ;  /* 0xffffffec00887947 */ /* 0x000fea000383ffff */
.L_x_66:
[----:B------:R-:W-:-:S07]  /*7aa0*/  SHF.L.U32 R4, R9, 0x1f, RZ ;  /* 0x0000001f09047819 */ /* 0x000fce00000006ff */
.L_x_88:
[----:B-1----:R1:W2:Y:S02]  /*7ab0*/  SYNCS.PHASECHK.TRANS64.TRYWAIT P1, [R11+URZ+0x30820], R4 ;  /* 0x030820040b0075a7 */ /* 0x0022a4000802017f */
[----:B--2---:R-:W-:Y:S05]  /*7ac0*/  @!P1 NANOSLEEP.SYNCS 0x989680 ;  /* 0x009896800000995d */ /* 0x004fea0003900000 */
[----:B------:R-:W2:Y:S02]  /*7ad0*/  @!P1 SYNCS.PHASECHK.TRANS64 P1, [R11+URZ+0x30820], R4 ;  /* 0x030820040b0095a7 */ /* 0x000ea4000802007f */
[----:B--2---:R-:W-:Y:S05]  /*7ae0*/  @!P1 BRA `(.L_x_88) ;  /* 0xfffffffc00f09947 */ /* 0x004fea000383ffff */
[----:B------:R-:W-:Y:S05]  /*7af0*/  BRA `(.L_x_89) ;  /* 0xfffffff000107947 */ /* 0x000fea000383ffff */
.L_x_69:
[----:B---3--:R3:W4:Y:S02]  /*7b00*/  SYNCS.PHASECHK.TRANS64.TRYWAIT P1, [R11+URZ+0x30840], R12 ;  /* 0x0308400c0b0075a7 */ /* 0x008724000802017f */
[----:B----4-:R-:W-:Y:S05]  /*7b10*/  @!P1 NANOSLEEP.SYNCS 0x989680 ;  /* 0x009896800000995d */ /* 0x010fea0003900000 */
[----:B------:R-:W4:Y:S02]  /*7b20*/  @!P1 SYNCS.PHASECHK.TRANS64 P1, [R11+URZ+0x30840], R12 ;  /* 0x0308400c0b0095a7 */ /* 0x000f24000802007f */
[----:B----4-:R-:W-:Y:S05]  /*7b30*/  @!P1 BRA `(.L_x_69) ;  /* 0xfffffffc00f09947 */ /* 0x010fea000383ffff */
[----:B------:R-:W-:Y:S05]  /*7b40*/  BRA `(.L_x_90) ;  /* 0xfffffff0009c7947 */ /* 0x000fea000383ffff */
.L_x_71:
[----:B-1----:R1:W2:Y:S02]  /*7b50*/  SYNCS.PHASECHK.TRANS64.TRYWAIT P1, [R11+URZ+0x30828], R12 ;  /* 0x0308280c0b0075a7 */ /* 0x0022a4000802017f */
[----:B--2---:R-:W-:Y:S05]  /*7b60*/  @!P1 NANOSLEEP.SYNCS 0x989680 ;  /* 0x009896800000995d */ /* 0x004fea0003900000 */
[----:B------:R-:W2:Y:S02]  /*7b70*/  @!P1 SYNCS.PHASECHK.TRANS64 P1, [R11+URZ+0x30828], R12 ;  /* 0x0308280c0b0095a7 */ /* 0x000ea4000802007f */
[----:B--2---:R-:W-:Y:S05]  /*7b80*/  @!P1 BRA `(.L_x_71) ;  /* 0xfffffffc00f09947 */ /* 0x004fea000383ffff */
[----:B------:R-:W-:Y:S05]  /*7b90*/  BRA `(.L_x_91) ;  /* 0xfffffff400247947 */ /* 0x000fea000383ffff */
.L_x_73:
[----:B-1----:R1:W2:Y:S02]  /*7ba0*/  SYNCS.PHASECHK.TRANS64.TRYWAIT P0, [R4+URZ+0x30840], R3 ;  /* 0x03084003040075a7 */ /* 0x0022a4000800017f */
[----:B--2---:R-:W-:Y:S05]  /*7bb0*/  @!P0 NANOSLEEP.SYNCS 0x989680 ;  /* 0x009896800000895d */ /* 0x004fea0003900000 */
[----:B------:R-:W2:Y:S02]  /*7bc0*/  @!P0 SYNCS.PHASECHK.TRANS64 P0, [R4+URZ+0x30840], R3 ;  /* 0x03084003040085a7 */ /* 0x000ea4000800007f */
[----:B--2---:R-:W-:Y:S05]  /*7bd0*/  @!P0 BRA `(.L_x_73) ;  /* 0xfffffffc00f08947 */ /* 0x004fea000383ffff */
[----:B------:R-:W-:Y:S05]  /*7be0*/  BRA `(.L_x_92) ;  /* 0xfffffff400ac7947 */ /* 0x000fea000383ffff */
.L_x_75:
[----:B------:R-:W-:Y:S01]  /*7bf0*/  BSSY B0, `(.L_x_93) ;  /* 0x0000006000007945 */ /* 0x000fe20003800000 */
[----:B------:R-:W-:-:S07]  /*7c00*/  IMAD.MOV.U32 R15, RZ, RZ, -0x1 ;  /* 0xffffffffff0f7424 */ /* 0x000fce00078e00ff */
[----:B------:R-:W-:Y:S05]  /*7c10*/  WARPSYNC.COLLECTIVE R15, `(.L_x_94) ;  /* 0x000000000f0c7348 */ /* 0x000fea0003c00000 */
[----:B------:R-:W-:Y:S02]  /*7c20*/  ELECT P6, UR62, PT ;  /* 0x00000000003e782f */ /* 0x000fe400038c0000 */
[----:B------:R-:W-:Y:S01]  /*7c30*/  MOV R14, UR62 ;  /* 0x0000003e000e7c02 */ /* 0x000fe20008000f00 */
[----:B------:R-:W-:Y:S10]  /*7c40*/  ENDCOLLECTIVE ;  /* 0x000000000000791b */ /* 0x000ff40003800000 */
.L_x_94:
[----:B------:R-:W-:Y:S05]  /*7c50*/  BSYNC B0 ;  /* 0x0000000000007941 */ /* 0x000fea0003800000 */
.L_x_93:
[----:B------:R-:W-:Y:S01]  /*7c60*/  PLOP3.LUT P0, PT, P6, PT, PT, 0x80, 0x0 ;  /* 0x000000000000781c */ /* 0x000fe2000370f070 */
[----:B------:R-:W-:-:S12]  /*7c70*/  BRA `(.L_x_95) ;  /* 0xfffffff800547947 */ /* 0x000fd8000383ffff */
.L_x_77:
[----:B-1----:R1:W2:Y:S02]  /*7c80*/  SYNCS.PHASECHK.TRANS64.TRYWAIT P1, [R6+URZ], R5 ;  /* 0x00000005060075a7 */ /* 0x0022a4000802017f */
[----:B--2---:R-:W-:Y:S05]  /*7c90*/  @!P1 NANOSLEEP.SYNCS 0x989680 ;  /* 0x009896800000995d */ /* 0x004fea0003900000 */
[----:B------:R-:W2:Y:S02]  /*7ca0*/  @!P1 SYNCS.PHASECHK.TRANS64 P1, [R6+URZ], R5 ;  /* 0x00000005060095a7 */ /* 0x000ea4000802007f */
[----:B--2---:R-:W-:Y:S05]  /*7cb0*/  @!P1 BRA `(.L_x_77) ;  /* 0xfffffffc00f09947 */ /* 0x004fea000383ffff */
[----:B------:R-:W-:Y:S05]  /*7cc0*/  BRA `(.L_x_96) ;  /* 0xfffffff800907947 */ /* 0x000fea000383ffff */
.L_x_78:
[----:B--2---:R2:W3:Y:S02]  /*7cd0*/  SYNCS.PHASECHK.TRANS64.TRYWAIT P1, [R3+URZ], R2 ;  /* 0x00000002030075a7 */ /* 0x0044e4000802017f */
[----:B---3--:R-:W-:Y:S05]  /*7ce0*/  @!P1 NANOSLEEP.SYNCS 0x989680 ;  /* 0x009896800000995d */ /* 0x008fea0003900000 */
[----:B------:R-:W3:Y:S02]  /*7cf0*/  @!P1 SYNCS.PHASECHK.TRANS64 P1, [R3+URZ], R2 ;  /* 0x00000002030095a7 */ /* 0x000ee4000802007f */
[----:B---3--:R-:W-:Y:S05]  /*7d00*/  @!P1 BRA `(.L_x_78) ;  /* 0xfffffffc00f09947 */ /* 0x008fea000383ffff */
[----:B------:R-:W-:Y:S05]  /*7d10*/  BRA `(.L_x_97) ;  /* 0xfffffff800847947 */ /* 0x000fea000383ffff */
.L_x_80:
[----:B--2---:R2:W3:Y:S02]  /*7d20*/  SYNCS.PHASECHK.TRANS64.TRYWAIT P0, [R0+URZ], R5 ;  /* 0x00000005000075a7 */ /* 0x0044e4000800017f */
[----:B---3--:R-:W-:Y:S05]  /*7d30*/  @!P0 NANOSLEEP.SYNCS 0x989680 ;  /* 0x009896800000895d */ /* 0x008fea0003900000 */
[----:B------:R-:W3:Y:S02]  /*7d40*/  @!P0 SYNCS.PHASECHK.TRANS64 P0, [R0+URZ], R5 ;  /* 0x00000005000085a7 */ /* 0x000ee4000800007f */
[----:B---3--:R-:W-:Y:S05]  /*7d50*/  @!P0 BRA `(.L_x_80) ;  /* 0xfffffffc00f08947 */ /* 0x008fea000383ffff */
[----:B------:R-:W-:Y:S05]  /*7d60*/  BRA `(.L_x_98) ;  /* 0xfffffff800887947 */ /* 0x000fea000383ffff */
.L_x_99:
[----:B------:R-:W-:-:S00]  /*7d70*/  BRA `(.L_x_99) ;  /* 0xfffffffc00fc7947 */ /* 0x000fc0000383ffff */
[----:B------:R-:W-:-:S00]  /*7d80*/  NOP ;  /* 0x0000000000007918 */ /* 0x000fc00000000000 */
[----:B------:R-:W-:-:S00]  /*7d90*/  NOP ;  /* 0x0000000000007918 */ /* 0x000fc00000000000 */
[----:B------:R-:W-:-:S00]  /*7da0*/  NOP ;  /* 0x0000000000007918 */ /* 0x000fc00000000000 */
[----:B------:R-:W-:-:S00]  /*7db0*/  NOP ;  /* 0x0000000000007918 */ /* 0x000fc00000000000 */
[----:B------:R-:W-:-:S00]  /*7dc0*/  NOP ;  /* 0x0000000000007918 */ /* 0x000fc00000000000 */
[----:B------:R-:W-:-:S00]  /*7dd0*/  NOP ;  /* 0x0000000000007918 */ /* 0x000fc00000000000 */
[----:B------:R-:W-:-:S00]  /*7de0*/  NOP ;  /* 0x0000000000007918 */ /* 0x000fc00000000000 */
[----:B------:R-:W-:-:S00]  /*7df0*/  NOP ;  /* 0x0000000000007918 */ /* 0x000fc00000000000 */
.L_x_3653:


//--------------------- .text._ZN7cutlass13device_kernelIN5flash11enable_sm90INS1_16FlashAttnBwdSm90INS1_25CollectiveMainloopBwdSm90ILi2ELi2ELi2EN4cute5tupleIJNS5_1CILi1EEES8_S8_EEENS6_IJNS7_ILi64EEENS7_ILi128EEESB_EEENS_6half_tEfNS_4arch4Sm90ELb0ELb0ELb1ELb0ELb1ELb1ELb0ELb0ELi2ELi1ELi2ELi1ELb0EEENS1_21CollectiveEpilogueBwdISC_SD_SF_Li256ELb0ELb0ELi1EEENS1_19SingleTileSchedulerILb0ELb0ELb0ELi128EEEEEEEEEvNT_6ParamsE --------------------------
	.section	.text._ZN7cutlass13device_kernelIN5flash11enable_sm90INS1_16FlashAttnBwdSm90INS1_25CollectiveMainloopBwdSm90ILi2ELi2ELi2EN4cute5tupleIJNS5_1CILi1EEES8_S8_EEENS6_IJNS7_ILi64EEENS7_ILi128EEESB_EEENS_6half_tEfNS_4arch4Sm90ELb0ELb0ELb1ELb0ELb1ELb1ELb0ELb0ELi2ELi1ELi2ELi1ELb0EEENS1_21CollectiveEpilogueBwdISC_SD_SF_Li256ELb0ELb0ELi1EEENS1_19SingleTileSchedulerILb0ELb0ELb0ELi128EEEEEEEEEvNT_6ParamsE,"ax",@progbits
	.align	128
.text._ZN7cutlass13device_kernelIN5flash11enable_sm90INS1_16FlashAttnBwdSm90INS1_25CollectiveMainloopBwdSm90ILi2ELi2ELi2EN4cute5tupleIJNS5_1CILi1EEES8_S8_EEENS6_IJNS7_ILi64EEENS7_ILi128EEESB_EEENS_6half_tEfNS_4arch4Sm90ELb0ELb0ELb1ELb0ELb1ELb1ELb0ELb0ELi2ELi1ELi2ELi1ELb0EEENS1_21CollectiveEpilogueBwdISC_SD_SF_Li256ELb0ELb0ELi1EEENS1_19SingleTileSchedulerILb0ELb0ELb0ELi128EEEEEEEEEvNT_6ParamsE:
        .type           _ZN7cutlass13device_kernelIN5flash11enable_sm90INS1_16FlashAttnBwdSm90INS1_25CollectiveMainloopBwdSm90ILi2ELi2ELi2EN4cute5tupleIJNS5_1CILi1EEES8_S8_EEENS6_IJNS7_ILi64EEENS7_ILi128EEESB_EEENS_6half_tEfNS_4arch4Sm90ELb0ELb0ELb1ELb0ELb1ELb1ELb0ELb0ELi2ELi1ELi2ELi1ELb0EEENS1_21CollectiveEpilogueBwdISC_SD_SF_Li256ELb0ELb0ELi1EEENS1_19SingleTileSchedulerILb0ELb0ELb0ELi128EEEEEEEEEvNT_6ParamsE,@function
        .size           _ZN7cutlass13device_kernelIN5flash11enable_sm90INS1_16FlashAttnBwdSm90INS1_25CollectiveMainloopBwdSm90ILi2ELi2ELi2EN4cute5tupleIJNS5_1CILi1EEES8_S8_EEENS6_IJNS7_ILi64EEENS7_ILi128EEESB_EEENS_6half_tEfNS_4arch4Sm90ELb0ELb0ELb1ELb0ELb1ELb1ELb0ELb0ELi2ELi1ELi2ELi1ELb0EEENS1_21CollectiveEpilogueBwdISC_SD_SF_Li256ELb0ELb0ELi1EEENS1_19SingleTileSchedulerILb0ELb0ELb0ELi128EEEEEEEEEvNT_6ParamsE,(.L_x_3654 - _ZN7cutlass13device_kernelIN5flash11enable_sm90INS1_16FlashAttnBwdSm90INS1_25CollectiveMainloopBwdSm90ILi2ELi2ELi2EN4cute5tupleIJNS5_1CILi1EEES8_S8_EEENS6_IJNS7_ILi64EEENS7_ILi128EEESB_EEENS_6half_tEfNS_4arch4Sm90ELb0ELb0ELb1ELb0ELb1ELb1ELb0ELb0ELi2ELi1ELi2ELi1ELb0EEENS1_21CollectiveEpilogueBwdISC_SD_SF_Li256ELb0ELb0ELi1EEENS1_19SingleTileSchedulerILb0ELb0ELb0ELi128EEEEEEEEEvNT_6ParamsE)
        .other          _ZN7cutlass13device_kernelIN5flash11enable_sm90INS1_16FlashAttnBwdSm90INS1_25CollectiveMainloopBwdSm90ILi2ELi2ELi2EN4cute5tupleIJNS5_1CILi1EEES8_S8_EEENS6_IJNS7_ILi64EEENS7_ILi128EEESB_EEENS_6half_tEfNS_4arch4Sm90ELb0ELb0ELb1ELb0ELb1ELb1ELb0ELb0ELi2ELi1ELi2ELi1ELb0EEENS1_21CollectiveEpilogueBwdISC_SD_SF_Li256ELb0ELb0ELi1EEENS1_19SingleTileSchedulerILb0ELb0ELb0ELi128EEEEEEEEEvNT_6ParamsE,@"STO_CUDA_ENTRY STV_DEFAULT"
_ZN7cutlass13device_kernelIN5flash11enable_sm90INS1_16FlashAttnBwdSm90INS1_25CollectiveMainloopBwdSm90ILi2ELi2ELi2EN4cute5tupleIJNS5_1CILi1EEES8_S8_EEENS6_IJNS7_ILi64EEENS7_ILi128EEESB_EEENS_6half_tEfNS_4arch4Sm90ELb0ELb0ELb1ELb0ELb1ELb1ELb0ELb0ELi2ELi1ELi2ELi1ELb0EEENS1_21CollectiveEpilogueBwdISC_SD_SF_Li256ELb0ELb0ELi1EEENS1_19SingleTileSchedulerILb0ELb0ELb0ELi128EEEEEEEEEvNT_6ParamsE:
        /* <DEDUP_REMOVED lines=28> */
.L_x_101:
[----:B------:R-:W-:Y:S05]  /*01c0*/  BSYNC B0 ;  /* 0x0000000000007941 */ /* 0x000fea0003800000 */
.L_x_100:
        /* <DEDUP_REMOVED lines=30> */
[----:B------:R1:W1:Y:S01]  /*03b0*/  SYNCS.EXCH.64 URZ, [UR8+0x30820], UR4 ;  /* 0x03082004083f75b2 */ /* 0x0002620008000100 */
[----:B------:R1:W1:Y:S01]  /*03c0*/  SYNCS.EXCH.64 URZ, [UR8+0x30818], UR6 ;  /* 0x03081806083f75b2 */ /* 0x0002620008000100 */
[----:B------:R1:W1:Y:S01]  /*03d0*/  SYNCS.EXCH.64 URZ, [UR8+0x30828], UR4 ;  /* 0x03082804083f75b2 */ /* 0x0002620008000100 */
[----:B------:R-:W-:Y:S01]  /*03e0*/  NOP ;  /* 0x0000000000007918 */ /* 0x000fe20000000000 */
.L_x_102:
[----:B------:R-:W5:Y:S01]  /*03f0*/  SHFL.IDX PT, R3, R0, RZ, 0x1f ;  /* 0x00001fff00037589 */ /* 0x000f6200000e0000 */
[----:B------:R-:W-:Y:S01]  /*0400*/  NOP ;  /* 0x0000000000007918 */ /* 0x000fe20000000000 */
[----:B-----5:R-:W-:-:S13]  /*0410*/  ISETP.NE.AND P0, PT, R3, RZ, PT ;  /* 0x000000ff0300720c */ /* 0x020fda0003f05270 */
        /* <DEDUP_REMOVED lines=17> */
[----:B------:R1:W1:Y:S01]  /*0530*/  SYNCS.EXCH.64 URZ, [UR8+0x30848], UR6 ;  /* 0x03084806083f75b2 */ /* 0x0002620008000100 */
[----:B------:R-:W-:Y:S01]  /*0540*/  NOP ;  /* 0x0000000000007918 */ /* 0x000fe20000000000 */
.L_x_103:
[----:B---3--:R-:W-:Y:S01]  /*0550*/  ISETP.NE.AND P0, PT, R2, RZ, PT ;  /* 0x000000ff0200720c */ /* 0x008fe20003f05270 */
[----:B------:R-:W-:Y:S01]  /*0560*/  IMAD.MOV.U32 R17, RZ, RZ, 0x1 ;  /* 0x00000001ff117424 */ /* 0x000fe200078e00ff */
[----:B------:R-:W-:Y:S01]  /*0570*/  NOP ;  /* 0x0000000000007918 */ /* 0x000fe20000000000 */
[----:B------:R-:W-:Y:S03]  /*0580*/  BSSY B6, `(.L_x_104) ;  /* 0x00007a8000067945 */ /* 0x000fe60003800000 */
[----:B------:R-:W-:Y:S01]  /*0590*/  SEL R17, R17, 0x2, !P0 ;  /* 0x0000000211117807 */ /* 0x000fe20004000000 */
[----:B-12-4-:R-:W-:Y:S06]  /*05a0*/  BAR.SYNC.DEFER_BLOCKING 0x0 ;  /* 0x0000000000007b1d */ /* 0x016fec0000010000 */
[----:B------:R-:W-:Y:S05]  /*05b0*/  @!P0 BRA `(.L_x_105) ;  /* 0x00000048006c8947 */ /* 0x000fea0003800000 */
.L_x_106:
        /* <DEDUP_REMOVED lines=33> */
.L_x_109:
        /* <DEDUP_REMOVED lines=15> */
.L_x_108:
        /* <DEDUP_REMOVED lines=22> */
.L_x_111:
        /* <DEDUP_REMOVED lines=15> */
.L_x_110:
        /* <DEDUP_REMOVED lines=8> */
.L_x_199:
        /* <DEDUP_REMOVED lines=13> */
.L_x_113:
        /* <DEDUP_REMOVED lines=111> */
.L_x_126:
[----:B------:R-:W-:Y:S01]  /*1350*/  ISETP.NE.AND P0, PT, R7, 0x3, PT ;  /* 0x000000030700780c */ /* 0x000fe20003f05270 */
[----:B------:R-:W-:-:S12]  /*1360*/  YIELD ;  /* 0x0000000000007946 */ /* 0x000fd80003800000 */
[----:B---3--:R-:W-:Y:S05]  /*1370*/  @!P0 BRA `(.L_x_116) ;  /* 0x0000000000048947 */ /* 0x008fea0003800000 */
[----:B------:R-:W-:Y:S01]  /*1380*/  BPT.TRAP 0x1 ;  /* 0x000000040000795c */ /* 0x000fe20000300000 */
.L_x_116:
[----:B------:R-:W-:Y:S01]  /*1390*/  IMAD R2, R4, 0x8, R16 ;  /* 0x0000000804027824 */ /* 0x000fe200078e0210 */
[----:B------:R-:W-:-:S04]  /*13a0*/  SHF.L.U32 R17, R5, 0x1f, RZ ;  /* 0x0000001f05117819 */ /* 0x000fc800000006ff */
[----:B------:R2:W3:Y:S01]  /*13b0*/  SYNCS.PHASECHK.TRANS64.TRYWAIT P1, [R2+URZ+0x30810], R17 ;  /* 0x03081011020075a7 */ /* 0x0004e2000802017f */
[----:B------:R-:W-:Y:S05]  /*13c0*/  @!P0 BRA `(.L_x_117) ;  /* 0x0000000000048947 */ /* 0x000fea0003800000 */
[----:B------:R-:W-:Y:S01]  /*13d0*/  BPT.TRAP 0x1 ;  /* 0x000000040000795c */ /* 0x000fe20000300000 */
.L_x_117:
[----:B---3--:R-:W-:Y:S05]  /*13e0*/  @P1 BRA `(.L_x_118) ;  /* 0x0000000000081947 */ /* 0x008fea0003800000 */
[----:B------:R-:W3:Y:S02]  /*13f0*/  SYNCS.PHASECHK.TRANS64.TRYWAIT P1, [R2+URZ+0x30810], R17 ;  /* 0x03081011020075a7 */ /* 0x000ee4000802017f */
[----:B---3--:R-:W-:Y:S05]  /*1400*/  @!P1 BRA `(.L_x_119) ;  /* 0x0000006c00349947 */ /* 0x008fea0003800000 */
.L_x_118:
        /* <DEDUP_REMOVED lines=72> */
[----:B------:R1:W1:Y:S04]  /*1890*/  LDS.64 R220, [R12+0x28020] ;  /* 0x028020000cdc7984 */ /* 0x0002680000000a00 */
        /* <DEDUP_REMOVED lines=8> */
.L_x_120:
[----:B------:R1:W1:Y:S01]  /*1920*/  SYNCS.PHASECHK.TRANS64.TRYWAIT P1, [R2+URZ+0x30830], R17 ;  /* 0x03083011020075a7 */ /* 0x000262000802017f */
[----:B------:R-:W-:Y:S05]  /*1930*/  @!P0 BRA `(.L_x_121) ;  /* 0x0000000000048947 */ /* 0x000fea0003800000 */
[----:B------:R-:W-:Y:S01]  /*1940*/  BPT.TRAP 0x1 ;  /* 0x000000040000795c */ /* 0x000fe20000300000 */
.L_x_121:
[----:B------:R-:W-:-:S05]  /*1950*/  VIADD R13, R16, 0x20000 ;  /* 0x00020000100d7836 */ /* 0x000fca0000000000 */
[----:B------:R-:W-:-:S04]  /*1960*/  SHF.R.U32.HI R13, RZ, 0x4, R13 ;  /* 0x00000004ff0d7819 */ /* 0x000fc8000001160d */
[----:B------:R-:W-:-:S04]  /*1970*/  LOP3.LUT R13, R13, 0x3fff, RZ, 0xc0, !PT ;  /* 0x00003fff0d0d7812 */ /* 0x000fc800078ec0ff */
[----:B------:R-:W-:Y:S01]  /*1980*/  LOP3.LUT R153, R13, 0x10000, RZ, 0xfc, !PT ;  /* 0x000100000d997812 */ /* 0x000fe200078efcff */
[----:B-1----:R-:W-:Y:S06]  /*1990*/  @P1 BRA `(.L_x_122) ;  /* 0x0000000000081947 */ /* 0x002fec0003800000 */
[----:B------:R-:W1:Y:S02]  /*19a0*/  SYNCS.PHASECHK.TRANS64.TRYWAIT P1, [R2+URZ+0x30830], R17 ;  /* 0x03083011020075a7 */ /* 0x000e64000802017f */
[----:B-1----:R-:W-:Y:S05]  /*19b0*/  @!P1 BRA `(.L_x_123) ;  /* 0x0000006400dc9947 */ /* 0x002fea0003800000 */
.L_x_122:
        /* <DEDUP_REMOVED lines=166> */
[----:B------:R-:W-:Y:S01]  /*2420*/  FFMA.FTZ R154, R155, UR5, -R220 ;  /* 0x000000059b9a7c23 */ /* 0x000fe200080108dc */
        /* <DEDUP_REMOVED lines=330> */
.L_x_124:
        /* <DEDUP_REMOVED lines=49> */
.L_x_125:
        /* <DEDUP_REMOVED lines=11> */
.L_x_115:
        /* <DEDUP_REMOVED lines=83> */
.L_x_127:
        /* <DEDUP_REMOVED lines=19> */
.L_x_128:
        /* <DEDUP_REMOVED lines=18> */
.L_x_129:
        /* <DEDUP_REMOVED lines=18> */
.L_x_130:
        /* <DEDUP_REMOVED lines=161> */
.L_x_132:
[----:B------:R-:W-:Y:S05]  /*4f40*/  BSYNC B0 ;  /* 0x0000000000007941 */ /* 0x000fea0003800000 */
.L_x_131:
[----:B------:R-:W-:-:S04]  /*4f50*/  DEPBAR.LE SB0, 0x0 ;  /* 0x000080000000791a */ /* 0x000fc80000000000 */
[----:B------:R-:W-:Y:S05]  /*4f60*/  BRA `(.L_x_107) ;  /* 0x0000003000247947 */ /* 0x000fea0003800000 */
.L_x_105:
        /* <DEDUP_REMOVED lines=14> */
[----:B------:R-:W-:Y:S01]  /*5050*/  ULDC UR13, c[0x0][0x288] ;  /* 0x0000a200000d7ab9 */ /* 0x000fe20000000800 */
[----:B------:R-:W-:Y:S01]  /*5060*/  ULDC.64 UR14, c[0x0][0x2e0] ;  /* 0x0000b800000e7ab9 */ /* 0x000fe20000000a00 */
[----:B------:R-:W-:-:S04]  /*5070*/  ELECT P0, URZ, PT ;  /* 0x00000000003f782f */ /* 0x000fc80003800000 */
[----:B------:R-:W2:Y:S01]  /*5080*/  LDC R4, c[0x0][0x280] ;  /* 0x0000a000ff047b82 */ /* 0x000ea20000000800 */
[----:B-1----:R-:W-:Y:S02]  /*5090*/  USHF.R.S32.HI UR8, URZ, 0x1f, UR16 ;  /* 0x0000001f3f087899 */ /* 0x002fe40008011410 */
[----:B------:R-:W-:Y:S02]  /*50a0*/  UIMAD.WIDE.U32 UR4, UR16, UR10, URZ ;  /* 0x0000000a100472a5 */ /* 0x000fe4000f8e003f */
[----:B------:R-:W-:Y:S01]  /*50b0*/  UIMAD UR6, UR8, UR10, URZ ;  /* 0x0000000a080672a4 */ /* 0x000fe2000f8e023f */
[----:B--2---:R-:W-:-:S03]  /*50c0*/  ISETP.GE.AND P1, PT, R4, 0x1, PT ;  /* 0x000000010400780c */ /* 0x004fc60003f26270 */
[----:B------:R-:W-:Y:S02]  /*50d0*/  UIMAD UR7, UR16, UR11, UR6 ;  /* 0x0000000b100772a4 */ /* 0x000fe4000f8e0206 */
[----:B------:R-:W-:Y:S02]  /*50e0*/  USHF.R.S32.HI UR6, URZ, 0x1f, UR9 ;  /* 0x0000001f3f067899 */ /* 0x000fe40008011409 */
[----:B------:R-:W-:Y:S02]  /*50f0*/  UIMAD UR11, UR9, UR13, URZ ;  /* 0x0000000d090b72a4 */ /* 0x000fe4000f8e023f */
[----:B------:R-:W-:Y:S02]  /*5100*/  UIMAD UR6, UR6, UR14, URZ ;  /* 0x0000000e060672a4 */ /* 0x000fe4000f8e023f */
[----:B------:R-:W-:Y:S02]  /*5110*/  UIADD3 UR5, UR5, UR7, URZ ;  /* 0x0000000705057290 */ /* 0x000fe4000fffe03f */
[----:B------:R-:W-:-:S02]  /*5120*/  UIADD3 UR10, UP0, UR11, UR16, URZ ;  /* 0x000000100b0a7290 */ /* 0x000fc4000ff1e03f */
[----:B------:R-:W-:Y:S02]  /*5130*/  UIMAD UR12, UR9, UR15, UR6 ;  /* 0x0000000f090c72a4 */ /* 0x000fe4000f8e0206 */
[----:B------:R-:W-:Y:S02]  /*5140*/  UIMAD.WIDE.U32 UR6, UR9, UR14, UR4 ;  /* 0x0000000e090672a5 */ /* 0x000fe4000f8e0004 */
[----:B------:R-:W-:Y:S01]  /*5150*/  ULEA.HI.X.SX32 UR11, UR11, UR8, 0x1, UP0 ;  /* 0x000000080b0b7291 */ /* 0x000fe200080f0e3f */
[----:B------:R-:W-:Y:S11]  /*5160*/  @!P1 BRA `(.L_x_107) ;  /* 0x0000002c00a49947 */ /* 0x000ff60003800000 */
[----:B------:R-:W1:Y:S01]  /*5170*/  S2R R5, SR_TID.X ;  /* 0x0000000000057919 */ /* 0x000e620000002100 */
[C---:B------:R-:W-:Y:S01]  /*5180*/  VIADD R0, R4.reuse, 0x3f ;  /* 0x0000003f04007836 */ /* 0x040fe20000000000 */
[----:B------:R-:W-:Y:S01]  /*5190*/  ISETP.GE.AND P1, PT, R4, 0x41, PT ;  /* 0x000000410400780c */ /* 0x000fe20003f26270 */
[----:B------:R-:W-:Y:S01]  /*51a0*/  ULDC UR4, c[0x0][0x760] ;  /* 0x0001d80000047ab9 */ /* 0x000fe20000000800 */
[----:B------:R-:W2:Y:S01]  /*51b0*/  S2UR UR28, SR_CTAID.X ;  /* 0x00000000001c79c3 */ /* 0x000ea20000002500 */
[----:B------:R-:W-:Y:S01]  /*51c0*/  UIMAD UR13, UR13, UR4, URZ ;  /* 0x000000040d0d72a4 */ /* 0x000fe2000f8e023f */
[----:B------:R-:W-:Y:S01]  /*51d0*/  SHF.R.S32.HI R3, RZ, 0x1f, R0 ;  /* 0x0000001fff037819 */ /* 0x000fe20000011400 */
[----:B------:R-:W-:Y:S01]  /*51e0*/  UIADD3 UR12, UR7, UR12, URZ ;  /* 0x0000000c070c7290 */ /* 0x000fe2000fffe03f */
[----:B------:R-:W-:Y:S02]  /*51f0*/  UMOV UR4, URZ ;  /* 0x0000003f00047c82 */ /* 0x000fe40008000000 */
[----:B------:R-:W-:Y:S01]  /*5200*/  LEA.HI R3, R3, R0, RZ, 0x6 ;  /* 0x0000000003037211 */ /* 0x000fe200078f30ff */
[----:B------:R-:W-:-:S03]  /*5210*/  ULDC.64 UR26, c[0x0][0x208] ;  /* 0x00008200001a7ab9 */ /* 0x000fc60000000a00 */
[----:B------:R-:W-:-:S04]  /*5220*/  SHF.R.S32.HI R2, RZ, 0x6, R3 ;  /* 0x00000006ff027819 */ /* 0x000fc80000011403 */
[----:B------:R-:W-:Y:S02]  /*5230*/  VIMNMX R2, R2, 0x1, !PT ;  /* 0x0000000102027848 */ /* 0x000fe40007fe0100 */
[----:B-1----:R-:W-:Y:S02]  /*5240*/  LOP3.LUT R0, R5, 0x1f, RZ, 0xc0, !PT ;  /* 0x0000001f05007812 */ /* 0x002fe400078ec0ff */
[----:B------:R-:W-:Y:S01]  /*5250*/  LOP3.LUT R5, R2, 0x1, RZ, 0xc0, !PT ;  /* 0x0000000102057812 */ /* 0x000fe200078ec0ff */
[----:B--2---:R-:W-:Y:S06]  /*5260*/  @!P1 BRA `(.L_x_134) ;  /* 0x0000000800ac9947 */ /* 0x004fec0003800000 */
        /* <DEDUP_REMOVED lines=11> */
[----:B------:R-:W-:-:S12]  /*5320*/  UIADD3.X UR21, URZ, UR21, URZ, UP2, !UPT ;  /* 0x000000153f157290 */ /* 0x000fd800097fe43f */
.L_x_159:
[----:B------:R-:W-:Y:S01]  /*5330*/  UIMAD UR22, UR13, UR4, URZ ;  /* 0x000000040d1672a4 */ /* 0x000fe2000f8e023f */
[----:B------:R-:W-:Y:S01]  /*5340*/  ISETP.NE.AND P1, PT, R0, RZ, PT ;  /* 0x000000ff0000720c */ /* 0x000fe20003f25270 */
[----:B------:R-:W-:Y:S01]  /*5350*/  ULDC.64 UR8, c[0x0][0x768] ;  /* 0x0001da0000087ab9 */ /* 0x000fe20000000a00 */
[----:B------:R-:W-:Y:S01]  /*5360*/  USHF.L.U32 UR14, UR5, 0xe, URZ ;  /* 0x0000000e050e7899 */ /* 0x000fe2000800063f */
[----:B------:R-:W-:Y:S01]  /*5370*/  VIADD R4, R4, 0xfffffffe ;  /* 0xfffffffe04047836 */ /* 0x000fe20000000000 */
[----:B------:R-:W-:Y:S01]  /*5380*/  UIADD3 UR15, UP0, UR22, UR10, URZ ;  /* 0x0000000a160f7290 */ /* 0x000fe2000ff1e03f */
[----:B------:R-:W-:Y:S01]  /*5390*/  BSSY B0, `(.L_x_135) ;  /* 0x0000010000007945 */ /* 0x000fe20003800000 */
[----:B------:R-:W-:Y:S02]  /*53a0*/  UIMAD.WIDE UR32, UR14, 0x4, UR16 ;  /* 0x000000040e2078a5 */ /* 0x000fe4000f8e0210 */
[----:B------:R-:W-:Y:S01]  /*53b0*/  ULEA.HI.X.SX32 UR23, UR22, UR11, 0x1, UP0 ;  /* 0x0000000b16177291 */ /* 0x000fe200080f0e3f */
[----:B------:R-:W-:Y:S01]  /*53c0*/  ISETP.NE.AND P2, PT, R4, RZ, PT ;  /* 0x000000ff0400720c */ /* 0x000fe20003f45270 */
[----:B------:R-:W-:-:S02]  /*53d0*/  ULEA UR24, UP0, UR15, UR8, 0x2 ;  /* 0x000000080f187291 */ /* 0x000fc4000f80103f */
[----:B------:R-:W-:Y:S02]  /*53e0*/  UIMAD.WIDE UR30, UR14, 0x4, UR18 ;  /* 0x000000040e1e78a5 */ /* 0x000fe4000f8e0212 */
[----:B------:R-:W-:Y:S02]  /*53f0*/  ULEA.HI.X UR23, UR15, UR9, UR23, 0x2, UP0 ;  /* 0x000000090f177291 */ /* 0x000fe400080f1417 */
[----:B-1----:R-:W-:Y:S01]  /*5400*/  IMAD.U32 R2, RZ, RZ, UR24 ;  /* 0x00000018ff027e24 */ /* 0x002fe2000f8e00ff */
[----:B------:R-:W-:-:S03]  /*5410*/  UIMAD.WIDE UR14, UR14, 0x4, UR20 ;  /* 0x000000040e0e78a5 */ /* 0x000fc6000f8e0214 */
[----:B------:R-:W-:Y:S01]  /*5420*/  IMAD.U32 R3, RZ, RZ, UR23 ;  /* 0x00000017ff037e24 */ /* 0x000fe2000f8e00ff */
[----:B------:R-:W-:Y:S08]  /*5430*/  @P1 BRA `(.L_x_136) ;  /* 0x0000000000141947 */ /* 0x000ff00003800000 */
.L_x_137:
[----:B------:R-:W2:Y:S04]  /*5440*/  LDG.E.STRONG.GPU R6, desc[UR26][R2.64] ;  /* 0x0000001a02067981 */ /* 0x000ea8000c1ef900 */
[----:B--2---:R-:W-:Y:S01]  /*5450*/  CCTL.IVALL ;  /* 0x00000000ff00798f */ /* 0x004fe20002000000 */
[----:B------:R-:W-:Y:S05]  /*5460*/  YIELD ;  /* 0x0000000000007946 */ /* 0x000fea0003800000 */
[----:B------:R-:W-:-:S13]  /*5470*/  ISETP.NE.AND P3, PT, R6, UR28, PT ;  /* 0x0000001c06007c0c */ /* 0x000fda000bf65270 */
[----:B------:R-:W-:Y:S05]  /*5480*/  @P3 BRA `(.L_x_137) ;  /* 0xfffffffc00ec3947 */ /* 0x000fea000383ffff */
.L_x_136:
[----:B------:R-:W-:Y:S05]  /*5490*/  BSYNC B0 ;  /* 0x0000000000007941 */ /* 0x000fea0003800000 */
.L_x_135:
[----:B------:R-:W-:-:S03]  /*54a0*/  UMOV UR23, 0xffffffff ;  /* 0xffffffff00177882 */ /* 0x000fc60000000000 */
[----:B------:R-:W-:Y:S05]  /*54b0*/  BRA.DIV UR23, `(.L_x_138) ;  /* 0x0000002e17307947 */ /* 0x000fea000b800000 */
[----:B------:R-:W-:Y:S01]  /*54c0*/  NOP ;  /* 0x0000000000007918 */ /* 0x000fe20000000000 */
.L_x_202:
[----:B------:R-:W-:Y:S05]  /*54d0*/  WARPSYNC.ALL ;  /* 0x0000000000007948 */ /* 0x000fea0003800000 */
[----:B------:R-:W-:Y:S06]  /*54e0*/  BAR.SYNC.DEFER_BLOCKING 0xd, 0xa0 ;  /* 0x0342800000007b1d */ /* 0x000fec0000010000 */
[----:B------:R-:W-:Y:S04]  /*54f0*/  BSSY B0, `(.L_x_139) ;  /* 0x0000011000007945 */ /* 0x000fe80003800000 */
[----:B------:R-:W-:Y:S05]  /*5500*/  @!P0 BRA `(.L_x_140) ;  /* 0x00000000003c8947 */ /* 0x000fea0003800000 */
[----:B------:R-:W1:Y:S01]  /*5510*/  S2UR UR34, SR_CgaCtaId ;  /* 0x00000000002279c3 */ /* 0x000e620000008800 */
[----:B------:R-:W-:Y:S01]  /*5520*/  USHF.L.U32 UR23, UR4, 0xd, URZ ;  /* 0x0000000d04177899 */ /* 0x000fe2000800063f */
        /* <DEDUP_REMOVED lines=13> */
.L_x_140:
[----:B------:R-:W-:Y:S05]  /*5600*/  BSYNC B0 ;  /* 0x0000000000007941 */ /* 0x000fea0003800000 */
.L_x_139:
        /* <DEDUP_REMOVED lines=13> */
.L_x_142:
[----:B------:R-:W-:Y:S05]  /*56e0*/  BSYNC B0 ;  /* 0x0000000000007941 */ /* 0x000fea0003800000 */
.L_x_141:
[----:B------:R-:W-:Y:S06]  /*56f0*/  BAR.ARV 0xa, 0xa0 ;  /* 0x0282800000007b1d */ /* 0x000fec0000002000 */
[----:B------:R-:W-:Y:S04]  /*5700*/  BSSY B0, `(.L_x_143) ;  /* 0x0000003000007945 */ /* 0x000fe80003800000 */
[----:B------:R-:W-:Y:S05]  /*5710*/  @!P0 BRA `(.L_x_144) ;  /* 0x0000000000048947 */ /* 0x000fea0003800000 */
[----:B------:R-:W-:-:S04]  /*5720*/  DEPBAR.LE SB0, 0x0 ;  /* 0x000080000000791a */ /* 0x000fc80000000000 */
.L_x_144:
[----:B------:R-:W-:Y:S05]  /*5730*/  BSYNC B0 ;  /* 0x0000000000007941 */ /* 0x000fea0003800000 */
.L_x_143:
[----:B------:R-:W-:Y:S06]  /*5740*/  BAR.ARV 0xb, 0xa0 ;  /* 0x02c2800000007b1d */ /* 0x000fec0000002000 */
[----:B------:R-:W-:Y:S01]  /*5750*/  NOP ;  /* 0x0000000000007918 */ /* 0x000fe20000000000 */
[----:B------:R-:W-:Y:S04]  /*5760*/  BSSY B0, `(.L_x_145) ;  /* 0x0000011000007945 */ /* 0x000fe80003800000 */
[----:B------:R-:W-:Y:S05]  /*5770*/  @P1 BRA `(.L_x_146) ;  /* 0x00000000003c1947 */ /* 0x000fea0003800000 */
[----:B------:R-:W-:Y:S01]  /*5780*/  @!PT LDS RZ, [RZ] ;  /* 0x00000000fffff984 */ /* 0x000fe20000000800 */
[----:B------:R-:W-:Y:S01]  /*5790*/  @!PT LDS RZ, [RZ] ;  /* 0x00000000fffff984 */ /* 0x000fe20000000800 */
[----:B------:R-:W-:Y:S01]  /*57a0*/  @!PT LDS RZ, [RZ] ;  /* 0x00000000fffff984 */ /* 0x000fe20000000800 */
[----:B------:R-:W-:Y:S01]  /*57b0*/  @!PT LDS RZ, [RZ] ;  /* 0x00000000fffff984 */ /* 0x000fe20000000800 */
[----:B------:R1:W-:Y:S06]  /*57c0*/  MEMBAR.ALL.CTA ;  /* 0x0000000000007992 */ /* 0x0003ec0000008000 */
[----:B-1----:R-:W-:Y:S06]  /*57d0*/  MEMBAR.ALL.GPU ;  /* 0x0000000000007992 */ /* 0x002fec000000a000 */
[----:B------:R-:W-:-:S00]  /*57e0*/  ERRBAR ;  /* 0x00000000000079ab */ /* 0x000fc00000000000 */
[----:B------:R-:W-:Y:S06]  /*57f0*/  CGAERRBAR ;  /* 0x00000000000075ab */ /* 0x000fec0000000000 */
[----:B012345:R-:W-:Y:S01]  /*5800*/  CCTL.IVALL ;  /* 0x00000000ff00798f */ /* 0x03ffe20002000000 */
[----:B------:R-:W1:Y:S01]  /*5810*/  S2R R6, SR_LANEID ;  /* 0x0000000000067919 */ /* 0x000e620000000000 */
[----:B------:R-:W-:Y:S02]  /*5820*/  VOTEU.ANY UR23, UPT, PT ;  /* 0x0000000000177886 */ /* 0x000fe400038e0100 */
[----:B------:R-:W-:-:S02]  /*5830*/  UFLO.U32 UR24, UR23 ;  /* 0x00000017001872bd */ /* 0x000fc400080e0000 */
[----:B------:R-:W2:Y:S04]  /*5840*/  POPC R7, UR23 ;  /* 0x0000001700077d09 */ /* 0x000ea80008000000 */
[----:B-1----:R-:W-:-:S13]  /*5850*/  ISETP.EQ.U32.AND P3, PT, R6, UR24, PT ;  /* 0x0000001806007c0c */ /* 0x002fda000bf62070 */
[----:B--2---:R1:W-:Y:S02]  /*5860*/  @P3 REDG.E.ADD.S32.STRONG.GPU desc[UR26][R2.64], R7 ;  /* 0x000000070200398e */ /* 0x0043e4000c10e39a */
.L_x_146:
[----:B------:R-:W-:Y:S05]  /*5870*/  BSYNC B0 ;  /* 0x0000000000007941 */ /* 0x000fea0003800000 */
.L_x_145:
[----:B------:R-:W-:Y:S01]  /*5880*/  UIADD3 UR22, UR13, UR22, URZ ;  /* 0x000000160d167290 */ /* 0x000fe2000fffe03f */
[----:B------:R-:W-:Y:S03]  /*5890*/  BSSY B0, `(.L_x_147) ;  /* 0x000000d000007945 */ /* 0x000fe60003800000 */
[----:B------:R-:W-:-:S04]  /*58a0*/  UIADD3 UR23, UP0, UR22, UR10, URZ ;  /* 0x0000000a16177290 */ /* 0x000fc8000ff1e03f */
[----:B------:R-:W-:Y:S02]  /*58b0*/  ULEA.HI.X.SX32 UR22, UR22, UR11, 0x1, UP0 ;  /* 0x0000000b16167291 */ /* 0x000fe400080f0e3f */
[----:B------:R-:W-:-:S04]  /*58c0*/  ULEA UR8, UP0, UR23, UR8, 0x2 ;  /* 0x0000000817087291 */ /* 0x000fc8000f80103f */
[----:B------:R-:W-:Y:S02]  /*58d0*/  ULEA.HI.X UR22, UR23, UR9, UR22, 0x2, UP0 ;  /* 0x0000000917167291 */ /* 0x000fe400080f1416 */
[----:B-1----:R-:W-:-:S04]  /*58e0*/  IMAD.U32 R2, RZ, RZ, UR8 ;  /* 0x00000008ff027e24 */ /* 0x002fc8000f8e00ff */
[----:B------:R-:W-:Y:S01]  /*58f0*/  IMAD.U32 R3, RZ, RZ, UR22 ;  /* 0x00000016ff037e24 */ /* 0x000fe2000f8e00ff */
[----:B------:R-:W-:Y:S06]  /*5900*/  @P1 BRA `(.L_x_148) ;  /* 0x0000000000141947 */ /* 0x000fec0003800000 */
.L_x_149:
[----:B------:R-:W2:Y:S04]  /*5910*/  LDG.E.STRONG.GPU R6, desc[UR26][R2.64] ;  /* 0x0000001a02067981 */ /* 0x000ea8000c1ef900 */
[----:B--2---:R-:W-:Y:S01]  /*5920*/  CCTL.IVALL ;  /* 0x00000000ff00798f */ /* 0x004fe20002000000 */
[----:B------:R-:W-:Y:S05]  /*5930*/  YIELD ;  /* 0x0000000000007946 */ /* 0x000fea0003800000 */
[----:B------:R-:W-:-:S13]  /*5940*/  ISETP.NE.AND P3, PT, R6, UR28, PT ;  /* 0x0000001c06007c0c */ /* 0x000fda000bf65270 */
[----:B------:R-:W-:Y:S05]  /*5950*/  @P3 BRA `(.L_x_149) ;  /* 0xfffffffc00ec3947 */ /* 0x000fea000383ffff */
.L_x_148:
[----:B------:R-:W-:Y:S05]  /*5960*/  BSYNC B0 ;  /* 0x0000000000007941 */ /* 0x000fea0003800000 */
.L_x_147:
[----:B------:R-:W-:-:S03]  /*5970*/  UMOV UR8, 0xffffffff ;  /* 0xffffffff00087882 */ /* 0x000fc60000000000 */
[----:B------:R-:W-:Y:S05]  /*5980*/  BRA.DIV UR8, `(.L_x_150) ;  /* 0x0000002a08187947 */ /* 0x000fea000b800000 */
[----:B------:R-:W-:Y:S01]  /*5990*/  NOP ;  /* 0x0000000000007918 */ /* 0x000fe20000000000 */
.L_x_205:
[----:B------:R-:W-:Y:S05]  /*59a0*/  WARPSYNC.ALL ;  /* 0x0000000000007948 */ /* 0x000fea0003800000 */
        /* <DEDUP_REMOVED lines=12> */
.L_x_152:
[----:B------:R-:W-:Y:S05]  /*5a70*/  BSYNC B0 ;  /* 0x0000000000007941 */ /* 0x000fea0003800000 */
.L_x_151:
        /* <DEDUP_REMOVED lines=13> */
.L_x_154:
[----:B------:R-:W-:Y:S05]  /*5b50*/  BSYNC B0 ;  /* 0x0000000000007941 */ /* 0x000fea0003800000 */
.L_x_153:
[----:B------:R-:W-:Y:S06]  /*5b60*/  BAR.ARV 0xa, 0xa0 ;  /* 0x0282800000007b1d */ /* 0x000fec0000002000 */
[----:B------:R-:W-:Y:S04]  /*5b70*/  BSSY B0, `(.L_x_155) ;  /* 0x0000003000007945 */ /* 0x000fe80003800000 */
[----:B------:R-:W-:Y:S05]  /*5b80*/  @!P0 BRA `(.L_x_156) ;  /* 0x0000000000048947 */ /* 0x000fea0003800000 */
[----:B------:R-:W-:-:S04]  /*5b90*/  DEPBAR.LE SB0, 0x0 ;  /* 0x000080000000791a */ /* 0x000fc80000000000 */
.L_x_156:
[----:B------:R-:W-:Y:S05]  /*5ba0*/  BSYNC B0 ;  /* 0x0000000000007941 */ /* 0x000fea0003800000 */
.L_x_155:
[----:B------:R-:W-:Y:S06]  /*5bb0*/  BAR.ARV 0xb, 0xa0 ;  /* 0x02c2800000007b1d */ /* 0x000fec0000002000 */
[----:B------:R-:W-:Y:S01]  /*5bc0*/  NOP ;  /* 0x0000000000007918 */ /* 0x000fe20000000000 */
[----:B------:R-:W-:Y:S04]  /*5bd0*/  BSSY B0, `(.L_x_157) ;  /* 0x0000011000007945 */ /* 0x000fe80003800000 */
[----:B------:R-:W-:Y:S05]  /*5be0*/  @P1 BRA `(.L_x_158) ;  /* 0x00000000003c1947 */ /* 0x000fea0003800000 */
[----:B------:R-:W1:Y:S01]  /*5bf0*/  S2R R6, SR_LANEID ;  /* 0x0000000000067919 */ /* 0x000e620000000000 */
[----:B------:R-:W-:Y:S01]  /*5c00*/  @!PT LDS RZ, [RZ] ;  /* 0x00000000fffff984 */ /* 0x000fe20000000800 */
[----:B------:R-:W-:Y:S01]  /*5c10*/  @!PT LDS RZ, [RZ] ;  /* 0x00000000fffff984 */ /* 0x000fe20000000800 */
[----:B------:R-:W-:Y:S01]  /*5c20*/  @!PT LDS RZ, [RZ] ;  /* 0x00000000fffff984 */ /* 0x000fe20000000800 */
[----:B------:R-:W-:Y:S01]  /*5c30*/  @!PT LDS RZ, [RZ] ;  /* 0x00000000fffff984 */ /* 0x000fe20000000800 */
[----:B------:R2:W-:Y:S06]  /*5c40*/  MEMBAR.ALL.CTA ;  /* 0x0000000000007992 */ /* 0x0005ec0000008000 */
[----:B--2---:R-:W-:Y:S06]  /*5c50*/  MEMBAR.ALL.GPU ;  /* 0x0000000000007992 */ /* 0x004fec000000a000 */
[----:B------:R-:W-:-:S00]  /*5c60*/  ERRBAR ;  /* 0x00000000000079ab */ /* 0x000fc00000000000 */
[----:B------:R-:W-:Y:S06]  /*5c70*/  CGAERRBAR ;  /* 0x00000000000075ab */ /* 0x000fec0000000000 */
[----:B012345:R-:W-:Y:S01]  /*5c80*/  CCTL.IVALL ;  /* 0x00000000ff00798f */ /* 0x03ffe20002000000 */
[----:B------:R-:W-:Y:S02]  /*5c90*/  VOTEU.ANY UR8, UPT, PT ;  /* 0x0000000000087886 */ /* 0x000fe400038e0100 */
[----:B------:R-:W-:Y:S02]  /*5ca0*/  UFLO.U32 UR9, UR8 ;  /* 0x00000008000972bd */ /* 0x000fe400080e0000 */
[----:B------:R-:W2:Y:S04]  /*5cb0*/  POPC R7, UR8 ;  /* 0x0000000800077d09 */ /* 0x000ea80008000000 */
[----:B-1----:R-:W-:-:S13]  /*5cc0*/  ISETP.EQ.U32.AND P1, PT, R6, UR9, PT ;  /* 0x0000000906007c0c */ /* 0x002fda000bf22070 */
[----:B--2---:R1:W-:Y:S02]  /*5cd0*/  @P1 REDG.E.ADD.S32.STRONG.GPU desc[UR26][R2.64], R7 ;  /* 0x000000070200198e */ /* 0x0043e4000c10e39a */
.L_x_158:
[----:B------:R-:W-:Y:S05]  /*5ce0*/  BSYNC B0 ;  /* 0x0000000000007941 */ /* 0x000fea0003800000 */
.L_x_157:
[----:B------:R-:W-:Y:S02]  /*5cf0*/  UIADD3 UR4, UR4, 0x2, URZ ;  /* 0x0000000204047890 */ /* 0x000fe4000fffe03f */
[----:B------:R-:W-:Y:S01]  /*5d00*/  UIADD3 UR5, UR5, 0x1, URZ ;  /* 0x0000000105057890 */ /* 0x000fe2000fffe03f */
[----:B------:R-:W-:Y:S11]  /*5d10*/  @P2 BRA `(.L_x_159) ;  /* 0xfffffff400842947 */ /* 0x000ff6000383ffff */
.L_x_134:
[----:B------:R-:W-:-:S13]  /*5d20*/  ISETP.NE.AND P1, PT, R5, RZ, PT ;  /* 0x000000ff0500720c */ /* 0x000fda0003f25270 */
[----:B------:R-:W-:Y:S05]  /*5d30*/  @!P1 BRA `(.L_x_107) ;  /* 0x0000002000b09947 */ /* 0x000fea0003800000 */
[----:B------:R-:W-:Y:S01]  /*5d40*/  UIMAD UR5, UR13, UR4, URZ ;  /* 0x000000040d0572a4 */ /* 0x000fe2000f8e023f */
[----:B------:R-:W-:Y:S01]  /*5d50*/  ISETP.NE.AND P1, PT, R0, RZ, PT ;  /* 0x000000ff0000720c */ /* 0x000fe20003f25270 */
[----:B------:R-:W-:Y:S01]  /*5d60*/  ULDC.64 UR14, c[0x0][0x768] ;  /* 0x0001da00000e7ab9 */ /* 0x000fe20000000a00 */
[----:B------:R-:W-:Y:S01]  /*5d70*/  BSSY B0, `(.L_x_160) ;  /* 0x000000d000007945 */ /* 0x000fe20003800000 */
[----:B------:R-:W-:-:S04]  /*5d80*/  UIADD3 UR8, UP0, UR5, UR10, URZ ;  /* 0x0000000a05087290 */ /* 0x000fc8000ff1e03f */
[----:B------:R-:W-:Y:S02]  /*5d90*/  ULEA.HI.X.SX32 UR5, UR5, UR11, 0x1, UP0 ;  /* 0x0000000b05057291 */ /* 0x000fe400080f0e3f */
[----:B------:R-:W-:-:S04]  /*5da0*/  ULEA UR9, UP0, UR8, UR14, 0x2 ;  /* 0x0000000e08097291 */ /* 0x000fc8000f80103f */
[----:B------:R-:W-:Y:S02]  /*5db0*/  ULEA.HI.X UR5, UR8, UR15, UR5, 0x2, UP0 ;  /* 0x0000000f08057291 */ /* 0x000fe400080f1405 */
[----:B-1----:R-:W-:-:S04]  /*5dc0*/  IMAD.U32 R2, RZ, RZ, UR9 ;  /* 0x00000009ff027e24 */ /* 0x002fc8000f8e00ff */
[----:B------:R-:W-:Y:S01]  /*5dd0*/  IMAD.U32 R3, RZ, RZ, UR5 ;  /* 0x00000005ff037e24 */ /* 0x000fe2000f8e00ff */
[----:B------:R-:W-:Y:S06]  /*5de0*/  @P1 BRA `(.L_x_161) ;  /* 0x0000000000141947 */ /* 0x000fec0003800000 */
.L_x_162:
[----:B------:R-:W2:Y:S04]  /*5df0*/  LDG.E.STRONG.GPU R0, desc[UR26][R2.64] ;  /* 0x0000001a02007981 */ /* 0x000ea8000c1ef900 */
[----:B--2---:R-:W-:Y:S01]  /*5e00*/  CCTL.IVALL ;  /* 0x00000000ff00798f */ /* 0x004fe20002000000 */
[----:B------:R-:W-:Y:S05]  /*5e10*/  YIELD ;  /* 0x0000000000007946 */ /* 0x000fea0003800000 */
[----:B------:R-:W-:-:S13]  /*5e20*/  ISETP.NE.AND P2, PT, R0, UR28, PT ;  /* 0x0000001c00007c0c */ /* 0x000fda000bf45270 */
[----:B------:R-:W-:Y:S05]  /*5e30*/  @P2 BRA `(.L_x_162) ;  /* 0xfffffffc00ec2947 */ /* 0x000fea000383ffff */
.L_x_161:
[----:B------:R-:W-:Y:S05]  /*5e40*/  BSYNC B0 ;  /* 0x0000000000007941 */ /* 0x000fea0003800000 */
.L_x_160:
[----:B------:R-:W-:-:S03]  /*5e50*/  UMOV UR5, 0xffffffff ;  /* 0xffffffff00057882 */ /* 0x000fc60000000000 */
[----:B------:R-:W-:Y:S05]  /*5e60*/  BRA.DIV UR5, `(.L_x_163) ;  /* 0x0000002205fc7947 */ /* 0x000fea000b800000 */
[----:B------:R-:W-:Y:S01]  /*5e70*/  NOP ;  /* 0x0000000000007918 */ /* 0x000fe20000000000 */
.L_x_208:
[----:B------:R-:W-:Y:S01]  /*5e80*/  IMAD.U32 R6, RZ, RZ, UR4 ;  /* 0x00000004ff067e24 */ /* 0x000fe2000f8e00ff */
[----:B------:R-:W-:Y:S05]  /*5e90*/  WARPSYNC.ALL ;  /* 0x0000000000007948 */ /* 0x000fea0003800000 */
[----:B------:R-:W-:Y:S01]  /*5ea0*/  BAR.SYNC.DEFER_BLOCKING 0xd, 0xa0 ;  /* 0x0342800000007b1d */ /* 0x000fe20000010000 */
[----:B------:R-:W-:-:S05]  /*5eb0*/  IMAD.SHL.U32 R6, R6, 0x2000, RZ ;  /* 0x0000200006067824 */ /* 0x000fca00078e00ff */
[----:B------:R-:W-:Y:S04]  /*5ec0*/  BSSY B0, `(.L_x_164) ;  /* 0x0000012000007945 */ /* 0x000fe80003800000 */
[----:B------:R-:W-:Y:S05]  /*5ed0*/  @!P0 BRA `(.L_x_165) ;  /* 0x0000000000408947 */ /* 0x000fea0003800000 */
[----:B------:R-:W1:Y:S01]  /*5ee0*/  LDC.64 R8, c[0x0][0x2c0] ;  /* 0x0000b000ff087b82 */ /* 0x000e620000000a00 */
[C---:B------:R-:W-:Y:S01]  /*5ef0*/  IADD3 R4, P2, R6.reuse, UR6, RZ ;  /* 0x0000000606047c10 */ /* 0x040fe2000ff5e0ff */
[----:B------:R-:W-:Y:S01]  /*5f00*/  UMOV UR5, 0x400 ;  /* 0x0000040000057882 */ /* 0x000fe20000000000 */
[----:B------:R-:W-:Y:S01]  /*5f10*/  UMOV UR16, 0x0 ;  /* 0x0000000000107882 */ /* 0x000fe20000000000 */
[----:B------:R-:W-:Y:S01]  /*5f20*/  UMOV UR17, 0x14f00000 ;  /* 0x14f0000000117882 */ /* 0x000fe20000000000 */
[----:B------:R-:W-:-:S03]  /*5f30*/  LEA.HI.X.SX32 R5, R6, UR12, 0x1, P2 ;  /* 0x0000000c06057c11 */ /* 0x000fc600090f0eff */
[----:B------:R-:W2:Y:S01]  /*5f40*/  S2UR UR8, SR_CgaCtaId ;  /* 0x00000000000879c3 */ /* 0x000ea20000008800 */
[----:B-1----:R-:W-:-:S04]  /*5f50*/  LEA R0, P3, R4, R8, 0x2 ;  /* 0x0000000804007211 */ /* 0x002fc800078610ff */
[----:B------:R-:W-:Y:S02]  /*5f60*/  LEA.HI.X R4, R4, R9, R5, 0x2, P3 ;  /* 0x0000000904047211 */ /* 0x000fe400018f1405 */
[----:B------:R-:W-:Y:S02]  /*5f70*/  R2UR UR14, R0 ;  /* 0x00000000000e72ca */ /* 0x000fe400000e0000 */
[----:B------:R-:W-:Y:S01]  /*5f80*/  R2UR UR15, R4 ;  /* 0x00000000040f72ca */ /* 0x000fe200000e0000 */
[----:B--2---:R-:W-:-:S03]  /*5f90*/  ULEA UR5, UR8, UR5, 0x18 ;  /* 0x0000000508057291 */ /* 0x004fc6000f8ec03f */
[----:B------:R-:W-:Y:S01]  /*5fa0*/  UMOV UR8, 0x400 ;  /* 0x0000040000087882 */ /* 0x000fe20000000000 */
[----:B------:R-:W-:-:S09]  /*5fb0*/  UIADD3 UR5, UR5, 0x10000, URZ ;  /* 0x0001000005057890 */ /* 0x000fd2000fffe03f */
[----:B------:R1:W-:Y:S02]  /*5fc0*/  UBLKRED.G.S.ADD.F32.RN [UR14], [UR5], UR8, desc[UR16] ;  /* 0x0000100e050073bb */ /* 0x0003e400080a1408 */
[----:B-1----:R0:W-:Y:S02]  /*5fd0*/  UTMACMDFLUSH ;  /* 0x00000000000079b7 */ /* 0x0021e40000000000 */
.L_x_165:
[----:B------:R-:W-:Y:S05]  /*5fe0*/  BSYNC B0 ;  /* 0x0000000000007941 */ /* 0x000fea0003800000 */
.L_x_164:
[----:B------:R-:W-:Y:S06]  /*5ff0*/  BAR.SYNC.DEFER_BLOCKING 0xe, 0xa0 ;  /* 0x0382800000007b1d */ /* 0x000fec0000010000 */
[----:B------:R-:W-:Y:S04]  /*6000*/  BSSY B0, `(.L_x_166) ;  /* 0x0000013000007945 */ /* 0x000fe80003800000 */
[----:B------:R-:W-:Y:S05]  /*6010*/  @!P0 BRA `(.L_x_167) ;  /* 0x0000000000448947 */ /* 0x000fea0003800000 */
[----:B------:R-:W1:Y:S01]  /*6020*/  S2UR UR15, SR_CgaCtaId ;  /* 0x00000000000f79c3 */ /* 0x000e620000008800 */
[----:B------:R-:W-:Y:S01]  /*6030*/  R2UR UR5, R6 ;  /* 0x00000000060572ca */ /* 0x000fe200000e0000 */
[----:B------:R-:W-:Y:S01]  /*6040*/  UMOV UR14, 0x400 ;  /* 0x00000400000e7882 */ /* 0x000fe20000000000 */
[----:B------:R-:W-:Y:S01]  /*6050*/  ULDC.64 UR8, c[0x0][0x2c0] ;  /* 0x0000b00000087ab9 */ /* 0x000fe20000000a00 */
[----:B------:R-:W-:-:S10]  /*6060*/  UMOV UR17, 0x14f00000 ;  /* 0x14f0000000117882 */ /* 0x000fd40000000000 */
[----:B------:R-:W-:-:S04]  /*6070*/  UIADD3 UR5, UR5, 0x1000, URZ ;  /* 0x0000100005057890 */ /* 0x000fc8000fffe03f */
[----:B------:R-:W-:-:S04]  /*6080*/  UIADD3 UR16, UP0, UR5, UR6, URZ ;  /* 0x0000000605107290 */ /* 0x000fc8000ff1e03f */
[----:B------:R-:W-:Y:S02]  /*6090*/  ULEA.HI.X.SX32 UR5, UR5, UR12, 0x1, UP0 ;  /* 0x0000000c05057291 */ /* 0x000fe400080f0e3f */
[----:B-1----:R-:W-:Y:S02]  /*60a0*/  ULEA UR14, UR15, UR14, 0x18 ;  /* 0x0000000e0f0e7291 */ /* 0x002fe4000f8ec03f */
[----:B------:R-:W-:Y:S02]  /*60b0*/  ULEA UR8, UP0, UR16, UR8, 0x2 ;  /* 0x0000000810087291 */ /* 0x000fe4000f80103f */
[----:B------:R-:W-:Y:S02]  /*60c0*/  UIADD3 UR14, UR14, 0x14000, URZ ;  /* 0x000140000e0e7890 */ /* 0x000fe4000fffe03f */
[----:B------:R-:W-:-:S03]  /*60d0*/  ULEA.HI.X UR9, UR16, UR9, UR5, 0x2, UP0 ;  /* 0x0000000910097291 */ /* 0x000fc600080f1405 */
[----:B------:R-:W-:Y:S01]  /*60e0*/  UMOV UR5, 0x400 ;  /* 0x0000040000057882 */ /* 0x000fe20000000000 */
[----:B------:R-:W-:-:S05]  /*60f0*/  UMOV UR16, 0x0 ;  /* 0x0000000000107882 */ /* 0x000fca0000000000 */
[----:B------:R1:W-:Y:S01]  /*6100*/  UBLKRED.G.S.ADD.F32.RN [UR8], [UR14], UR5, desc[UR16] ;  /* 0x000010080e0073bb */ /* 0x0003e200080a1405 */
[----:B------:R0:W-:Y:S01]  /*6110*/  UTMACMDFLUSH ;  /* 0x00000000000079b7 */ /* 0x0001e20000000000 */
[----:B-1----:R-:W-:-:S04]  /*6120*/  DEPBAR.LE SB0, 0x1 ;  /* 0x000080400000791a */ /* 0x002fc80000000000 */
.L_x_167:
[----:B------:R-:W-:Y:S05]  /*6130*/  BSYNC B0 ;  /* 0x0000000000007941 */ /* 0x000fea0003800000 */
.L_x_166:
[----:B------:R-:W-:Y:S06]  /*6140*/  BAR.ARV 0xa, 0xa0 ;  /* 0x0282800000007b1d */ /* 0x000fec0000002000 */
[----:B------:R-:W-:Y:S04]  /*6150*/  BSSY B0, `(.L_x_168) ;  /* 0x0000003000007945 */ /* 0x000fe80003800000 */
[----:B------:R-:W-:Y:S05]  /*6160*/  @!P0 BRA `(.L_x_169) ;  /* 0x0000000000048947 */ /* 0x000fea0003800000 */
[----:B------:R-:W-:-:S04]  /*6170*/  DEPBAR.LE SB0, 0x0 ;  /* 0x000080000000791a */ /* 0x000fc80000000000 */
.L_x_169:
[----:B------:R-:W-:Y:S05]  /*6180*/  BSYNC B0 ;  /* 0x0000000000007941 */ /* 0x000fea0003800000 */
.L_x_168:
[----:B------:R-:W-:Y:S06]  /*6190*/  BAR.ARV 0xb, 0xa0 ;  /* 0x02c2800000007b1d */ /* 0x000fec0000002000 */
[----:B------:R-:W-:Y:S01]  /*61a0*/  NOP ;  /* 0x0000000000007918 */ /* 0x000fe20000000000 */
        /* <DEDUP_REMOVED lines=15> */
[----:B--2---:R4:W-:Y:S01]  /*62a0*/  @P0 REDG.E.ADD.S32.STRONG.GPU desc[UR26][R2.64], R5 ;  /* 0x000000050200098e */ /* 0x0049e2000c10e39a */
[----:B------:R-:W-:Y:S05]  /*62b0*/  BRA `(.L_x_107) ;  /* 0x0000001c00507947 */ /* 0x000fea0003800000 */
.L_x_133:
        /* <DEDUP_REMOVED lines=55> */
.L_x_209:
        /* <DEDUP_REMOVED lines=10> */
.L_x_173:
        /* <DEDUP_REMOVED lines=47> */
[----:B------:R-:W-:Y:S01]  /*69c0*/  R2UR UR14, R2 ;  /* 0x00000000020e72ca */ /* 0x000fe200000e0000 */
[----:B------:R-:W-:Y:S01]  /*69d0*/  IMAD.X R3, RZ, RZ, R0, P1 ;  /* 0x000000ffff037224 */ /* 0x000fe200008e0600 */
[----:B---3--:R-:W-:-:S04]  /*69e0*/  ISETP.GE.AND P1, PT, R12, 0x41, PT ;  /* 0x000000410c00780c */ /* 0x008fc80003f26270 */
[----:B------:R-:W-:-:S13]  /*69f0*/  R2UR UR15, R3 ;  /* 0x00000000030f72ca */ /* 0x000fda00000e0000 */
        /* <DEDUP_REMOVED lines=32> */
.L_x_184:
[----:B------:R-:W-:-:S04]  /*6c00*/  SHF.L.U32 R21, R9, 0x1f, RZ ;  /* 0x0000001f09157819 */ /* 0x000fc800000006ff */
[----:B-1----:R-:W1:Y:S02]  /*6c10*/  SYNCS.PHASECHK.TRANS64.TRYWAIT P1, [R11+URZ+0x30840], R21 ;  /* 0x030840150b0075a7 */ /* 0x002e64000802017f */
[----:B-12---:R-:W-:Y:S05]  /*6c20*/  @!P1 BRA `(.L_x_176) ;  /* 0x0000001400bc9947 */ /* 0x006fea0003800000 */
.L_x_210:
[----:B------:R-:W-:Y:S05]  /*6c30*/  @P0 BRA `(.L_x_177) ;  /* 0x0000000000140947 */ /* 0x000fea0003800000 */
[----:B------:R-:W-:Y:S01]  /*6c40*/  ISETP.NE.AND P1, PT, R14, RZ, PT ;  /* 0x000000ff0e00720c */ /* 0x000fe20003f25270 */
[----:B------:R-:W-:-:S04]  /*6c50*/  IMAD.MOV.U32 R0, RZ, RZ, 0x4100 ;  /* 0x00004100ff007424 */ /* 0x000fc800078e00ff */
[----:B------:R2:W-:Y:S08]  /*6c60*/  SYNCS.ARRIVE.TRANS64 RZ, [R11+URZ+0x30830], R0 ;  /* 0x030830000bff79a7 */ /* 0x0005f0000800003f */
[----:B------:R-:W-:Y:S05]  /*6c70*/  @!P1 BRA `(.L_x_177) ;  /* 0x0000000000049947 */ /* 0x000fea0003800000 */
[----:B------:R-:W-:Y:S01]  /*6c80*/  BPT.TRAP 0x1 ;  /* 0x000000040000795c */ /* 0x000fe20000300000 */
.L_x_177:
        /* <DEDUP_REMOVED lines=36> */
.L_x_211:
[----:B------:R-:W-:Y:S05]  /*6ed0*/  @P0 BRA `(.L_x_179) ;  /* 0x0000000000140947 */ /* 0x000fea0003800000 */
[----:B------:R-:W-:Y:S01]  /*6ee0*/  ISETP.NE.AND P1, PT, R14, RZ, PT ;  /* 0x000000ff0e00720c */ /* 0x000fe20003f25270 */
[----:B------:R-:W-:-:S04]  /*6ef0*/  IMAD.MOV.U32 R2, RZ, RZ, 0x4100 ;  /* 0x00004100ff027424 */ /* 0x000fc800078e00ff */
[----:B------:R3:W-:Y:S08]  /*6f00*/  SYNCS.ARRIVE.TRANS64 RZ, [R11+URZ+0x30818], R2 ;  /* 0x030818020bff79a7 */ /* 0x0007f0000800003f */
[----:B------:R-:W-:Y:S05]  /*6f10*/  @!P1 BRA `(.L_x_179) ;  /* 0x0000000000049947 */ /* 0x000fea0003800000 */
[----:B------:R-:W-:Y:S01]  /*6f20*/  BPT.TRAP 0x1 ;  /* 0x000000040000795c */ /* 0x000fe20000300000 */
.L_x_179:
        /* <DEDUP_REMOVED lines=27> */
.L_x_212:
        /* <DEDUP_REMOVED lines=9> */
.L_x_181:
        /* <DEDUP_REMOVED lines=31> */
.L_x_214:
[----:B------:R-:W-:Y:S05]  /*7360*/  @P0 BRA `(.L_x_183) ;  /* 0x0000000000140947 */ /* 0x000fea0003800000 */
[----:B------:R-:W-:Y:S01]  /*7370*/  ISETP.NE.AND P1, PT, R14, RZ, PT ;  /* 0x000000ff0e00720c */ /* 0x000fe20003f25270 */
[----:B-1----:R-:W-:-:S04]  /*7380*/  IMAD.MOV.U32 R4, RZ, RZ, 0x4100 ;  /* 0x00004100ff047424 */ /* 0x002fc800078e00ff */
[----:B------:R2:W-:Y:S08]  /*7390*/  SYNCS.ARRIVE.TRANS64 RZ, [R11+URZ+0x30810], R4 ;  /* 0x030810040bff79a7 */ /* 0x0005f0000800003f */
[----:B------:R-:W-:Y:S05]  /*73a0*/  @!P1 BRA `(.L_x_183) ;  /* 0x0000000000049947 */ /* 0x000fea0003800000 */
[----:B------:R-:W-:Y:S01]  /*73b0*/  BPT.TRAP 0x1 ;  /* 0x000000040000795c */ /* 0x000fe20000300000 */
.L_x_183:
        /* <DEDUP_REMOVED lines=29> */
.L_x_175:
[----:B------:R-:W-:-:S13]  /*7590*/  ISETP.NE.AND P1, PT, R19, RZ, PT ;  /* 0x000000ff1300720c */ /* 0x000fda0003f25270 */
[----:B------:R-:W-:Y:S05]  /*75a0*/  @!P1 BRA `(.L_x_174) ;  /* 0x0000000400289947 */ /* 0x000fea0003800000 */
[----:B------:R-:W-:-:S04]  /*75b0*/  SHF.L.U32 R12, R9, 0x1f, RZ ;  /* 0x0000001f090c7819 */ /* 0x000fc800000006ff */
[----:B------:R-:W3:Y:S02]  /*75c0*/  SYNCS.PHASECHK.TRANS64.TRYWAIT P1, [R11+URZ+0x30840], R12 ;  /* 0x0308400c0b0075a7 */ /* 0x000ee4000802017f */
[----:B---3--:R-:W-:Y:S05]  /*75d0*/  @!P1 BRA `(.L_x_185) ;  /* 0x0000000c00a49947 */ /* 0x008fea0003800000 */
.L_x_215:
[----:B------:R-:W-:Y:S05]  /*75e0*/  @P0 BRA `(.L_x_186) ;  /* 0x0000000000140947 */ /* 0x000fea0003800000 */
[----:B------:R-:W-:Y:S01]  /*75f0*/  ISETP.NE.AND P1, PT, R14, RZ, PT ;  /* 0x000000ff0e00720c */ /* 0x000fe20003f25270 */
[----:B-12---:R-:W-:-:S04]  /*7600*/  IMAD.MOV.U32 R4, RZ, RZ, 0x4100 ;  /* 0x00004100ff047424 */ /* 0x006fc800078e00ff */
[----:B------:R4:W-:Y:S08]  /*7610*/  SYNCS.ARRIVE.TRANS64 RZ, [R11+URZ+0x30830], R4 ;  /* 0x030830040bff79a7 */ /* 0x0009f0000800003f */
[----:B------:R-:W-:Y:S05]  /*7620*/  @!P1 BRA `(.L_x_186) ;  /* 0x0000000000049947 */ /* 0x000fea0003800000 */
[----:B------:R-:W-:Y:S01]  /*7630*/  BPT.TRAP 0x1 ;  /* 0x000000040000795c */ /* 0x000fe20000300000 */
.L_x_186:
        /* <DEDUP_REMOVED lines=33> */
.L_x_216:
[----:B------:R-:W-:Y:S05]  /*7850*/  @P0 BRA `(.L_x_188) ;  /* 0x0000000000140947 */ /* 0x000fea0003800000 */
[----:B------:R-:W-:Y:S01]  /*7860*/  ISETP.NE.AND P0, PT, R14, RZ, PT ;  /* 0x000000ff0e00720c */ /* 0x000fe20003f05270 */
[----:B------:R-:W-:-:S04]  /*7870*/  IMAD.MOV.U32 R4, RZ, RZ, 0x4100 ;  /* 0x00004100ff047424 */ /* 0x000fc800078e00ff */
[----:B------:R2:W-:Y:S08]  /*7880*/  SYNCS.ARRIVE.TRANS64 RZ, [R11+URZ+0x30818], R4 ;  /* 0x030818040bff79a7 */ /* 0x0005f0000800003f */
[----:B------:R-:W-:Y:S05]  /*7890*/  @!P0 BRA `(.L_x_188) ;  /* 0x0000000000048947 */ /* 0x000fea0003800000 */
[----:B------:R-:W-:Y:S01]  /*78a0*/  BPT.TRAP 0x1 ;  /* 0x000000040000795c */ /* 0x000fe20000300000 */
.L_x_188:
        /* <DEDUP_REMOVED lines=26> */
.L_x_174:
[----:B-12---:R-:W-:Y:S01]  /*7a50*/  IMAD R4, R20, 0x8, R11 ;  /* 0x0000000814047824 */ /* 0x006fe200078e020b */
[----:B------:R-:W-:Y:S01]  /*7a60*/  SHF.L.U32 R3, R9, 0x1f, RZ ;  /* 0x0000001f09037819 */ /* 0x000fe200000006ff */
[----:B------:R-:W1:Y:S03]  /*7a70*/  S2R R2, SR_TID.X ;  /* 0x0000000000027919 */ /* 0x000e660000002100 */
[----:B------:R-:W2:Y:S01]  /*7a80*/  SYNCS.PHASECHK.TRANS64.TRYWAIT P0, [R4+URZ+0x30840], R3 ;  /* 0x03084003040075a7 */ /* 0x000ea2000800017f */
[----:B-1----:R-:W-:-:S04]  /*7a90*/  LOP3.LUT R2, R2, 0x7f, RZ, 0xc0, !PT ;  /* 0x0000007f02027812 */ /* 0x002fc800078ec0ff */
[----:B------:R-:W-:Y:S01]  /*7aa0*/  ISETP.NE.AND P1, PT, R2, RZ, PT ;  /* 0x000000ff0200720c */ /* 0x000fe20003f25270 */
[----:B--2---:R-:W-:-:S12]  /*7ab0*/  @!P0 BRA `(.L_x_189) ;  /* 0x0000000800948947 */ /* 0x004fd80003800000 */
.L_x_217:
[----:B------:R-:W-:Y:S05]  /*7ac0*/  @P1 BRA `(.L_x_190) ;  /* 0x0000000000181947 */ /* 0x000fea0003800000 */
[----:B------:R-:W2:Y:S01]  /*7ad0*/  S2R R2, SR_TID.X ;  /* 0x0000000000027919 */ /* 0x000ea20000002100 */
[----:B-1----:R-:W-:-:S04]  /*7ae0*/  IMAD.MOV.U32 R3, RZ, RZ, 0x4100 ;  /* 0x00004100ff037424 */ /* 0x002fc800078e00ff */
[----:B------:R4:W-:Y:S01]  /*7af0*/  SYNCS.ARRIVE.TRANS64 RZ, [R4+URZ+0x30830], R3 ;  /* 0x0308300304ff79a7 */ /* 0x0009e2000800003f */
[----:B--2---:R-:W-:-:S13]  /*7b00*/  LOP3.LUT P0, RZ, R2, 0x1f, RZ, 0xc0, !PT ;  /* 0x0000001f02ff7812 */ /* 0x004fda000780c0ff */
[----:B----4-:R-:W-:Y:S05]  /*7b10*/  @!P0 BRA `(.L_x_190) ;  /* 0x0000000000048947 */ /* 0x010fea0003800000 */
[----:B------:R-:W-:Y:S01]  /*7b20*/  BPT.TRAP 0x1 ;  /* 0x000000040000795c */ /* 0x000fe20000300000 */
.L_x_190:
        /* <DEDUP_REMOVED lines=40> */
.L_x_171:
[----:B------:R-:W-:Y:S05]  /*7db0*/  BSYNC B0 ;  /* 0x0000000000007941 */ /* 0x000fea0003800000 */
.L_x_170:
[----:B------:R-:W-:-:S03]  /*7dc0*/  UMOV UR6, 0xffffffff ;  /* 0xffffffff00067882 */ /* 0x000fc60000000000 */
[----:B------:R-:W-:Y:S05]  /*7dd0*/  BRA.DIV UR6, `(.L_x_191) ;  /* 0x0000000606e07947 */ /* 0x000fea000b800000 */
[----:B------:R-:W-:-:S13]  /*7de0*/  ELECT P0, URZ, PT ;  /* 0x00000000003f782f */ /* 0x000fda0003800000 */
.L_x_220:
[----:B------:R-:W-:Y:S05]  /*7df0*/  @!P0 BRA `(.L_x_107) ;  /* 0x0000000000808947 */ /* 0x000fea0003800000 */
[----:B------:R-:W-:-:S04]  /*7e00*/  LOP3.LUT R17, R17, 0x2, RZ, 0xfc, !PT ;  /* 0x0000000211117812 */ /* 0x000fc800078efcff */
[----:B------:R-:W-:-:S13]  /*7e10*/  ISETP.NE.AND P0, PT, R17, 0x3, PT ;  /* 0x000000031100780c */ /* 0x000fda0003f05270 */
[----:B------:R-:W-:Y:S05]  /*7e20*/  @!P0 BRA `(.L_x_192) ;  /* 0x0000000000048947 */ /* 0x000fea0003800000 */
[----:B------:R-:W-:Y:S01]  /*7e30*/  BPT.TRAP 0x1 ;  /* 0x000000040000795c */ /* 0x000fe20000300000 */
.L_x_192:
        /* <DEDUP_REMOVED lines=15> */
.L_x_221:
[----:B------:R-:W2:Y:S02]  /*7f30*/  SYNCS.PHASECHK.TRANS64.TRYWAIT P1, [R3+URZ], R2 ;  /* 0x00000002030075a7 */ /* 0x000ea4000802017f */
[----:B--2---:R-:W-:Y:S05]  /*7f40*/  @!P1 BRA `(.L_x_194) ;  /* 0x0000000400bc9947 */ /* 0x004fea0003800000 */
.L_x_222:
[----:B------:R-:W-:Y:S05]  /*7f50*/  @!P0 BRA `(.L_x_195) ;  /* 0x0000000000048947 */ /* 0x000fea0003800000 */
[----:B------:R-:W-:Y:S01]  /*7f60*/  BPT.TRAP 0x1 ;  /* 0x000000040000795c */ /* 0x000fe20000300000 */
.L_x_195:
[----:B--2---:R-:W-:-:S04]  /*7f70*/  VIADD R3, R7, 0x30840 ;  /* 0x0003084007037836 */ /* 0x004fc80000000000 */
[----:B------:R-:W-:-:S04]  /*7f80*/  IMAD R0, R0, 0x8, R3 ;  /* 0x0000000800007824 */ /* 0x000fc800078e0203 */
[----:B------:R-:W2:Y:S02]  /*7f90*/  SYNCS.PHASECHK.TRANS64.TRYWAIT P0, [R0+URZ], R5 ;  /* 0x00000005000075a7 */ /* 0x000ea4000800017f */
[----:B--2---:R-:W-:Y:S05]  /*7fa0*/  @!P0 BRA `(.L_x_196) ;  /* 0x0000000400b88947 */ /* 0x004fea0003800000 */
.L_x_223:
[----:B------:R-:W-:-:S07]  /*7fb0*/  IMAD R3, R4, 0x8, R3 ;  /* 0x0000000804037824 */ /* 0x000fce00078e0203 */
.L_x_197:
[----:B---3--:R3:W4:Y:S02]  /*7fc0*/  SYNCS.PHASECHK.TRANS64.TRYWAIT P0, [R3+URZ], R2 ;  /* 0x00000002030075a7 */ /* 0x008724000800017f */
[----:B----4-:R-:W-:Y:S05]  /*7fd0*/  @!P0 NANOSLEEP.SYNCS 0x989680 ;  /* 0x009896800000895d */ /* 0x010fea0003900000 */
[----:B------:R-:W4:Y:S02]  /*7fe0*/  @!P0 SYNCS.PHASECHK.TRANS64 P0, [R3+URZ], R2 ;  /* 0x00000002030085a7 */ /* 0x000f24000800007f */
[----:B----4-:R-:W-:Y:S05]  /*7ff0*/  @!P0 BRA `(.L_x_197) ;  /* 0xfffffffc00f08947 */ /* 0x010fea000383ffff */
.L_x_107:
[----:B------:R-:W-:Y:S05]  /*8000*/  BSYNC B6 ;  /* 0x0000000000067941 */ /* 0x000fea0003800000 */
.L_x_104:
[----:B------:R-:W-:Y:S05]  /*8010*/  EXIT ;  /* 0x000000000000794d */ /* 0x000fea0003800000 */
.L_x_112:
[----:B------:R-:W-:Y:S02]  /*8020*/  IMAD.MOV.U32 R12, RZ, RZ, RZ ;  /* 0x000000ffff0c7224 */ /* 0x000fe400078e00ff */
[----:B------:R-:W-:Y:S02]  /*8030*/  IMAD.MOV.U32 R11, RZ, RZ, 0x1f ;  /* 0x0000001fff0b7424 */ /* 0x000fe400078e00ff */
[----:B------:R-:W-:-:S07]  /*8040*/  IMAD.MOV.U32 R15, RZ, RZ, -0x1 ;  /* 0xffffffffff0f7424 */ /* 0x000fce00078e00ff */
[----:B------:R-:W-:Y:S05]  /*8050*/  WARPSYNC.COLLECTIVE R15, `(.L_x_198) ;  /* 0x000000000f087348 */ /* 0x000fea0003c00000 */
[----:B------:R1:W2:Y:S02]  /*8060*/  SHFL.IDX P6, R14, R13, R12, R11 ;  /* 0x0000000c0d0e7389 */ /* 0x0002a400000c000b */
[----:B-12---:R-:W-:Y:S01]  /*8070*/  ENDCOLLECTIVE ;  /* 0x000000000000791b */ /* 0x006fe20003800000 */
.L_x_198:
[----:B------:R-:W-:Y:S05]  /*8080*/  BRA `(.L_x_199) ;  /* 0xffffff8800c07947 */ /* 0x000fea000383ffff */
.L_x_114:
[----:B--2---:R2:W3:Y:S02]  /*8090*/  SYNCS.PHASECHK.TRANS64.TRYWAIT P0, [R16+URZ+0x30800], R9 ;  /* 0x03080009100075a7 */ /* 0x0044e4000800017f */
[----:B---3--:R-:W-:Y:S05]  /*80a0*/  @!P0 NANOSLEEP.SYNCS 0x989680 ;  /* 0x009896800000895d */ /* 0x008fea0003900000 */
[----:B------:R-:W3:Y:S02]  /*80b0*/  @!P0 SYNCS.PHASECHK.TRANS64 P0, [R16+URZ+0x30800], R9 ;  /* 0x03080009100085a7 */ /* 0x000ee4000800007f */
[----:B---3--:R-:W-:Y:S05]  /*80c0*/  @!P0 BRA `(.L_x_114) ;  /* 0xfffffffc00f08947 */ /* 0x008fea000383ffff */
[----:B------:R-:W-:Y:S05]  /*80d0*/  BRA `(.L_x_113) ;  /* 0xffffff8800e07947 */ /* 0x000fea000383ffff */
.L_x_119:
[----:B---3--:R3:W4:Y:S02]  /*80e0*/  SYNCS.PHASECHK.TRANS64.TRYWAIT P1, [R2+URZ+0x30810], R17 ;  /* 0x03081011020075a7 */ /* 0x008724000802017f */
[----:B----4-:R-:W-:Y:S05]  /*80f0*/  @!P1 NANOSLEEP.SYNCS 0x989680 ;  /* 0x009896800000995d */ /* 0x010fea0003900000 */
[----:B------:R-:W4:Y:S02]  /*8100*/  @!P1 SYNCS.PHASECHK.TRANS64 P1, [R2+URZ+0x30810], R17 ;  /* 0x03081011020095a7 */ /* 0x000f24000802007f */
[----:B----4-:R-:W-:Y:S05]  /*8110*/  @!P1 BRA `(.L_x_119) ;  /* 0xfffffffc00f09947 */ /* 0x010fea000383ffff */
[----:B------:R-:W-:Y:S05]  /*8120*/  BRA `(.L_x_118) ;  /* 0xffffff9000b87947 */ /* 0x000fea000383ffff */
.L_x_123:
[----:B------:R1:W1:Y:S02]  /*8130*/  SYNCS.PHASECHK.TRANS64.TRYWAIT P1, [R2+URZ+0x30830], R17 ;  /* 0x03083011020075a7 */ /* 0x000264000802017f */
[----:B-1----:R-:W-:Y:S05]  /*8140*/  @!P1 NANOSLEEP.SYNCS 0x989680 ;  /* 0x009896800000995d */ /* 0x002fea0003900000 */
[----:B------:R-:W1:Y:S02]  /*8150*/  @!P1 SYNCS.PHASECHK.TRANS64 P1, [R2+URZ+0x30830], R17 ;  /* 0x03083011020095a7 */ /* 0x000e64000802007f */
[----:B-1----:R-:W-:Y:S05]  /*8160*/  @!P1 BRA `(.L_x_123) ;  /* 0xfffffffc00f09947 */ /* 0x002fea000383ffff */
[----:B------:R-:W-:Y:S05]  /*8170*/  BRA `(.L_x_122) ;  /* 0xffffff9800107947 */ /* 0x000fea000383ffff */
.L_x_138:
[----:B------:R-:W-:Y:S01]  /*8180*/  BSSY B0, `(.L_x_200) ;  /* 0x0000005000007945 */ /* 0x000fe20003800000 */
[----:B------:R-:W-:-:S07]  /*8190*/  IMAD.MOV.U32 R15, RZ, RZ, -0x1 ;  /* 0xffffffffff0f7424 */ /* 0x000fce00078e00ff */
[----:B------:R-:W-:Y:S05]  /*81a0*/  WARPSYNC.COLLECTIVE R15, `(.L_x_201) ;  /* 0x000000000f087348 */ /* 0x000fea0003c00000 */
[----:B------:R-:W-:Y:S01]  /*81b0*/  NOP ;  /* 0x0000000000007918 */ /* 0x000fe20000000000 */
[----:B------:R-:W-:Y:S01]  /*81c0*/  ENDCOLLECTIVE ;  /* 0x000000000000791b */ /* 0x000fe20003800000 */
.L_x_201:
[----:B------:R-:W-:Y:S05]  /*81d0*/  BSYNC B0 ;  /* 0x0000000000007941 */ /* 0x000fea0003800000 */
.L_x_200:
[----:B------:R-:W-:Y:S05]  /*81e0*/  BRA `(.L_x_202) ;  /* 0xffffffd000b87947 */ /* 0x000fea000383ffff */
.L_x_150:
[----:B------:R-:W-:Y:S01]  /*81f0*/  BSSY B0, `(.L_x_203) ;  /* 0x0000005000007945 */ /* 0x000fe20003800000 */
[----:B------:R-:W-:-:S07]  /*8200*/  IMAD.MOV.U32 R15, RZ, RZ, -0x1 ;  /* 0xffffffffff0f7424 */ /* 0x000fce00078e00ff */
[----:B------:R-:W-:Y:S05]  /*8210*/  WARPSYNC.COLLECTIVE R15, `(.L_x_204) ;  /* 0x000000000f087348 */ /* 0x000fea0003c00000 */
[----:B------:R-:W-:Y:S01]  /*8220*/  NOP ;  /* 0x0000000000007918 */ /* 0x000fe20000000000 */
[----:B------:R-:W-:Y:S01]  /*8230*/  ENDCOLLECTIVE ;  /* 0x000000000000791b */ /* 0x000fe20003800000 */
.L_x_204:
[----:B------:R-:W-:Y:S05]  /*8240*/  BSYNC B0 ;  /* 0x0000000000007941 */ /* 0x000fea0003800000 */
.L_x_203:
[----:B------:R-:W-:Y:S05]  /*8250*/  BRA `(.L_x_205) ;  /* 0xffffffd400d07947 */ /* 0x000fea000383ffff */
.L_x_163:
[----:B------:R-:W-:Y:S01]  /*8260*/  BSSY B0, `(.L_x_206) ;  /* 0x0000005000007945 */ /* 0x000fe20003800000 */
[----:B------:R-:W-:-:S07]  /*8270*/  IMAD.MOV.U32 R15, RZ, RZ, -0x1 ;  /* 0xffffffffff0f7424 */ /* 0x000fce00078e00ff */
[----:B------:R-:W-:Y:S05]  /*8280*/  WARPSYNC.COLLECTIVE R15, `(.L_x_207) ;  /* 0x000000000f087348 */ /* 0x000fea0003c00000 */
[----:B------:R-:W-:Y:S01]  /*8290*/  NOP ;  /* 0x0000000000007918 */ /* 0x000fe20000000000 */
[----:B------:R-:W-:Y:S01]  /*82a0*/  ENDCOLLECTIVE ;  /* 0x000000000000791b */ /* 0x000fe20003800000 */
.L_x_207:
[----:B------:R-:W-:Y:S05]  /*82b0*/  BSYNC B0 ;  /* 0x0000000000007941 */ /* 0x000fea0003800000 */
.L_x_206:
[----:B------:R-:W-:Y:S05]  /*82c0*/  BRA `(.L_x_208) ;  /* 0xffffffd800ec7947 */ /* 0x000fea000383ffff */
.L_x_172:
[----:B-1----:R1:W2:Y:S02]  /*82d0*/  SYNCS.PHASECHK.TRANS64.TRYWAIT P1, [R11+URZ+0x30820], R0 ;  /* 0x030820000b0075a7 */ /* 0x0022a4000802017f */
[----:B--2---:R-:W-:Y:S05]  /*82e0*/  @!P1 NANOSLEEP.SYNCS 0x989680 ;  /* 0x009896800000995d */ /* 0x004fea0003900000 */
[----:B------:R-:W2:Y:S02]  /*82f0*/  @!P1 SYNCS.PHASECHK.TRANS64 P1, [R11+URZ+0x30820], R0 ;  /* 0x030820000b0095a7 */ /* 0x000ea4000802007f */
[----:B--2---:R-:W-:Y:S05]  /*8300*/  @!P1 BRA `(.L_x_172) ;  /* 0xfffffffc00f09947 */ /* 0x004fea000383ffff */
[----:B------:R-:W-:Y:S05]  /*8310*/  BRA `(.L_x_209) ;  /* 0xffffffe000c47947 */ /* 0x000fea000383ffff */
.L_x_176:
[----:B-1----:R1:W2:Y:S02]  /*8320*/  SYNCS.PHASECHK.TRANS64.TRYWAIT P1, [R11+URZ+0x30840], R21 ;  /* 0x030840150b0075a7 */ /* 0x0022a4000802017f */
[----:B--2---:R-:W-:Y:S05]  /*8330*/  @!P1 NANOSLEEP.SYNCS 0x989680 ;  /* 0x009896800000995d */ /* 0x004fea0003900000 */
[----:B------:R-:W2:Y:S02]  /*8340*/  @!P1 SYNCS.PHASECHK.TRANS64 P1, [R11+URZ+0x30840], R21 ;  /* 0x030840150b0095a7 */ /* 0x000ea4000802007f */
[----:B--2---:R-:W-:Y:S05]  /*8350*/  @!P1 BRA `(.L_x_176) ;  /* 0xfffffffc00f09947 */ /* 0x004fea000383ffff */
[----:B------:R-:W-:Y:S05]  /*8360*/  BRA `(.L_x_210) ;  /* 0xffffffe800307947 */ /* 0x000fea000383ffff */
.L_x_178:
[----:B--2---:R2:W3:Y:S02]  /*8370*/  SYNCS.PHASECHK.TRANS64.TRYWAIT P1, [R11+URZ+0x30828], R21 ;  /* 0x030828150b0075a7 */ /* 0x0044e4000802017f */
[----:B---3--:R-:W-:Y:S05]  /*8380*/  @!P1 NANOSLEEP.SYNCS 0x989680 ;  /* 0x009896800000995d */ /* 0x008fea0003900000 */
[----:B------:R-:W3:Y:S02]  /*8390*/  @!P1 SYNCS.PHASECHK.TRANS64 P1, [R11+URZ+0x30828], R21 ;  /* 0x030828150b0095a7 */ /* 0x000ee4000802007f */
[----:B---3--:R-:W-:Y:S05]  /*83a0*/  @!P1 BRA `(.L_x_178) ;  /* 0xfffffffc00f09947 */ /* 0x008fea000383ffff */
[----:B------:R-:W-:Y:S05]  /*83b0*/  BRA `(.L_x_211) ;  /* 0xffffffe800c47947 */ /* 0x000fea000383ffff */
.L_x_180:
[----:B---3--:R3:W4:Y:S02]  /*83c0*/  SYNCS.PHASECHK.TRANS64.TRYWAIT P1, [R11+URZ+0x30848], R21 ;  /* 0x030848150b0075a7 */ /* 0x008724000802017f */
[----:B----4-:R-:W-:Y:S05]  /*83d0*/  @!P1 NANOSLEEP.SYNCS 0x989680 ;  /* 0x009896800000995d */ /* 0x010fea0003900000 */
[----:B------:R-:W4:Y:S02]  /*83e0*/  @!P1 SYNCS.PHASECHK.TRANS64 P1, [R11+URZ+0x30848], R21 ;  /* 0x030848150b0095a7 */ /* 0x000f24000802007f */
[----:B----4-:R-:W-:Y:S05]  /*83f0*/  @!P1 BRA `(.L_x_180) ;  /* 0xfffffffc00f09947 */ /* 0x010fea000383ffff */
[----:B------:R-:W-:Y:S05]  /*8400*/  BRA `(.L_x_212) ;  /* 0xffffffec00347947 */ /* 0x000fea000383ffff */
.L_x_182:
[----:B------:R-:W-:-:S07]  /*8410*/  SHF.L.U32 R4, R9, 0x1f, RZ ;  /* 0x0000001f09047819 */ /* 0x000fce00000006ff */
.L_x_213:
[----:B-1----:R1:W2:Y:S02]  /*8420*/  SYNCS.PHASECHK.TRANS64.TRYWAIT P1, [R11+URZ+0x30820], R4 ;  /* 0x030820040b0075a7 */ /* 0x0022a4000802017f */
[----:B--2---:R-:W-:Y:S05]  /*8430*/  @!P1 NANOSLEEP.SYNCS 0x989680 ;  /* 0x009896800000995d */ /* 0x004fea0003900000 */
[----:B------:R-:W2:Y:S02]  /*8440*/  @!P1 SYNCS.PHASECHK.TRANS64 P1, [R11+URZ+0x30820], R4 ;  /* 0x030820040b0095a7 */ /* 0x000ea4000802007f */
[----:B--2---:R-:W-:Y:S05]  /*8450*/  @!P1 BRA `(.L_x_213) ;  /* 0xfffffffc00f09947 */ /* 0x004fea000383ffff */
[----:B------:R-:W-:Y:S05]  /*8460*/  BRA `(.L_x_214) ;  /* 0xffffffec00bc7947 */ /* 0x000fea000383ffff */
.L_x_185:
[----:B---3--:R3:W4:Y:S02]  /*8470*/  SYNCS.PHASECHK.TRANS64.TRYWAIT P1, [R11+URZ+0x30840], R12 ;  /* 0x0308400c0b0075a7 */ /* 0x008724000802017f */
[----:B----4-:R-:W-:Y:S05]  /*8480*/  @!P1 NANOSLEEP.SYNCS 0x989680 ;  /* 0x009896800000995d */ /* 0x010fea0003900000 */
[----:B------:R-:W4:Y:S02]  /*8490*/  @!P1 SYNCS.PHASECHK.TRANS64 P1, [R11+URZ+0x30840], R12 ;  /* 0x0308400c0b0095a7 */ /* 0x000f24000802007f */
[----:B----4-:R-:W-:Y:S05]  /*84a0*/  @!P1 BRA `(.L_x_185) ;  /* 0xfffffffc00f09947 */ /* 0x010fea000383ffff */
[----:B------:R-:W-:Y:S05]  /*84b0*/  BRA `(.L_x_215) ;  /* 0xfffffff000487947 */ /* 0x000fea000383ffff */
.L_x_187:
[----:B-1----:R1:W2:Y:S02]  /*84c0*/  SYNCS.PHASECHK.TRANS64.TRYWAIT P1, [R11+URZ+0x30828], R12 ;  /* 0x0308280c0b0075a7 */ /* 0x0022a4000802017f */
[----:B--2---:R-:W-:Y:S05]  /*84d0*/  @!P1 NANOSLEEP.SYNCS 0x989680 ;  /* 0x009896800000995d */ /* 0x004fea0003900000 */
[----:B------:R-:W2:Y:S02]  /*84e0*/  @!P1 SYNCS.PHASECHK.TRANS64 P1, [R11+URZ+0x30828], R12 ;  /* 0x0308280c0b0095a7 */ /* 0x000ea4000802007f */
[----:B--2---:R-:W-:Y:S05]  /*84f0*/  @!P1 BRA `(.L_x_187) ;  /* 0xfffffffc00f09947 */ /* 0x004fea000383ffff */
[----:B------:R-:W-:Y:S05]  /*8500*/  BRA `(.L_x_216) ;  /* 0xfffffff000d07947 */ /* 0x000fea000383ffff */
.L_x_189:
[----:B-1----:R1:W2:Y:S02]  /*8510*/  SYNCS.PHASECHK.TRANS64.TRYWAIT P0, [R4+URZ+0x30840], R3 ;  /* 0x03084003040075a7 */ /* 0x0022a4000800017f */
[----:B--2---:R-:W-:Y:S05]  /*8520*/  @!P0 NANOSLEEP.SYNCS 0x989680 ;  /* 0x009896800000895d */ /* 0x004fea0003900000 */
[----:B------:R-:W2:Y:S02]  /*8530*/  @!P0 SYNCS.PHASECHK.TRANS64 P0, [R4+URZ+0x30840], R3 ;  /* 0x03084003040085a7 */ /* 0x000ea4000800007f */
[----:B--2---:R-:W-:Y:S05]  /*8540*/  @!P0 BRA `(.L_x_189) ;  /* 0xfffffffc00f08947 */ /* 0x004fea000383ffff */
[----:B------:R-:W-:Y:S05]  /*8550*/  BRA `(.L_x_217) ;  /* 0xfffffff400587947 */ /* 0x000fea000383ffff */
.L_x_191:
[----:B------:R-:W-:Y:S01]  /*8560*/  BSSY B0, `(.L_x_218) ;  /* 0x0000006000007945 */ /* 0x000fe20003800000 */
[----:B------:R-:W-:-:S07]  /*8570*/  IMAD.MOV.U32 R15, RZ, RZ, -0x1 ;  /* 0xffffffffff0f7424 */ /* 0x000fce00078e00ff */
[----:B------:R-:W-:Y:S05]  /*8580*/  WARPSYNC.COLLECTIVE R15, `(.L_x_219) ;  /* 0x000000000f0c7348 */ /* 0x000fea0003c00000 */
[----:B------:R-:W-:Y:S02]  /*8590*/  ELECT P6, UR62, PT ;  /* 0x00000000003e782f */ /* 0x000fe400038c0000 */
[----:B------:R-:W-:Y:S01]  /*85a0*/  MOV R14, UR62 ;  /* 0x0000003e000e7c02 */ /* 0x000fe20008000f00 */
[----:B------:R-:W-:Y:S10]  /*85b0*/  ENDCOLLECTIVE ;  /* 0x000000000000791b */ /* 0x000ff40003800000 */
.L_x_219:
[----:B------:R-:W-:Y:S05]  /*85c0*/  BSYNC B0 ;  /* 0x0000000000007941 */ /* 0x000fea0003800000 */
.L_x_218:
[----:B------:R-:W-:Y:S01]  /*85d0*/  PLOP3.LUT P0, PT, P6, PT, PT, 0x80, 0x0 ;  /* 0x000000000000781c */ /* 0x000fe2000370f070 */
[----:B------:R-:W-:-:S12]  /*85e0*/  BRA `(.L_x_220) ;  /* 0xfffffff800007947 */ /* 0x000fd8000383ffff */
.L_x_193:
[----:B-1----:R1:W2:Y:S02]  /*85f0*/  SYNCS.PHASECHK.TRANS64.TRYWAIT P1, [R6+URZ], R5 ;  /* 0x00000005060075a7 */ /* 0x0022a4000802017f */
[----:B--2---:R-:W-:Y:S05]  /*8600*/  @!P1 NANOSLEEP.SYNCS 0x989680 ;  /* 0x009896800000995d */ /* 0x004fea0003900000 */
[----:B------:R-:W2:Y:S02]  /*8610*/  @!P1 SYNCS.PHASECHK.TRANS64 P1, [R6+URZ], R5 ;  /* 0x00000005060095a7 */ /* 0x000ea4000802007f */
[----:B--2---:R-:W-:Y:S05]  /*8620*/  @!P1 BRA `(.L_x_193) ;  /* 0xfffffffc00f09947 */ /* 0x004fea000383ffff */
[----:B------:R-:W-:Y:S05]  /*8630*/  BRA `(.L_x_221) ;  /* 0xfffffff8003c7947 */ /* 0x000fea000383ffff */
.L_x_194:
[----:B--2---:R2:W3:Y:S02]  /*8640*/  SYNCS.PHASECHK.TRANS64.TRYWAIT P1, [R3+URZ], R2 ;  /* 0x00000002030075a7 */ /* 0x0044e4000802017f */
[----:B---3--:R-:W-:Y:S05]  /*8650*/  @!P1 NANOSLEEP.SYNCS 0x989680 ;  /* 0x009896800000995d */ /* 0x008fea0003900000 */
[----:B------:R-:W3:Y:S02]  /*8660*/  @!P1 SYNCS.PHASECHK.TRANS64 P1, [R3+URZ], R2 ;  /* 0x00000002030095a7 */ /* 0x000ee4000802007f */
[----:B---3--:R-:W-:Y:S05]  /*8670*/  @!P1 BRA `(.L_x_194) ;  /* 0xfffffffc00f09947 */ /* 0x008fea000383ffff */
[----:B------:R-:W-:Y:S05]  /*8680*/  BRA `(.L_x_222) ;  /* 0xfffffff800307947 */ /* 0x000fea000383ffff */
.L_x_196:
[----:B--2---:R2:W3:Y:S02]  /*8690*/  SYNCS.PHASECHK.TRANS64.TRYWAIT P0, [R0+URZ], R5 ;  /* 0x00000005000075a7 */ /* 0x0044e4000800017f */
[----:B---3--:R-:W-:Y:S05]  /*86a0*/  @!P0 NANOSLEEP.SYNCS 0x989680 ;  /* 0x009896800000895d */ /* 0x008fea0003900000 */
[----:B------:R-:W3:Y:S02]  /*86b0*/  @!P0 SYNCS.PHASECHK.TRANS64 P0, [R0+URZ], R5 ;  /* 0x00000005000085a7 */ /* 0x000ee4000800007f */
[----:B---3--:R-:W-:Y:S05]  /*86c0*/  @!P0 BRA `(.L_x_196) ;  /* 0xfffffffc00f08947 */ /* 0x008fea000383ffff */
[----:B------:R-:W-:Y:S05]  /*86d0*/  BRA `(.L_x_223) ;  /* 0xfffffff800347947 */ /* 0x000fea000383ffff */
.L_x_224:
        /* <DEDUP_REMOVED lines=10> */
.L_x_3654:


//--------------------- .text._ZN7cutlass13device_kernelIN5flash11enable_sm90INS1_16FlashAttnBwdSm90INS1_25CollectiveMainloopBwdSm90ILi2ELi2ELi2EN4cute5tupleIJNS5_1CILi1EEES8_S8_EEENS6_IJNS7_ILi64EEENS7_ILi128EEESB_EEENS_6half_tEfNS_4arch4Sm90ELb0ELb0ELb1ELb0ELb0ELb1ELb0ELb0ELi2ELi1ELi2ELi1ELb0EEENS1_24CollectiveEpilogueBwdGQAISC_fSF_Li256ELb0ELb0EEENS1_19SingleTileSchedulerILb0ELb0ELb0ELi128EEEEEEEEEvNT_6ParamsE --------------------------
	.section	.text._ZN7cutlass13device_kernelIN5flash11enable_sm90INS1_16FlashAttnBwdSm90INS1_25CollectiveMainloopBwdSm90ILi2ELi2ELi2EN4cute5tupleIJNS5_1CILi1EEES8_S8_EEENS6_IJNS7_ILi64EEENS7_ILi128EEESB_EEENS_6half_tEfNS_4arch4Sm90ELb0ELb0ELb1ELb0ELb0ELb1ELb0ELb0ELi2ELi1ELi2ELi1ELb0EEENS1_24CollectiveEpilogueBwdGQAISC_fSF_Li256ELb0ELb0EEENS1_19SingleTileSchedulerILb0ELb0ELb0ELi128EEEEEEEEEvNT_6ParamsE,"ax",@progbits
	.align	128
.text._ZN7cutlass13device_kernelIN5flash11enable_sm90INS1_16FlashAttnBwdSm90INS1_25CollectiveMainloopBwdSm90ILi2ELi2ELi2EN4cute5tupleIJNS5_1CILi1EEES8_S8_EEENS6_IJNS7_ILi64EEENS7_ILi128EEESB_EEENS_6half_tEfNS_4arch4Sm90ELb0ELb0ELb1ELb0ELb0ELb1ELb0ELb0ELi2ELi1ELi2ELi1ELb0EEENS1_24CollectiveEpilogueBwdGQAISC_fSF_Li256ELb0ELb0EEENS1_19SingleTileSchedulerILb0ELb0ELb0ELi128EEEEEEEEEvNT_6ParamsE:
        .type           _ZN7cutlass13device_kernelIN5flash11enable_sm90INS1_16FlashAttnBwdSm90INS1_25CollectiveMainloopBwdSm90ILi2ELi2ELi2EN4cute5tupleIJNS5_1CILi1EEES8_S8_EEENS6_IJNS7_ILi64EEENS7_ILi128EEESB_EEENS_6half_tEfNS_4arch4Sm90ELb0ELb0ELb1ELb0ELb0ELb1ELb0ELb0ELi2ELi1ELi2ELi1ELb0EEENS1_24CollectiveEpilogueBwdGQAISC_fSF_Li256ELb0ELb0EEENS1_19SingleTileSchedulerILb0ELb0ELb0ELi128EEEEEEEEEvNT_6ParamsE,@function
        .size           _ZN7cutlass13device_kernelIN5flash11enable_sm90INS1_16FlashAttnBwdSm90INS1_25CollectiveMainloopBwdSm90ILi2ELi2ELi2EN4cute5tupleIJNS5_1CILi1EEES8_S8_EEENS6_IJNS7_ILi64EEENS7_ILi128EEESB_EEENS_6half_tEfNS_4arch4Sm90ELb0ELb0ELb1ELb0ELb0ELb1ELb0ELb0ELi2ELi1ELi2ELi1ELb0EEENS1_24CollectiveEpilogueBwdGQAISC_fSF_Li256ELb0ELb0EEENS1_19SingleTileSchedulerILb0ELb0ELb0ELi128EEEEEEEEEvNT_6ParamsE,(.L_x_3655 - _ZN7cutlass13device_kernelIN5flash11enable_sm90INS1_16FlashAttnBwdSm90INS1_25CollectiveMainloopBwdSm90ILi2ELi2ELi2EN4cute5tupleIJNS5_1CILi1EEES8_S8_EEENS6_IJNS7_ILi64EEENS7_ILi128EEESB_EEENS_6half_tEfNS_4arch4Sm90ELb0ELb0ELb1ELb0ELb0ELb1ELb0ELb0ELi2ELi1ELi2ELi1ELb0EEENS1_24CollectiveEpilogueBwdGQAISC_fSF_Li256ELb0ELb0EEENS1_19SingleTileSchedulerILb0ELb0ELb0ELi128EEEEEEEEEvNT_6ParamsE)
        .other          _ZN7cutlass13device_kernelIN5flash11enable_sm90INS1_16FlashAttnBwdSm90INS1_25CollectiveMainloopBwdSm90ILi2ELi2ELi2EN4cute5tupleIJNS5_1CILi1EEES8_S8_EEENS6_IJNS7_ILi64EEENS7_ILi128EEESB_EEENS_6half_tEfNS_4arch4Sm90ELb0ELb0ELb1ELb0ELb0ELb1ELb0ELb0ELi2ELi1ELi2ELi1ELb0EEENS1_24CollectiveEpilogueBwdGQAISC_fSF_Li256ELb0ELb0EEENS1_19SingleTileSchedulerILb0ELb0ELb0ELi128EEEEEEEEEvNT_6ParamsE,@"STO_CUDA_ENTRY STV_DEFAULT"
_ZN7cutlass13device_kernelIN5flash11enable_sm90INS1_16FlashAttnBwdSm90INS1_25CollectiveMainloopBwdSm90ILi2ELi2ELi2EN4cute5tupleIJNS5_1CILi1EEES8_S8_EEENS6_IJNS7_ILi64EEENS7_ILi128EEESB_EEENS_6half_tEfNS_4arch4Sm90ELb0ELb0ELb1ELb0ELb0ELb1ELb0ELb0ELi2ELi1ELi2ELi1ELb0EEENS1_24CollectiveEpilogueBwdGQAISC_fSF_Li256ELb0ELb0EEENS1_19SingleTileSchedulerILb0ELb0ELb0ELi128EEEEEEEEEvNT_6ParamsE:
        /* <DEDUP_REMOVED lines=13> */
[----:B------:R-:W-:-:S02]  /*00d0*/  UIADD3.X UR7, URZ, UR5, URZ, UP0, !UPT ;  /* 0x000000053f077290 */ /* 0x000fc400087fe43f */
[----:B------:R-:W-:Y:S02]  /*00e0*/  UIADD3.X UR9, URZ, UR5, URZ, UP1, !UPT ;  /* 0x000000053f097290 */ /* 0x000fe40008ffe43f */
[----:B------:R-:W-:Y:S02]  /*00f0*/  UIADD3.X UR11, URZ, UR5, URZ, UP2, !UPT ;  /* 0x000000053f0b7290 */ /* 0x000fe400097fe43f */
[----:B------:R-:W-:-:S03]  /*0100*/  UIADD3.X UR5, URZ, UR5, URZ, UP3, !UPT ;  /* 0x000000053f057290 */ /* 0x000fc60009ffe43f */
[----:B------:R1:W-:Y:S02]  /*0110*/  UTMACCTL.PF [UR6] ;  /* 0x00000000060079b9 */ /* 0x0003e40008040000 */
[----:B------:R1:W-:Y:S02]  /*0120*/  UTMACCTL.PF [UR8] ;  /* 0x00000000080079b9 */ /* 0x0003e40008040000 */
[----:B------:R1:W-:Y:S02]  /*0130*/  UTMACCTL.PF [UR10] ;  /* 0x000000000a0079b9 */ /* 0x0003e40008040000 */
[----:B------:R1:W-:Y:S02]  /*0140*/  UTMACCTL.PF [UR4] ;  /* 0x00000000040079b9 */ /* 0x0003e40008040000 */
[----:B-1----:R-:W-:Y:S01]  /*0150*/  NOP ;  /* 0x0000000000007918 */ /* 0x002fe20000000000 */
.L_x_226:
[----:B------:R-:W-:Y:S05]  /*0160*/  BSYNC B0 ;  /* 0x0000000000007941 */ /* 0x000fea0003800000 */
.L_x_225:
        /* <DEDUP_REMOVED lines=34> */
.L_x_227:
        /* <DEDUP_REMOVED lines=22> */
.L_x_228:
[----:B------:R-:W-:Y:S01]  /*04f0*/  ISETP.NE.AND P0, PT, R2, RZ, PT ;  /* 0x000000ff0200720c */ /* 0x000fe20003f05270 */
[----:B------:R-:W-:Y:S01]  /*0500*/  IMAD.MOV.U32 R17, RZ, RZ, 0x1 ;  /* 0x00000001ff117424 */ /* 0x000fe200078e00ff */
[----:B------:R-:W-:Y:S01]  /*0510*/  NOP ;  /* 0x0000000000007918 */ /* 0x000fe20000000000 */
[----:B------:R-:W-:Y:S03]  /*0520*/  BSSY B6, `(.L_x_229) ;  /* 0x00006ff000067945 */ /* 0x000fe60003800000 */
[----:B------:R-:W-:Y:S01]  /*0530*/  SEL R17, R17, 0x2, !P0 ;  /* 0x0000000211117807 */ /* 0x000fe20004000000 */
[----:B-12-45:R-:W-:Y:S06]  /*0540*/  BAR.SYNC.DEFER_BLOCKING 0x0 ;  /* 0x0000000000007b1d */ /* 0x036fec0000010000 */
[----:B------:R-:W-:Y:S05]  /*0550*/  @!P0 BRA `(.L_x_230) ;  /* 0x0000004400d08947 */ /* 0x000fea0003800000 */
.L_x_231:
        /* <DEDUP_REMOVED lines=13> */
[----:B----4-:R-:W-:Y:S05]  /*0630*/  @!P0 BRA `(.L_x_232) ;  /* 0x0000006c00b48947 */ /* 0x010fea0003800000 */
        /* <DEDUP_REMOVED lines=19> */
.L_x_234:
        /* <DEDUP_REMOVED lines=15> */
.L_x_233:
        /* <DEDUP_REMOVED lines=22> */
.L_x_236:
        /* <DEDUP_REMOVED lines=15> */
.L_x_235:
        /* <DEDUP_REMOVED lines=8> */
.L_x_306:
[----:B------:R-:W-:Y:S01]  /*0b30*/  SHF.L.U32 R11, RZ, 0x1f, RZ ;  /* 0x0000001fff0b7819 */ /* 0x000fe200000006ff */
[----:B------:R-:W-:Y:S01]  /*0b40*/  IMAD.SHL.U32 R4, R0, 0x40, RZ ;  /* 0x0000004000047824 */ /* 0x000fe200078e00ff */
[-C--:B------:R-:W-:Y:S01]  /*0b50*/  LEA.HI R5, R3, R0.reuse, RZ, 0x5 ;  /* 0x0000000003057211 */ /* 0x080fe200078f28ff */
[----:B------:R-:W-:Y:S01]  /*0b60*/  IMAD.SHL.U32 R10, R13, 0x1000, RZ ;  /* 0x000010000d0a7824 */ /* 0x000fe200078e00ff */
[----:B------:R-:W3:Y:S01]  /*0b70*/  SYNCS.PHASECHK.TRANS64.TRYWAIT P0, [R16+URZ+0x30800], R11 ;  /* 0x0308000b100075a7 */ /* 0x000ee2000800017f */
[----:B------:R-:W-:Y:S02]  /*0b80*/  LEA.HI R6, R3, R0, RZ, 0x4 ;  /* 0x0000000003067211 */ /* 0x000fe400078f20ff */
[----:B------:R-:W-:Y:S02]  /*0b90*/  SHF.R.S32.HI R5, RZ, 0x5, R5 ;  /* 0x00000005ff057819 */ /* 0x000fe40000011405 */
[----:B------:R-:W-:Y:S02]  /*0ba0*/  SHF.R.S32.HI R9, RZ, 0x4, R6 ;  /* 0x00000004ff097819 */ /* 0x000fe40000011406 */
[----:B------:R-:W-:Y:S01]  /*0bb0*/  LOP3.LUT R4, R4, 0x1c0, RZ, 0xc0, !PT ;  /* 0x000001c004047812 */ /* 0x000fe200078ec0ff */
[----:B------:R-:W-:Y:S01]  /*0bc0*/  IMAD.SHL.U32 R5, R5, 0x10, RZ ;  /* 0x0000001005057824 */ /* 0x000fe200078e00ff */
[----:B------:R-:W-:-:S02]  /*0bd0*/  LEA.HI R7, R6, R9, RZ, 0x1 ;  /* 0x0000000906077211 */ /* 0x000fc400078f08ff */
[----:B------:R-:W-:Y:S02]  /*0be0*/  LEA.HI R6, R3, R0, RZ, 0x3 ;  /* 0x0000000003067211 */ /* 0x000fe400078f18ff */
[----:B------:R-:W-:Y:S02]  /*0bf0*/  LOP3.LUT R5, R4, 0x30, R5, 0xf8, !PT ;  /* 0x0000003004057812 */ /* 0x000fe400078ef805 */
[----:B------:R-:W-:Y:S02]  /*0c00*/  LOP3.LUT R8, R7, 0x7ffffe, RZ, 0xc0, !PT ;  /* 0x007ffffe07087812 */ /* 0x000fe400078ec0ff */
[----:B--2---:R-:W-:Y:S02]  /*0c10*/  LEA.HI R3, R14, R14, RZ, 0x1 ;  /* 0x0000000e0e037211 */ /* 0x004fe400078f08ff */
[----:B------:R-:W-:Y:S01]  /*0c20*/  LOP3.LUT R7, R5, 0x8, R6, 0xf8, !PT ;  /* 0x0000000805077812 */ /* 0x000fe200078ef806 */
[----:B------:R-:W-:Y:S01]  /*0c30*/  IMAD.IADD R9, R9, 0x1, -R8 ;  /* 0x0000000109097824 */ /* 0x000fe200078e0a08 */
[----:B------:R-:W-:-:S02]  /*0c40*/  LOP3.LUT R5, R2, 0xffffff80, RZ, 0xc0, !PT ;  /* 0xffffff8002057812 */ /* 0x000fc400078ec0ff */
[----:B------:R-:W-:Y:S01]  /*0c50*/  LOP3.LUT R3, R3, 0xfffffffe, RZ, 0xc0, !PT ;  /* 0xfffffffe03037812 */ /* 0x000fe200078ec0ff */
[----:B------:R-:W-:Y:S01]  /*0c60*/  IMAD R9, R9, 0x200, R10 ;  /* 0x0000020009097824 */ /* 0x000fe200078e020a */
[----:B------:R-:W-:Y:S01]  /*0c70*/  SHF.R.U32.HI R4, RZ, 0x3, R4 ;  /* 0x00000003ff047819 */ /* 0x000fe20000011604 */
[----:B------:R-:W-:Y:S02]  /*0c80*/  IMAD.IADD R5, R0, 0x1, -R5 ;  /* 0x0000000100057824 */ /* 0x000fe400078e0a05 */
[----:B------:R-:W-:Y:S01]  /*0c90*/  IMAD.IADD R8, R14, 0x1, -R3 ;  /* 0x000000010e087824 */ /* 0x000fe200078e0a03 */
[----:B------:R-:W-:Y:S01]  /*0ca0*/  LOP3.LUT R4, R7, R4, RZ, 0x3c, !PT ;  /* 0x0000000407047212 */ /* 0x000fe200078e3cff */
[----:B---3--:R-:W-:Y:S06]  /*0cb0*/  @P0 BRA `(.L_x_238) ;  /* 0x0000000000080947 */ /* 0x008fec0003800000 */
[----:B------:R-:W2:Y:S02]  /*0cc0*/  SYNCS.PHASECHK.TRANS64.TRYWAIT P0, [R16+URZ+0x30800], R11 ;  /* 0x0308000b100075a7 */ /* 0x000ea4000800017f */
[----:B--2---:R-:W-:Y:S05]  /*0cd0*/  @!P0 BRA `(.L_x_239) ;  /* 0x0000006800308947 */ /* 0x004fea0003800000 */
.L_x_238:
[----:B------:R-:W3:Y:S01]  /*0ce0*/  LDC R6, c[0x0][0x280] ;  /* 0x0000a000ff067b82 */ /* 0x000ee20000000800 */
[----:B------:R-:W-:Y:S01]  /*0cf0*/  SHF.R.S32.HI R0, RZ, 0x1f, R5 ;  /* 0x0000001fff007819 */ /* 0x000fe20000011405 */
[----:B------:R-:W-:Y:S01]  /*0d00*/  IMAD.IADD R12, R4, 0x1, R9 ;  /* 0x00000001040c7824 */ /* 0x000fe200078e0209 */
[----:B------:R-:W-:Y:S02]  /*0d10*/  CS2R R24, SRZ ;  /* 0x0000000000187805 */ /* 0x000fe4000001ff00 */
[----:B------:R-:W-:Y:S02]  /*0d20*/  CS2R R88, SRZ ;  /* 0x0000000000587805 */ /* 0x000fe4000001ff00 */
[----:B------:R-:W-:Y:S02]  /*0d30*/  LEA.HI R2, R0, R5, RZ, 0x2 ;  /* 0x0000000500027211 */ /* 0x000fe400078f10ff */
[----:B------:R-:W-:Y:S02]  /*0d40*/  CS2R R90, SRZ ;  /* 0x00000000005a7805 */ /* 0x000fe4000001ff00 */
[----:B------:R-:W-:-:S02]  /*0d50*/  CS2R R92, SRZ ;  /* 0x00000000005c7805 */ /* 0x000fc4000001ff00 */
[----:B------:R-:W-:Y:S02]  /*0d60*/  CS2R R94, SRZ ;  /* 0x00000000005e7805 */ /* 0x000fe4000001ff00 */
[----:B------:R-:W-:Y:S02]  /*0d70*/  LOP3.LUT R228, R2, 0x7ffffffc, RZ, 0xc0, !PT ;  /* 0x7ffffffc02e47812 */ /* 0x000fe400078ec0ff */
        /* <DEDUP_REMOVED lines=59> */
[----:B------:R-:W-:Y:S01]  /*1130*/  CS2R R86, SRZ ;  /* 0x0000000000567805 */ /* 0x000fe2000001ff00 */
[C---:B------:R-:W-:Y:S02]  /*1140*/  IMAD.SHL.U32 R9, R5.reuse, 0x4, RZ ;  /* 0x0000000405097824 */ /* 0x040fe400078e00ff */
[----:B------:R-:W-:Y:S01]  /*1150*/  IMAD.IADD R228, R5, 0x1, -R228 ;  /* 0x0000000105e47824 */ /* 0x000fe200078e0ae4 */
[----:B------:R-:W-:Y:S06]  /*1160*/  @!P0 BRA `(.L_x_240) ;  /* 0x0000002c00ac8947 */ /* 0x000fec0003800000 */
[----:B------:R-:W3:Y:S01]  /*1170*/  S2R R4, SR_CTAID.X ;  /* 0x0000000000047919 */ /* 0x000ee20000002500 */
[----:B------:R-:W3:Y:S01]  /*1180*/  LDC R7, c[0x0][0x290] ;  /* 0x0000a400ff077b82 */ /* 0x000ee20000000800 */
[----:B------:R-:W-:Y:S02]  /*1190*/  LEA.HI R5, R0, R5, RZ, 0x5 ;  /* 0x0000000500057211 */ /* 0x000fe400078f28ff */
[----:B------:R-:W-:Y:S02]  /*11a0*/  CS2R R150, SRZ ;  /* 0x0000000000967805 */ /* 0x000fe4000001ff00 */
[----:B------:R-:W-:Y:S02]  /*11b0*/  SHF.R.S32.HI R0, RZ, 0x2, R2 ;  /* 0x00000002ff007819 */ /* 0x000fe40000011402 */
[----:B------:R-:W-:Y:S02]  /*11c0*/  CS2R R148, SRZ ;  /* 0x0000000000947805 */ /* 0x000fe4000001ff00 */
[----:B------:R-:W-:-:S02]  /*11d0*/  SHF.R.S32.HI R5, RZ, 0x5, R5 ;  /* 0x00000005ff057819 */ /* 0x000fc40000011405 */
[----:B------:R-:W-:Y:S02]  /*11e0*/  CS2R R146, SRZ ;  /* 0x0000000000927805 */ /* 0x000fe4000001ff00 */
[----:B------:R-:W-:Y:S02]  /*11f0*/  SHF.R.S32.HI R3, RZ, 0x1f, R2 ;  /* 0x0000001fff037819 */ /* 0x000fe40000011402 */
[----:B------:R-:W-:Y:S02]  /*1200*/  CS2R R144, SRZ ;  /* 0x0000000000907805 */ /* 0x000fe4000001ff00 */
[----:B------:R-:W-:Y:S02]  /*1210*/  LEA.HI R2, R13, R13, RZ, 0x1 ;  /* 0x0000000d0d027211 */ /* 0x000fe400078f08ff */
[----:B------:R-:W-:Y:S02]  /*1220*/  CS2R R142, SRZ ;  /* 0x00000000008e7805 */ /* 0x000fe4000001ff00 */
[----:B------:R-:W-:-:S02]  /*1230*/  LEA.HI R3, R3, R0, RZ, 0x3 ;  /* 0x0000000003037211 */ /* 0x000fc400078f18ff */
[----:B------:R-:W-:Y:S02]  /*1240*/  CS2R R140, SRZ ;  /* 0x00000000008c7805 */ /* 0x000fe4000001ff00 */
[----:B------:R-:W-:Y:S02]  /*1250*/  LOP3.LUT R2, R2, 0xfffffffe, RZ, 0xc0, !PT ;  /* 0xfffffffe02027812 */ /* 0x000fe400078ec0ff */
[----:B------:R-:W-:Y:S02]  /*1260*/  CS2R R138, SRZ ;  /* 0x00000000008a7805 */ /* 0x000fe4000001ff00 */
[----:B------:R-:W-:Y:S02]  /*1270*/  LOP3.LUT R3, R3, 0xfffffff8, RZ, 0xc0, !PT ;  /* 0xfffffff803037812 */ /* 0x000fe400078ec0ff */
[----:B------:R-:W-:Y:S02]  /*1280*/  CS2R R136, SRZ ;  /* 0x0000000000887805 */ /* 0x000fe4000001ff00 */
[----:B------:R-:W-:Y:S01]  /*1290*/  CS2R R134, SRZ ;  /* 0x0000000000867805 */ /* 0x000fe2000001ff00 */
[----:B------:R-:W-:Y:S01]  /*12a0*/  IMAD.IADD R2, R13, 0x1, -R2 ;  /* 0x000000010d027824 */ /* 0x000fe200078e0a02 */
        /* <DEDUP_REMOVED lines=11> */
[----:B------:R-:W-:Y:S01]  /*1360*/  CS2R R110, SRZ ;  /* 0x00000000006e7805 */ /* 0x000fe2000001ff00 */
[----:B---3--:R-:W-:Y:S01]  /*1370*/  IMAD R4, R4, -0x80, R7 ;  /* 0xffffff8004047824 */ /* 0x008fe200078e0207 */
[----:B------:R-:W-:-:S02]  /*1380*/  LOP3.LUT R7, R17, 0x1, RZ, 0xfc, !PT ;  /* 0x0000000111077812 */ /* 0x000fc400078efcff */
[----:B------:R-:W-:Y:S02]  /*1390*/  CS2R R108, SRZ ;  /* 0x00000000006c7805 */ /* 0x000fe4000001ff00 */
[----:B------:R-:W-:Y:S01]  /*13a0*/  CS2R R106, SRZ ;  /* 0x00000000006a7805 */ /* 0x000fe2000001ff00 */
[----:B------:R-:W-:Y:S01]  /*13b0*/  IMAD R4, R5, -0x10, R4 ;  /* 0xfffffff005047824 */ /* 0x000fe200078e0204 */
[----:B------:R-:W-:Y:S01]  /*13c0*/  CS2R R104, SRZ ;  /* 0x0000000000687805 */ /* 0x000fe2000001ff00 */
[----:B------:R-:W-:Y:S01]  /*13d0*/  VIADD R5, R6, 0x3f ;  /* 0x0000003f06057836 */ /* 0x000fe20000000000 */
[----:B------:R-:W-:Y:S02]  /*13e0*/  CS2R R102, SRZ ;  /* 0x0000000000667805 */ /* 0x000fe4000001ff00 */
[----:B------:R-:W-:Y:S02]  /*13f0*/  CS2R R100, SRZ ;  /* 0x0000000000647805 */ /* 0x000fe4000001ff00 */
[----:B------:R-:W-:-:S02]  /*1400*/  IADD3 R3, R4, R3, -R0 ;  /* 0x0000000304037210 */ /* 0x000fc40007ffe800 */
[----:B------:R-:W-:Y:S02]  /*1410*/  CS2R R98, SRZ ;  /* 0x0000000000627805 */ /* 0x000fe4000001ff00 */
[----:B------:R-:W-:Y:S02]  /*1420*/  SHF.R.S32.HI R6, RZ, 0x1f, R5 ;  /* 0x0000001fff067819 */ /* 0x000fe40000011405 */
[----:B------:R-:W-:Y:S02]  /*1430*/  CS2R R96, SRZ ;  /* 0x0000000000607805 */ /* 0x000fe4000001ff00 */
[----:B------:R-:W-:Y:S02]  /*1440*/  CS2R R94, SRZ ;  /* 0x00000000005e7805 */ /* 0x000fe4000001ff00 */
[----:B------:R-:W-:Y:S02]  /*1450*/  CS2R R92, SRZ ;  /* 0x00000000005c7805 */ /* 0x000fe4000001ff00 */
[----:B--2---:R-:W-:Y:S01]  /*1460*/  LEA.HI R11, R6, R5, RZ, 0x6 ;  /* 0x00000005060b7211 */ /* 0x004fe200078f30ff */
[----:B------:R-:W-:Y:S01]  /*1470*/  IMAD R6, R2, -0x40, R3 ;  /* 0xffffffc002067824 */ /* 0x000fe200078e0203 */
[----:B------:R-:W-:Y:S01]  /*1480*/  CS2R R4, SRZ ;  /* 0x0000000000047805 */ /* 0x000fe2000001ff00 */
[----:B------:R-:W-:Y:S01]  /*1490*/  IMAD.MOV.U32 R3, RZ, RZ, RZ ;  /* 0x000000ffff037224 */ /* 0x000fe200078e00ff */
        /* <DEDUP_REMOVED lines=34> */
[----:B------:R-:W-:-:S07]  /*16c0*/  SHF.R.S32.HI R11, RZ, 0x6, R11 ;  /* 0x00000006ff0b7819 */ /* 0x000fce000001140b */
.L_x_251:
[----:B------:R-:W-:-:S13]  /*16d0*/  ISETP.NE.AND P0, PT, R7, 0x3, PT ;  /* 0x000000030700780c */ /* 0x000fda0003f05270 */
[----:B---3--:R-:W-:Y:S05]  /*16e0*/  @!P0 BRA `(.L_x_241) ;  /* 0x0000000000048947 */ /* 0x008fea0003800000 */
[----:B------:R-:W-:Y:S01]  /*16f0*/  BPT.TRAP 0x1 ;  /* 0x000000040000795c */ /* 0x000fe20000300000 */
.L_x_241:
[----:B------:R-:W-:Y:S01]  /*1700*/  IMAD R2, R3, 0x8, R16 ;  /* 0x0000000803027824 */ /* 0x000fe200078e0210 */
[----:B------:R-:W-:-:S04]  /*1710*/  SHF.L.U32 R153, R4, 0x1f, RZ ;  /* 0x0000001f04997819 */ /* 0x000fc800000006ff */
[----:B------:R2:W3:Y:S01]  /*1720*/  SYNCS.PHASECHK.TRANS64.TRYWAIT P1, [R2+URZ+0x30810], R153 ;  /* 0x03081099020075a7 */ /* 0x0004e2000802017f */
[----:B------:R-:W-:Y:S05]  /*1730*/  @!P0 BRA `(.L_x_242) ;  /* 0x0000000000048947 */ /* 0x000fea0003800000 */
[----:B------:R-:W-:Y:S01]  /*1740*/  BPT.TRAP 0x1 ;  /* 0x000000040000795c */ /* 0x000fe20000300000 */
.L_x_242:
[----:B---3--:R-:W-:Y:S05]  /*1750*/  @P1 BRA `(.L_x_243) ;  /* 0x0000000000081947 */ /* 0x008fea0003800000 */
[----:B------:R-:W3:Y:S02]  /*1760*/  SYNCS.PHASECHK.TRANS64.TRYWAIT P1, [R2+URZ+0x30810], R153 ;  /* 0x03081099020075a7 */ /* 0x000ee4000802017f */
[----:B---3--:R-:W-:Y:S05]  /*1770*/  @!P1 BRA `(.L_x_244) ;  /* 0x0000005c009c9947 */ /* 0x008fea0003800000 */
.L_x_243:
[----:B------:R-:W-:Y:S05]  /*1780*/  WARPSYNC.ALL ;  /* 0x0000000000007948 */ /* 0x000fea0003800000 */
[----:B------:R-:W-:Y:S01]  /*1790*/  VIADD R0, R16, 0x18000 ;  /* 0x0001800010007836 */ /* 0x000fe20000000000 */
[----:B------:R-:W-:Y:S01]  /*17a0*/  WARPGROUP.ARRIVE ;  /* 0x00000000000079c5 */ /* 0x000fe20000000000 */
[----:B-1----:R-:W-:Y:S01]  /*17b0*/  IMAD R13, R8, 0x2000, R16 ;  /* 0x00002000080d7824 */ /* 0x002fe200078e0210 */
[----:B------:R-:W-:Y:S01]  /*17c0*/  UMOV UR5, 0x40000040 ;  /* 0x4000004000057882 */ /* 0x000fe20000000000 */
[----:B------:R-:W-:Y:S01]  /*17d0*/  UMOV UR7, 0x40000040 ;  /* 0x4000004000077882 */ /* 0x000fe20000000000 */
[----:B------:R-:W-:-:S02]  /*17e0*/  SHF.R.U32.HI R0, RZ, 0x4, R0 ;  /* 0x00000004ff007819 */ /* 0x000fc40000011600 */
[----:B------:R-:W-:Y:S01]  /*17f0*/  R2UR UR9, R13 ;  /* 0x000000000d0972ca */ /* 0x000fe200000e0000 */
[----:B------:R-:W-:Y:S01]  /*1800*/  IMAD R13, R3, 0x20, R228 ;  /* 0x00000020030d7824 */ /* 0x000fe200078e02e4 */
[----:B------:R-:W-:-:S03]  /*1810*/  LOP3.LUT R0, R0, 0x3fff, RZ, 0xc0, !PT ;  /* 0x00003fff00007812 */ /* 0x000fc600078ec0ff */
[----:B------:R-:W-:Y:S01]  /*1820*/  IMAD.SHL.U32 R13, R13, 0x2, RZ ;  /* 0x000000020d0d7824 */ /* 0x000fe200078e00ff */
[----:B------:R-:W-:-:S03]  /*1830*/  LOP3.LUT R14, R0, 0x10000, RZ, 0xfc, !PT ;  /* 0x00010000000e7812 */ /* 0x000fc600078efcff */
[----:B------:R-:W-:Y:S02]  /*1840*/  IMAD R13, R13, 0x4, R16 ;  /* 0x000000040d0d7824 */ /* 0x000fe400078e0210 */
[----:B------:R-:W-:Y:S02]  /*1850*/  IMAD R14, R3, 0x400, R14 ;  /* 0x00000400030e7824 */ /* 0x000fe400078e020e */
[----:B------:R-:W-:-:S03]  /*1860*/  USHF.R.U32.HI UR4, URZ, 0x4, UR9 ;  /* 0x000000043f047899 */ /* 0x000fc60008011609 */
[----:B------:R-:W-:Y:S01]  /*1870*/  R2UR UR8, R14 ;  /* 0x000000000e0872ca */ /* 0x000fe200000e0000 */
[----:B------:R-:W-:-:S04]  /*1880*/  ULOP3.LUT UR4, UR4, 0x3fff, URZ, 0xc0, !UPT ;  /* 0x00003fff04047892 */ /* 0x000fc8000f8ec03f */
[----:B------:R-:W-:-:S07]  /*1890*/  ULOP3.LUT UR10, UR4, 0x10000, URZ, 0xfc, !UPT ;  /* 0x00010000040a7892 */ /* 0x000fce000f8efc3f */
[----:B------:R-:W-:Y:S01]  /*18a0*/  UMOV UR4, UR10 ;  /* 0x0000000a00047c82 */ /* 0x000fe20008000000 */
[----:B------:R-:W-:Y:S02]  /*18b0*/  UMOV UR6, UR8 ;  /* 0x0000000800067c82 */ /* 0x000fe40008000000 */
[----:B------:R-:W-:Y:S01]  /*18c0*/  HGMMA.64x64x16.F32 R184, gdesc[UR4], RZ, !UPT, gsb0 ;  /* 0x00e0000004b879f0 */ /* 0x000fe2000c0008ff */
        /* <DEDUP_REMOVED lines=60> */
.L_x_245:
[----:B------:R1:W1:Y:S01]  /*1c90*/  SYNCS.PHASECHK.TRANS64.TRYWAIT P1, [R2+URZ+0x30830], R153 ;  /* 0x03083099020075a7 */ /* 0x000262000802017f */
[----:B------:R-:W-:Y:S05]  /*1ca0*/  @!P0 BRA `(.L_x_246) ;  /* 0x0000000000048947 */ /* 0x000fea0003800000 */
[----:B------:R-:W-:Y:S01]  /*1cb0*/  BPT.TRAP 0x1 ;  /* 0x000000040000795c */ /* 0x000fe20000300000 */
.L_x_246:
[----:B------:R-:W-:-:S05]  /*1cc0*/  VIADD R17, R16, 0x20000 ;  /* 0x0002000010117836 */ /* 0x000fca0000000000 */
[----:B------:R-:W-:-:S04]  /*1cd0*/  SHF.R.U32.HI R17, RZ, 0x4, R17 ;  /* 0x00000004ff117819 */ /* 0x000fc80000011611 */
[----:B------:R-:W-:-:S04]  /*1ce0*/  LOP3.LUT R17, R17, 0x3fff, RZ, 0xc0, !PT ;  /* 0x00003fff11117812 */ /* 0x000fc800078ec0ff */
[----:B------:R-:W-:Y:S01]  /*1cf0*/  LOP3.LUT R152, R17, 0x10000, RZ, 0xfc, !PT ;  /* 0x0001000011987812 */ /* 0x000fe200078efcff */
[----:B-1----:R-:W-:Y:S06]  /*1d00*/  @P1 BRA `(.L_x_247) ;  /* 0x0000000000081947 */ /* 0x002fec0003800000 */
[----:B------:R-:W1:Y:S02]  /*1d10*/  SYNCS.PHASECHK.TRANS64.TRYWAIT P1, [R2+URZ+0x30830], R153 ;  /* 0x03083099020075a7 */ /* 0x000e64000802017f */
[----:B-1----:R-:W-:Y:S05]  /*1d20*/  @!P1 BRA `(.L_x_248) ;  /* 0x0000005800449947 */ /* 0x002fea0003800000 */
.L_x_247:
[----:B------:R-:W-:Y:S01]  /*1d30*/  UIADD3 UR9, UR9, 0x8000, URZ ;  /* 0x0000800009097890 */ /* 0x000fe2000fffe03f */
[----:B------:R-:W-:Y:S01]  /*1d40*/  IMAD R152, R3, 0x400, R152 ;  /* 0x0000040003987824 */ /* 0x000fe200078e0298 */
[----:B------:R-:W-:Y:S01]  /*1d50*/  UMOV UR7, 0x40000040 ;  /* 0x4000004000077882 */ /* 0x000fe20000000000 */
[----:B------:R-:W-:Y:S01]  /*1d60*/  UMOV UR5, 0x40000040 ;  /* 0x4000004000057882 */ /* 0x000fe20000000000 */
[----:B------:R-:W-:Y:S01]  /*1d70*/  USHF.R.U32.HI UR9, URZ, 0x4, UR9 ;  /* 0x000000043f097899 */ /* 0x000fe20008011609 */
[----:B------:R-:W-:Y:S01]  /*1d80*/  ISETP.GT.AND P1, PT, R6, 0x8, PT ;  /* 0x000000080600780c */ /* 0x000fe20003f24270 */
[----:B------:R-:W-:Y:S01]  /*1d90*/  ULDC UR10, c[0x0][0x75c] ;  /* 0x0001d700000a7ab9 */ /* 0x000fe20000000800 */
[----:B------:R-:W-:Y:S01]  /*1da0*/  R2UR UR8, R152 ;  /* 0x00000000980872ca */ /* 0x000fe200000e0000 */
[----:B------:R-:W-:Y:S01]  /*1db0*/  ULOP3.LUT UR9, UR9, 0x3fff, URZ, 0xc0, !UPT ;  /* 0x00003fff09097892 */ /* 0x000fe2000f8ec03f */
[----:B--23--:R-:W-:Y:S01]  /*1dc0*/  WARPGROUP.ARRIVE ;  /* 0x00000000000079c5 */ /* 0x00cfe20000000000 */
[----:B------:R-:W-:Y:S01]  /*1dd0*/  FMUL.FTZ R224, R188, UR10 ;  /* 0x0000000abce07c20 */ /* 0x000fe20008410000 */
[----:B------:R-:W-:Y:S01]  /*1de0*/  FMUL.FTZ R225, R189, UR10 ;  /* 0x0000000abde17c20 */ /* 0x000fe20008410000 */
[----:B------:R-:W-:Y:S01]  /*1df0*/  ULOP3.LUT UR9, UR9, 0x10000, URZ, 0xfc, !UPT ;  /* 0x0001000009097892 */ /* 0x000fe2000f8efc3f */
[----:B------:R-:W-:Y:S01]  /*1e00*/  FMUL.FTZ R186, R186, UR10 ;  /* 0x0000000ababa7c20 */ /* 0x000fe20008410000 */
[----:B------:R-:W-:Y:S01]  /*1e10*/  FMUL.FTZ R184, R184, UR10 ;  /* 0x0000000ab8b87c20 */ /* 0x000fe20008410000 */
[----:B------:R-:W-:Y:S01]  /*1e20*/  FMUL.FTZ R185, R185, UR10 ;  /* 0x0000000ab9b97c20 */ /* 0x000fe20008410000 */
[----:B------:R-:W-:Y:S01]  /*1e30*/  FMUL.FTZ R226, R200, UR10 ;  /* 0x0000000ac8e27c20 */ /* 0x000fe20008410000 */
[----:B------:R-:W-:Y:S01]  /*1e40*/  LOP3.LUT R200, R17, 0x2000000, RZ, 0xfc, !PT ;  /* 0x0200000011c87812 */ /* 0x000fe200078efcff */
[----:B------:R-:W-:Y:S01]  /*1e50*/  FMUL.FTZ R187, R187, UR10 ;  /* 0x0000000abbbb7c20 */ /* 0x000fe20008410000 */
[----:B------:R-:W-:Y:S01]  /*1e60*/  UMOV UR4, UR9 ;  /* 0x0000000900047c82 */ /* 0x000fe20008000000 */
[----:B------:R-:W-:Y:S01]  /*1e70*/  UMOV UR6, UR8 ;  /* 0x0000000800067c82 */ /* 0x000fe20008000000 */
[----:B------:R-:W1:Y:S01]  /*1e80*/  MUFU.TANH R186, R186 ;  /* 0x000000ba00ba7308 */ /* 0x000e620000002400 */
[----:B------:R-:W-:Y:S01]  /*1e90*/  HGMMA.64x64x16.F32 R152, gdesc[UR4], RZ, !UPT, gsb0 ;  /* 0x00e00000049879f0 */ /* 0x000fe2000c0008ff */
[----:B------:R-:W-:Y:S01]  /*1ea0*/  UIADD3 UR6, UR8, 0x2, URZ ;  /* 0x0000000208067890 */ /* 0x000fe2000fffe03f */
[----:B------:R-:W-:Y:S01]  /*1eb0*/  IMAD R200, R3, 0x400, R200 ;  /* 0x0000040003c87824 */ /* 0x000fe200078e02c8 */
[----:B------:R-:W-:Y:S01]  /*1ec0*/  UIADD3 UR4, UR9, 0x2, URZ ;  /* 0x0000000209047890 */ /* 0x000fe2000fffe03f */
[----:B------:R-:W-:Y:S01]  /*1ed0*/  ISETP.GT.AND P2, PT, R6, RZ, PT ;  /* 0x000000ff0600720c */ /* 0x000fe20003f44270 */
[----:B------:R-:W-:Y:S01]  /*1ee0*/  UMOV UR7, 0x40000040 ;  /* 0x4000004000077882 */ /* 0x000fe20000000000 */
[----:B------:R-:W-:Y:S01]  /*1ef0*/  UMOV UR5, 0x40000040 ;  /* 0x4000004000057882 */ /* 0x000fe20000000000 */
[----:B------:R-:W2:Y:S01]  /*1f00*/  MUFU.TANH R184, R184 ;  /* 0x000000b800b87308 */ /* 0x000ea20000002400 */
        /* <DEDUP_REMOVED lines=8> */
[----:B-1----:R-:W-:Y:S01]  /*1f90*/  FSEL R201, R186, -INF , P1 ;  /* 0xff800000bac97808 */ /* 0x002fe20000800000 */
[----:B------:R-:W-:Y:S01]  /*1fa0*/  FMUL.FTZ R197, R197, UR10 ;  /* 0x0000000ac5c57c20 */ /* 0x000fe20008410000 */
[----:B------:R-:W-:Y:S01]  /*1fb0*/  FMUL.FTZ R199, R199, UR10 ;  /* 0x0000000ac7c77c20 */ /* 0x000fe20008410000 */
[----:B------:R-:W-:Y:S01]  /*1fc0*/  FMUL.FTZ R196, R196, UR10 ;  /* 0x0000000ac4c47c20 */ /* 0x000fe20008410000 */
[----:B------:R-:W-:Y:S01]  /*1fd0*/  FMUL.FTZ R198, R198, UR10 ;  /* 0x0000000ac6c67c20 */ /* 0x000fe20008410000 */
[----:B------:R-:W-:Y:S01]  /*1fe0*/  FMUL.FTZ R202, R202, UR10 ;  /* 0x0000000acaca7c20 */ /* 0x000fe20008410000 */
[----:B------:R-:W-:Y:S01]  /*1ff0*/  FMUL.FTZ R210, R210, UR10 ;  /* 0x0000000ad2d27c20 */ /* 0x000fe20008410000 */
[----:B------:R-:W1:Y:S01]  /*2000*/  MUFU.TANH R187, R187 ;  /* 0x000000bb00bb7308 */ /* 0x000e620000002400 */
[C---:B--2---:R-:W-:Y:S01]  /*2010*/  FSEL R17, R184.reuse, -INF , P2 ;  /* 0xff800000b8117808 */ /* 0x044fe20001000000 */
[----:B------:R-:W-:Y:S01]  /*2020*/  FFMA.FTZ R184, -R184, R184, 1 ;  /* 0x3f800000b8b87423 */ /* 0x000fe200000101b8 */
[----:B------:R-:W-:Y:S01]  /*2030*/  FMUL.FTZ R209, R209, UR10 ;  /* 0x0000000ad1d17c20 */ /* 0x000fe20008410000 */
[----:B------:R-:W-:Y:S01]  /*2040*/  FMUL.FTZ R212, R212, UR10 ;  /* 0x0000000ad4d47c20 */ /* 0x000fe20008410000 */
[----:B------:R-:W-:-:S03]  /*2050*/  FFMA.FTZ R186, -R186, R186, 1 ;  /* 0x3f800000baba7423 */ /* 0x000fc600000101ba */
[----:B------:R-:W-:Y:S08]  /*2060*/  MUFU.TANH R225, R225 ;  /* 0x000000e100e17308 */ /* 0x000ff00000002400 */
[----:B------:R-:W-:Y:S01]  /*2070*/  MUFU.TANH R191, R191 ;  /* 0x000000bf00bf7308 */ /* 0x000fe20000002400 */
[C---:B-1----:R-:W-:Y:S01]  /*2080*/  FSEL R230, R187.reuse, -INF , P1 ;  /* 0xff800000bbe67808 */ /* 0x042fe20000800000 */
[----:B------:R-:W-:-:S06]  /*2090*/  FFMA.FTZ R187, -R187, R187, 1 ;  /* 0x3f800000bbbb7423 */ /* 0x000fcc00000101bb */
        /* <DEDUP_REMOVED lines=61> */
[----:B------:R-:W-:Y:S01]  /*2470*/  R2UR UR4, R200 ;  /* 0x00000000c80472ca */ /* 0x000fe200000e0000 */
[----:B------:R-:W-:Y:S01]  /*2480*/  ULDC UR5, c[0x0][0x744] ;  /* 0x0001d10000057ab9 */ /* 0x000fe20000000800 */
[----:B------:R-:W-:Y:S01]  /*2490*/  UMOV UR7, 0x40000040 ;  /* 0x4000004000077882 */ /* 0x000fe20000000000 */
[--C-:B----4-:R-:W-:Y:S01]  /*24a0*/  FFMA.FTZ R232, R201, UR5, -R222.reuse ;  /* 0x00000005c9e87c23 */ /* 0x110fe200080108de */
[----:B------:R-:W-:Y:S01]  /*24b0*/  FFMA.FTZ R17, R17, UR5, -R222 ;  /* 0x0000000511117c23 */ /* 0x000fe200080108de */
[----:B------:R-:W-:-:S05]  /*24c0*/  FFMA.FTZ R230, R230, UR5, -R223 ;  /* 0x00000005e6e67c23 */ /* 0x000fca00080108df */
[----:B------:R-:W1:Y:S03]  /*24d0*/  MUFU.EX2 R17, R17 ;  /* 0x0000001100117308 */ /* 0x000e660000000800 */
[----:B------:R-:W-:Y:S01]  /*24e0*/  UMOV UR6, UR4 ;  /* 0x0000000400067c82 */ /* 0x000fe20008000000 */
[----:B------:R-:W-:Y:S02]  /*24f0*/  WARPGROUP.DEPBAR.LE gsb0, 0x0 ;  /* 0x00008000000079c5 */ /* 0x000fe40000010000 */
[----:B------:R-:W2:Y:S02]  /*2500*/  LDS.64 R188, [R13+0x28200] ;  /* 0x028200000dbc7984 */ /* 0x000ea40000000a00 */
[--C-:B--2---:R-:W-:Y:S01]  /*2510*/  FADD.FTZ R200, R152, -R188.reuse ;  /* 0x800000bc98c87221 */ /* 0x104fe20000010000 */
[----:B------:R-:W-:Y:S01]  /*2520*/  FSEL R152, R185, -INF , P2 ;  /* 0xff800000b9987808 */ /* 0x000fe20001000000 */
[--C-:B------:R-:W-:Y:S01]  /*2530*/  FADD.FTZ R201, R155, -R189.reuse ;  /* 0x800000bd9bc97221 */ /* 0x100fe20000010000 */
[----:B------:R-:W-:Y:S01]  /*2540*/  FADD.FTZ R222, R153, -R189 ;  /* 0x800000bd99de7221 */ /* 0x000fe20000010000 */
[----:B-1----:R-:W-:Y:S01]  /*2550*/  FMUL.FTZ R189, R17, R200 ;  /* 0x000000c811bd7220 */ /* 0x002fe20000410000 */
[----:B------:R-:W-:Y:S01]  /*2560*/  FADD.FTZ R231, R154, -R188 ;  /* 0x800000bc9ae77221 */ /* 0x000fe20000010000 */
[----:B------:R-:W-:Y:S01]  /*2570*/  FFMA.FTZ R155, R152, UR5, -R223 ;  /* 0x00000005989b7c23 */ /* 0x000fe200080108df */
[----:B------:R-:W1:Y:S01]  /*2580*/  MUFU.EX2 R200, R230 ;  /* 0x000000e600c87308 */ /* 0x000e620000000800 */
[----:B------:R-:W2:Y:S01]  /*2590*/  LDS.64 R152, [R13+0x28220] ;  /* 0x028220000d987984 */ /* 0x000ea20000000a00 */
[----:B------:R-:W-:Y:S01]  /*25a0*/  FMUL.FTZ R184, R184, R189 ;  /* 0x000000bdb8b87220 */ /* 0x000fe20000410000 */
[----:B------:R-:W-:Y:S01]  /*25b0*/  FMUL.FTZ R189, R204, UR10 ;  /* 0x0000000accbd7c20 */ /* 0x000fe20008410000 */
[----:B------:R-:W-:Y:S01]  /*25c0*/  FMUL.FTZ R188, R203, UR10 ;  /* 0x0000000acbbc7c20 */ /* 0x000fe20008410000 */
[----:B------:R-:W-:Y:S01]  /*25d0*/  FFMA.FTZ R185, -R185, R185, 1 ;  /* 0x3f800000b9b97423 */ /* 0x000fe200000101b9 */
[----:B------:R-:W-:-:S02]  /*25e0*/  FSEL R203, R224, -INF , P2 ;  /* 0xff800000e0cb7808 */ /* 0x000fc40001000000 */
[----:B------:R-:W3:Y:S08]  /*25f0*/  MUFU.EX2 R155, R155 ;  /* 0x0000009b009b7308 */ /* 0x000ef00000000800 */
[----:B------:R-:W-:Y:S01]  /*2600*/  MUFU.TANH R188, R188 ;  /* 0x000000bc00bc7308 */ /* 0x000fe20000002400 */
[----:B-1----:R-:W-:-:S04]  /*2610*/  FMUL.FTZ R204, R200, R201 ;  /* 0x000000c9c8cc7220 */ /* 0x002fc80000410000 */
[----:B------:R-:W-:Y:S01]  /*2620*/  FMUL.FTZ R187, R187, R204 ;  /* 0x000000ccbbbb7220 */ /* 0x000fe20000410000 */
[----:B------:R-:W-:Y:S02]  /*2630*/  FMUL.FTZ R204, R206, UR10 ;  /* 0x0000000acecc7c20 */ /* 0x000fe40008410000 */
[----:B------:R-:W-:Y:S01]  /*2640*/  MUFU.TANH R189, R189 ;  /* 0x000000bd00bd7308 */ /* 0x000fe20000002400 */
[----:B---3--:R-:W-:-:S04]  /*2650*/  FMUL.FTZ R222, R155, R222 ;  /* 0x000000de9bde7220 */ /* 0x008fc80000410000 */
[----:B------:R-:W-:Y:S01]  /*2660*/  FMUL.FTZ R185, R185, R222 ;  /* 0x000000deb9b97220 */ /* 0x000fe20000410000 */
[----:B-----5:R-:W-:Y:S01]  /*2670*/  FFMA.FTZ R222, R203, UR5, -R220 ;  /* 0x00000005cbde7c23 */ /* 0x020fe200080108dc */
[----:B------:R-:W-:Y:S01]  /*2680*/  FMUL.FTZ R203, R205, UR10 ;  /* 0x0000000acdcb7c20 */ /* 0x000fe20008410000 */
[C---:B------:R-:W-:Y:S01]  /*2690*/  FSEL R205, R190.reuse, -INF , P1 ;  /* 0xff800000becd7808 */ /* 0x040fe20000800000 */
[----:B------:R-:W-:Y:S01]  /*26a0*/  FFMA.FTZ R190, -R190, R190, 1 ;  /* 0x3f800000bebe7423 */ /* 0x000fe200000101be */
[----:B------:R1:W3:Y:S01]  /*26b0*/  MUFU.EX2 R201, R222 ;  /* 0x000000de00c97308 */ /* 0x0002e20000000800 */
[----:B------:R-:W-:Y:S01]  /*26c0*/  F2FP.F16.F32.PACK_AB R184, R185, R184 ;  /* 0x000000b8b9b8723e */ /* 0x000fe200000000ff */
[--C-:B--2---:R-:W-:Y:S01]  /*26d0*/  FADD.FTZ R230, R156, -R152.reuse ;  /* 0x800000989ce67221 */ /* 0x104fe20000010000 */
[----:B------:R-:W-:Y:S01]  /*26e0*/  FADD.FTZ R223, R158, -R152 ;  /* 0x800000989edf7221 */ /* 0x000fe20000010000 */
[----:B------:R-:W-:Y:S01]  /*26f0*/  FSEL R152, R225, -INF , P2 ;  /* 0xff800000e1987808 */ /* 0x000fe20001000000 */
[--C-:B------:R-:W-:Y:S01]  /*2700*/  FADD.FTZ R206, R157, -R153.reuse ;  /* 0x800000999dce7221 */ /* 0x100fe20000010000 */
[----:B------:R-:W-:Y:S01]  /*2710*/  FADD.FTZ R159, R159, -R153 ;  /* 0x800000999f9f7221 */ /* 0x000fe20000010000 */
[----:B------:R-:W-:Y:S01]  /*2720*/  FFMA.FTZ R225, -R225, R225, 1 ;  /* 0x3f800000e1e17423 */ /* 0x000fe200000101e1 */
[----:B------:R-:W-:Y:S01]  /*2730*/  FFMA.FTZ R156, R205, UR5, -R220 ;  /* 0x00000005cd9c7c23 */ /* 0x000fe200080108dc */
[--C-:B------:R-:W-:Y:S01]  /*2740*/  FFMA.FTZ R157, R152, UR5, -R221.reuse ;  /* 0x00000005989d7c23 */ /* 0x100fe200080108dd */
[----:B------:R-:W-:Y:S01]  /*2750*/  FSEL R152, R191, -INF , P1 ;  /* 0xff800000bf987808 */ /* 0x000fe20000800000 */
[----:B------:R-:W-:Y:S01]  /*2760*/  FMUL.FTZ R220, R207, UR10 ;  /* 0x0000000acfdc7c20 */ /* 0x000fe20008410000 */
[----:B------:R-:W-:Y:S01]  /*2770*/  FSEL R207, R194, -INF , P1 ;  /* 0xff800000c2cf7808 */ /* 0x000fe20000800000 */
[----:B------:R-:W-:Y:S01]  /*2780*/  FFMA.FTZ R191, -R191, R191, 1 ;  /* 0x3f800000bfbf7423 */ /* 0x000fe200000101bf */
[----:B------:R-:W2:Y:S01]  /*2790*/  MUFU.EX2 R156, R156 ;  /* 0x0000009c009c7308 */ /* 0x000ea20000000800 */
[----:B------:R-:W-:Y:S01]  /*27a0*/  FFMA.FTZ R158, R152, UR5, -R221 ;  /* 0x00000005989e7c23 */ /* 0x000fe200080108dd */
[----:B------:R-:W-:Y:S01]  /*27b0*/  FMUL.FTZ R221, R208, UR10 ;  /* 0x0000000ad0dd7c20 */ /* 0x000fe20008410000 */
[----:B------:R-:W4:Y:S01]  /*27c0*/  LDS.64 R152, [R13+0x28240] ;  /* 0x028240000d987984 */ /* 0x000f220000000a00 */
[----:B-1----:R-:W-:Y:S01]  /*27d0*/  FFMA.FTZ R222, R207, UR5, -R218 ;  /* 0x00000005cfde7c23 */ /* 0x002fe200080108da */
[----:B------:R-:W-:Y:S01]  /*27e0*/  FFMA.FTZ R205, -R224, R224, 1 ;  /* 0x3f800000e0cd7423 */ /* 0x000fe200000101e0 */
[----:B---3--:R-:W-:-:S02]  /*27f0*/  FMUL.FTZ R230, R201, R230 ;  /* 0x000000e6c9e67220 */ /* 0x008fc40000410000 */
[----:B------:R-:W1:Y:S02]  /*2800*/  MUFU.EX2 R157, R157 ;  /* 0x0000009d009d7308 */ /* 0x000e640000000800 */
[----:B------:R-:W-:-:S06]  /*2810*/  FMUL.FTZ R205, R205, R230 ;  /* 0x000000e6cdcd7220 */ /* 0x000fcc0000410000 */
[----:B------:R-:W3:Y:S01]  /*2820*/  MUFU.EX2 R158, R158 ;  /* 0x0000009e009e7308 */ /* 0x000ee20000000800 */
[----:B--2---:R-:W-:-:S04]  /*2830*/  FMUL.FTZ R223, R156, R223 ;  /* 0x000000df9cdf7220 */ /* 0x004fc80000410000 */
[----:B------:R-:W-:-:S03]  /*2840*/  FMUL.FTZ R190, R190, R223 ;  /* 0x000000dfbebe7220 */ /* 0x000fc60000410000 */
[----:B------:R-:W-:Y:S01]  /*2850*/  MUFU.TANH R204, R204 ;  /* 0x000000cc00cc7308 */ /* 0x000fe20000002400 */
[----:B-1----:R-:W-:-:S04]  /*2860*/  FMUL.FTZ R206, R157, R206 ;  /* 0x000000ce9dce7220 */ /* 0x002fc80000410000 */
[----:B------:R-:W-:-:S03]  /*2870*/  FMUL.FTZ R208, R225, R206 ;  /* 0x000000cee1d07220 */ /* 0x000fc60000410000 */
[----:B------:R-:W-:Y:S01]  /*2880*/  MUFU.TANH R203, R203 ;  /* 0x000000cb00cb7308 */ /* 0x000fe20000002400 */
[----:B---3--:R-:W-:Y:S01]  /*2890*/  FMUL.FTZ R206, R158, R159 ;  /* 0x0000009f9ece7220 */ /* 0x008fe20000410000 */
[C---:B------:R-:W-:Y:S01]  /*28a0*/  FSEL R159, R192.reuse, -INF , P2 ;  /* 0xff800000c09f7808 */ /* 0x040fe20001000000 */
[----:B------:R-:W-:Y:S02]  /*28b0*/  FFMA.FTZ R192, -R192, R192, 1 ;  /* 0x3f800000c0c07423 */ /* 0x000fe400000101c0 */
[----:B------:R-:W-:Y:S02]  /*28c0*/  FMUL.FTZ R191, R191, R206 ;  /* 0x000000cebfbf7220 */ /* 0x000fe40000410000 */
[----:B------:R-:W-:Y:S01]  /*28d0*/  FFMA.FTZ R159, R159, UR5, -R218 ;  /* 0x000000059f9f7c23 */ /* 0x000fe200080108da */
[C---:B------:R-:W-:Y:S01]  /*28e0*/  FSEL R218, R195.reuse, -INF , P1 ;  /* 0xff800000c3da7808 */ /* 0x040fe20000800000 */
[----:B------:R-:W-:Y:S01]  /*28f0*/  FFMA.FTZ R195, -R195, R195, 1 ;  /* 0x3f800000c3c37423 */ /* 0x000fe200000101c3 */
[----:B------:R-:W-:Y:S01]  /*2900*/  MUFU.TANH R220, R220 ;  /* 0x000000dc00dc7308 */ /* 0x000fe20000002400 */
[--C-:B----4-:R-:W-:Y:S01]  /*2910*/  FADD.FTZ R206, R160, -R152.reuse ;  /* 0x80000098a0ce7221 */ /* 0x110fe20000010000 */
[----:B------:R-:W-:Y:S01]  /*2920*/  FADD.FTZ R207, R162, -R152 ;  /* 0x80000098a2cf7221 */ /* 0x000fe20000010000 */
[----:B------:R-:W-:Y:S01]  /*2930*/  FSEL R152, R193, -INF , P2 ;  /* 0xff800000c1987808 */ /* 0x000fe20001000000 */
[--C-:B------:R-:W-:Y:S01]  /*2940*/  FADD.FTZ R160, R161, -R153.reuse ;  /* 0x80000099a1a07221 */ /* 0x100fe20000010000 */
[----:B------:R-:W-:Y:S01]  /*2950*/  FADD.FTZ R161, R163, -R153 ;  /* 0x80000099a3a17221 */ /* 0x000fe20000010000 */
[----:B------:R-:W-:-:S02]  /*2960*/  FFMA.FTZ R193, -R193, R193, 1 ;  /* 0x3f800000c1c17423 */ /* 0x000fc400000101c1 */
[----:B------:R-:W1:Y:S01]  /*2970*/  MUFU.EX2 R159, R159 ;  /* 0x0000009f009f7308 */ /* 0x000e620000000800 */
[--C-:B------:R-:W-:Y:S01]  /*2980*/  FFMA.FTZ R163, R152, UR5, -R219.reuse ;  /* 0x0000000598a37c23 */ /* 0x100fe200080108db */
[----:B------:R-:W-:Y:S01]  /*2990*/  FFMA.FTZ R219, R218, UR5, -R219 ;  /* 0x00000005dadb7c23 */ /* 0x000fe200080108db */
[----:B------:R-:W2:Y:S01]  /*29a0*/  LDS.64 R152, [R13+0x28260] ;  /* 0x028260000d987984 */ /* 0x000ea20000000a00 */
[----:B------:R-:W-:Y:S01]  /*29b0*/  FMUL.FTZ R218, R211, UR10 ;  /* 0x0000000ad3da7c20 */ /* 0x000fe20008410000 */
[----:B------:R-:W-:-:S03]  /*29c0*/  FFMA.FTZ R211, -R194, R194, 1 ;  /* 0x3f800000c2d37423 */ /* 0x000fc600000101c2 */
[----:B------:R-:W3:Y:S08]  /*29d0*/  MUFU.EX2 R162, R222 ;  /* 0x000000de00a27308 */ /* 0x000ef00000000800 */
[----:B------:R-:W4:Y:S01]  /*29e0*/  MUFU.EX2 R163, R163 ;  /* 0x000000a300a37308 */ /* 0x000f220000000800 */
[----:B-1----:R-:W-:-:S04]  /*29f0*/  FMUL.FTZ R223, R159, R206 ;  /* 0x000000ce9fdf7220 */ /* 0x002fc80000410000 */
[----:B------:R-:W-:-:S03]  /*2a00*/  FMUL.FTZ R194, R192, R223 ;  /* 0x000000dfc0c27220 */ /* 0x000fc60000410000 */
[----:B------:R-:W-:Y:S01]  /*2a10*/  MUFU.TANH R221, R221 ;  /* 0x000000dd00dd7308 */ /* 0x000fe20000002400 */
[----:B---3--:R-:W-:Y:S01]  /*2a20*/  FMUL.FTZ R206, R162, R207 ;  /* 0x000000cfa2ce7220 */ /* 0x008fe20000410000 */
[----:B------:R-:W-:-:S03]  /*2a30*/  FSEL R207, R196, -INF , P2 ;  /* 0xff800000c4cf7808 */ /* 0x000fc60001000000 */
[----:B------:R-:W-:Y:S01]  /*2a40*/  FMUL.FTZ R192, R211, R206 ;  /* 0x000000ced3c07220 */ /* 0x000fe20000410000 */
[----:B------:R-:W-:Y:S01]  /*2a50*/  FSEL R211, R198, -INF , P1 ;  /* 0xff800000c6d37808 */ /* 0x000fe20000800000 */
[--C-:B------:R-:W-:Y:S01]  /*2a60*/  FFMA.FTZ R207, R207, UR5, -R216.reuse ;  /* 0x00000005cfcf7c23 */ /* 0x100fe200080108d8 */
[----:B------:R-:W1:Y:S01]  /*2a70*/  MUFU.EX2 R206, R219 ;  /* 0x000000db00ce7308 */ /* 0x000e620000000800 */
[----:B----4-:R-:W-:Y:S02]  /*2a80*/  FMUL.FTZ R160, R163, R160 ;  /* 0x000000a0a3a07220 */ /* 0x010fe40000410000 */
[----:B------:R-:W-:Y:S02]  /*2a90*/  FFMA.FTZ R216, R211, UR5, -R216 ;  /* 0x00000005d3d87c23 */ /* 0x000fe400080108d8 */
[----:B------:R-:W-:-:S03]  /*2aa0*/  FMUL.FTZ R193, R193, R160 ;  /* 0x000000a0c1c17220 */ /* 0x000fc60000410000 */
[----:B------:R-:W3:Y:S01]  /*2ab0*/  MUFU.EX2 R207, R207 ;  /* 0x000000cf00cf7308 */ /* 0x000ee20000000800 */
[--C-:B--2---:R-:W-:Y:S01]  /*2ac0*/  FADD.FTZ R222, R164, -R152.reuse ;  /* 0x80000098a4de7221 */ /* 0x104fe20000010000 */
[----:B------:R-:W-:Y:S01]  /*2ad0*/  FADD.FTZ R223, R166, -R152 ;  /* 0x80000098a6df7221 */ /* 0x000fe20000010000 */
[----:B------:R-:W-:Y:S01]  /*2ae0*/  FSEL R152, R197, -INF , P2 ;  /* 0xff800000c5987808 */ /* 0x000fe20001000000 */
[----:B------:R-:W-:Y:S01]  /*2af0*/  FADD.FTZ R211, R165, -R153 ;  /* 0x80000099a5d37221 */ /* 0x000fe20000010000 */
[----:B------:R-:W-:-:S03]  /*2b00*/  FFMA.FTZ R197, -R197, R197, 1 ;  /* 0x3f800000c5c57423 */ /* 0x000fc600000101c5 */
[----:B------:R-:W2:Y:S01]  /*2b10*/  MUFU.EX2 R164, R216 ;  /* 0x000000d800a47308 */ /* 0x000ea20000000800 */
[----:B-1----:R-:W-:Y:S01]  /*2b20*/  FMUL.FTZ R160, R206, R161 ;  /* 0x000000a1cea07220 */ /* 0x002fe20000410000 */
[----:B------:R-:W-:Y:S01]  /*2b30*/  FFMA.FTZ R166, R152, UR5, -R217 ;  /* 0x0000000598a67c23 */ /* 0x000fe200080108d9 */
[----:B------:R-:W-:Y:S01]  /*2b40*/  FFMA.FTZ R152, -R196, R196, 1 ;  /* 0x3f800000c4987423 */ /* 0x000fe200000101c4 */
[----:B------:R-:W-:Y:S01]  /*2b50*/  FADD.FTZ R196, R167, -R153 ;  /* 0x80000099a7c47221 */ /* 0x000fe20000010000 */
[----:B------:R-:W-:Y:S01]  /*2b60*/  FMUL.FTZ R195, R195, R160 ;  /* 0x000000a0c3c37220 */ /* 0x000fe20000410000 */
[----:B------:R-:W-:Y:S01]  /*2b70*/  FSEL R160, R199, -INF , P1 ;  /* 0xff800000c7a07808 */ /* 0x000fe20000800000 */
[----:B------:R-:W-:Y:S01]  /*2b80*/  FFMA.FTZ R153, -R198, R198, 1 ;  /* 0x3f800000c6997423 */ /* 0x000fe200000101c6 */
[----:B------:R-:W1:Y:S01]  /*2b90*/  MUFU.EX2 R166, R166 ;  /* 0x000000a600a67308 */ /* 0x000e620000000800 */
[----:B------:R-:W-:Y:S01]  /*2ba0*/  FMUL.FTZ R198, R213, UR10 ;  /* 0x0000000ad5c67c20 */ /* 0x000fe20008410000 */
[----:B------:R-:W-:Y:S01]  /*2bb0*/  FSEL R167, R226, -INF , P2 ;  /* 0xff800000e2a77808 */ /* 0x000fe20001000000 */
[----:B------:R-:W-:Y:S01]  /*2bc0*/  FFMA.FTZ R217, R160, UR5, -R217 ;  /* 0x00000005a0d97c23 */ /* 0x000fe200080108d9 */
[----:B------:R-:W-:Y:S01]  /*2bd0*/  FSEL R213, R202, -INF , P1 ;  /* 0xff800000cad57808 */ /* 0x000fe20000800000 */
[----:B------:R-:W4:Y:S01]  /*2be0*/  LDS.64 R160, [R13+0x28280] ;  /* 0x028280000da07984 */ /* 0x000f220000000a00 */
[----:B---3--:R-:W-:Y:S01]  /*2bf0*/  FMUL.FTZ R219, R207, R222 ;  /* 0x000000decfdb7220 */ /* 0x008fe20000410000 */
[--C-:B------:R-:W-:Y:S01]  /*2c00*/  FFMA.FTZ R167, R167, UR5, -R22.reuse ;  /* 0x00000005a7a77c23 */ /* 0x100fe20008010816 */
[----:B------:R3:W5:Y:S01]  /*2c10*/  MUFU.EX2 R165, R217 ;  /* 0x000000d900a57308 */ /* 0x0007620000000800 */
[----:B------:R-:W-:Y:S01]  /*2c20*/  FFMA.FTZ R213, R213, UR5, -R22 ;  /* 0x00000005d5d57c23 */ /* 0x000fe20008010816 */
[----:B------:R-:W-:Y:S01]  /*2c30*/  FMUL.FTZ R152, R152, R219 ;  /* 0x000000db98987220 */ /* 0x000fe20000410000 */
[----:B------:R-:W-:Y:S01]  /*2c40*/  FFMA.FTZ R199, -R199, R199, 1 ;  /* 0x3f800000c7c77423 */ /* 0x000fe200000101c7 */
[----:B------:R-:W-:Y:S01]  /*2c50*/  FFMA.FTZ R226, -R226, R226, 1 ;  /* 0x3f800000e2e27423 */ /* 0x000fe200000101e2 */
[----:B--2---:R-:W-:-:S03]  /*2c60*/  FMUL.FTZ R216, R164, R223 ;  /* 0x000000dfa4d87220 */ /* 0x004fc60000410000 */
[----:B------:R-:W2:Y:S01]  /*2c70*/  MUFU.EX2 R167, R167 ;  /* 0x000000a700a77308 */ /* 0x000ea20000000800 */
[----:B-1----:R-:W-:Y:S01]  /*2c80*/  FMUL.FTZ R22, R166, R211 ;  /* 0x000000d3a6167220 */ /* 0x002fe20000410000 */
[----:B------:R-:W-:Y:S01]  /*2c90*/  FMUL.FTZ R153, R153, R216 ;  /* 0x000000d899997220 */ /* 0x000fe20000410000 */
[----:B------:R-:W-:Y:S01]  /*2ca0*/  FMUL.FTZ R216, R214, UR10 ;  /* 0x0000000ad6d87c20 */ /* 0x000fe20008410000 */
[----:B------:R-:W-:Y:S01]  /*2cb0*/  FFMA.FTZ R214, -R188, R188, 1 ;  /* 0x3f800000bcd67423 */ /* 0x000fe200000101bc */
[----:B------:R-:W-:Y:S01]  /*2cc0*/  FMUL.FTZ R197, R197, R22 ;  /* 0x00000016c5c57220 */ /* 0x000fe20000410000 */
[----:B------:R-:W-:Y:S01]  /*2cd0*/  FSEL R22, R227, -INF , P2 ;  /* 0xff800000e3167808 */ /* 0x000fe20001000000 */
[----:B---3--:R-:W-:Y:S01]  /*2ce0*/  FMUL.FTZ R217, R215, UR10 ;  /* 0x0000000ad7d97c20 */ /* 0x008fe20008410000 */
[----:B------:R1:W3:Y:S01]  /*2cf0*/  MUFU.EX2 R211, R213 ;  /* 0x000000d500d37308 */ /* 0x0002e20000000800 */
[----:B-----5:R-:W-:Y:S01]  /*2d00*/  FMUL.FTZ R196, R165, R196 ;  /* 0x000000c4a5c47220 */ /* 0x020fe20000410000 */
[----:B------:R-:W-:-:S03]  /*2d10*/  FFMA.FTZ R215, -R189, R189, 1 ;  /* 0x3f800000bdd77423 */ /* 0x000fc600000101bd */
[----:B------:R-:W-:Y:S01]  /*2d20*/  FMUL.FTZ R196, R199, R196 ;  /* 0x000000c4c7c47220 */ /* 0x000fe20000410000 */
[----:B------:R-:W-:Y:S02]  /*2d30*/  FFMA.FTZ R199, -R202, R202, 1 ;  /* 0x3f800000cac77423 */ /* 0x000fe400000101ca */
[----:B------:R-:W-:Y:S01]  /*2d40*/  MUFU.TANH R218, R218 ;  /* 0x000000da00da7308 */ /* 0x000fe20000002400 */
[----:B-1----:R-:W-:-:S07]  /*2d50*/  FFMA.FTZ R213, -R227, R227, 1 ;  /* 0x3f800000e3d57423 */ /* 0x002fce00000101e3 */
[----:B------:R-:W-:Y:S01]  /*2d60*/  MUFU.TANH R216, R216 ;  /* 0x000000d800d87308 */ /* 0x000fe20000002400 */
[--C-:B----4-:R-:W-:Y:S01]  /*2d70*/  FADD.FTZ R168, R168, -R160.reuse ;  /* 0x800000a0a8a87221 */ /* 0x110fe20000010000 */
[----:B------:R-:W-:Y:S01]  /*2d80*/  FADD.FTZ R222, R170, -R160 ;  /* 0x800000a0aade7221 */ /* 0x000fe20000010000 */
[----:B------:R-:W-:Y:S01]  /*2d90*/  FFMA.FTZ R160, R22, UR5, -R23 ;  /* 0x0000000516a07c23 */ /* 0x000fe20008010817 */
[----:B------:R-:W-:Y:S01]  /*2da0*/  FSEL R22, R188, -INF , P1 ;  /* 0xff800000bc167808 */ /* 0x000fe20000800000 */
[--C-:B------:R-:W-:Y:S01]  /*2db0*/  FADD.FTZ R219, R169, -R161.reuse ;  /* 0x800000a1a9db7221 */ /* 0x100fe20000010000 */
[----:B------:R-:W-:Y:S01]  /*2dc0*/  FADD.FTZ R170, R171, -R161 ;  /* 0x800000a1abaa7221 */ /* 0x000fe20000010000 */
[----:B--2---:R-:W-:Y:S01]  /*2dd0*/  FMUL.FTZ R169, R167, R168 ;  /* 0x000000a8a7a97220 */ /* 0x004fe20000410000 */
[----:B---3--:R-:W-:Y:S01]  /*2de0*/  FMUL.FTZ R222, R211, R222 ;  /* 0x000000ded3de7220 */ /* 0x008fe20000410000 */
[----:B------:R-:W1:Y:S01]  /*2df0*/  MUFU.EX2 R160, R160 ;  /* 0x000000a000a07308 */ /* 0x000e620000000800 */
[----:B------:R-:W-:Y:S01]  /*2e00*/  FFMA.FTZ R161, R22, UR5, -R23 ;  /* 0x0000000516a17c23 */ /* 0x000fe20008010817 */
[----:B------:R-:W-:Y:S01]  /*2e10*/  FMUL.FTZ R202, R226, R169 ;  /* 0x000000a9e2ca7220 */ /* 0x000fe20000410000 */
[----:B------:R-:W2:Y:S01]  /*2e20*/  LDS.64 R22, [R13+0x282a0] ;  /* 0x0282a0000d167984 */ /* 0x000ea20000000a00 */
[----:B------:R-:W-:Y:S01]  /*2e30*/  FSEL R169, R189, -INF , P2 ;  /* 0xff800000bda97808 */ /* 0x000fe20001000000 */
[----:B------:R-:W-:Y:S01]  /*2e40*/  FMUL.FTZ R199, R199, R222 ;  /* 0x000000dec7c77220 */ /* 0x000fe20000410000 */
[----:B------:R-:W-:-:S02]  /*2e50*/  FFMA.FTZ R222, -R203, R203, 1 ;  /* 0x3f800000cbde7423 */ /* 0x000fc400000101cb */
[----:B------:R-:W3:Y:S08]  /*2e60*/  MUFU.EX2 R161, R161 ;  /* 0x000000a100a17308 */ /* 0x000ef00000000800 */
[----:B------:R-:W-:Y:S01]  /*2e70*/  MUFU.TANH R198, R198 ;  /* 0x000000c600c67308 */ /* 0x000fe20000002400 */
[C---:B-1----:R-:W-:Y:S01]  /*2e80*/  FMUL.FTZ R168, R160.reuse, R219 ;  /* 0x000000dba0a87220 */ /* 0x042fe20000410000 */
[----:B------:R-:W-:-:S03]  /*2e90*/  F2FP.F16.F32.PACK_AB R160, R160, R167 ;  /* 0x000000a7a0a0723e */ /* 0x000fc600000000ff */
[----:B------:R-:W-:Y:S01]  /*2ea0*/  FMUL.FTZ R213, R213, R168 ;  /* 0x000000a8d5d57220 */ /* 0x000fe20000410000 */
[--C-:B------:R-:W-:Y:S01]  /*2eb0*/  FFMA.FTZ R168, R169, UR5, -R20.reuse ;  /* 0x00000005a9a87c23 */ /* 0x100fe20008010814 */
[C---:B------:R-:W-:Y:S01]  /*2ec0*/  FSEL R169, R204.reuse, -INF , P1 ;  /* 0xff800000cca97808 */ /* 0x040fe20000800000 */
[----:B------:R-:W-:Y:S01]  /*2ed0*/  FFMA.FTZ R204, -R204, R204, 1 ;  /* 0x3f800000cccc7423 */ /* 0x000fe200000101cc */
[C---:B---3--:R-:W-:Y:S01]  /*2ee0*/  FMUL.FTZ R171, R161.reuse, R170 ;  /* 0x000000aaa1ab7220 */ /* 0x048fe20000410000 */
[----:B------:R-:W-:Y:S01]  /*2ef0*/  MUFU.TANH R217, R217 ;  /* 0x000000d900d97308 */ /* 0x000fe20000002400 */
[----:B------:R-:W-:Y:S01]  /*2f00*/  F2FP.F16.F32.PACK_AB R161, R161, R211 ;  /* 0x000000d3a1a1723e */ /* 0x000fe200000000ff */
[----:B------:R-:W-:Y:S01]  /*2f10*/  FFMA.FTZ R169, R169, UR5, -R20 ;  /* 0x00000005a9a97c23 */ /* 0x000fe20008010814 */
[----:B------:R-:W-:Y:S01]  /*2f20*/  FSEL R20, R203, -INF , P2 ;  /* 0xff800000cb147808 */ /* 0x000fe20001000000 */
[----:B------:R-:W-:Y:S01]  /*2f30*/  FMUL.FTZ R214, R214, R171 ;  /* 0x000000abd6d67220 */ /* 0x000fe20000410000 */
[----:B------:R-:W-:-:S03]  /*2f40*/  FFMA.FTZ R203, -R220, R220, 1 ;  /* 0x3f800000dccb7423 */ /* 0x000fc600000101dc */
[----:B------:R-:W1:Y:S01]  /*2f50*/  MUFU.EX2 R168, R168 ;  /* 0x000000a800a87308 */ /* 0x000e620000000800 */
[----:B------:R-:W-:Y:S01]  /*2f60*/  FFMA.FTZ R170, R20, UR5, -R21 ;  /* 0x0000000514aa7c23 */ /* 0x000fe20008010815 */
[----:B------:R-:W-:-:S05]  /*2f70*/  FSEL R20, R220, -INF , P1 ;  /* 0xff800000dc147808 */ /* 0x000fca0000800000 */
[----:B------:R-:W-:Y:S01]  /*2f80*/  FFMA.FTZ R188, R20, UR5, -R21 ;  /* 0x0000000514bc7c23 */ /* 0x000fe20008010815 */
[----:B------:R-:W-:Y:S01]  /*2f90*/  FSEL R21, R221, -INF , P2 ;  /* 0xff800000dd157808 */ /* 0x000fe20001000000 */
[----:B--2---:R-:W-:Y:S01]  /*2fa0*/  FADD.FTZ R171, R172, -R22 ;  /* 0x80000016acab7221 */ /* 0x004fe20000010000 */
[----:B------:R-:W2:Y:S01]  /*2fb0*/  MUFU.EX2 R170, R170 ;  /* 0x000000aa00aa7308 */ /* 0x000ea20000000800 */
[--C-:B------:R-:W-:Y:S01]  /*2fc0*/  FADD.FTZ R173, R173, -R23.reuse ;  /* 0x80000017adad7221 */ /* 0x100fe20000010000 */
[----:B------:R-:W-:Y:S01]  /*2fd0*/  FADD.FTZ R175, R175, -R23 ;  /* 0x80000017afaf7221 */ /* 0x000fe20000010000 */
[----:B------:R-:W-:Y:S01]  /*2fe0*/  FFMA.FTZ R23, R21, UR5, -R18 ;  /* 0x0000000515177c23 */ /* 0x000fe20008010812 */
[----:B------:R-:W-:Y:S01]  /*2ff0*/  FADD.FTZ R174, R174, -R22 ;  /* 0x80000016aeae7221 */ /* 0x000fe20000010000 */
[----:B-1----:R-:W-:Y:S01]  /*3000*/  FMUL.FTZ R20, R168, R171 ;  /* 0x000000aba8147220 */ /* 0x002fe20000410000 */
[----:B------:R-:W-:Y:S02]  /*3010*/  FSEL R171, R210, -INF , P1 ;  /* 0xff800000d2ab7808 */ /* 0x000fe40000800000 */
[----:B------:R-:W1:Y:S01]  /*3020*/  MUFU.EX2 R169, R169 ;  /* 0x000000a900a97308 */ /* 0x000e620000000800 */
[----:B------:R-:W-:-:S02]  /*3030*/  FMUL.FTZ R215, R215, R20 ;  /* 0x00000014d7d77220 */ /* 0x000fc40000410000 */
[----:B------:R-:W-:Y:S01]  /*3040*/  FFMA.FTZ R171, R171, UR5, -R18 ;  /* 0x00000005abab7c23 */ /* 0x000fe20008010812 */
[----:B------:R-:W-:Y:S01]  /*3050*/  FSEL R18, R209, -INF , P2 ;  /* 0xff800000d1127808 */ /* 0x000fe20001000000 */
[----:B------:R-:W3:Y:S03]  /*3060*/  LDS.64 R20, [R13+0x282c0] ;  /* 0x0282c0000d147984 */ /* 0x000ee60000000a00 */
[----:B------:R4:W5:Y:S01]  /*3070*/  MUFU.EX2 R22, R188 ;  /* 0x000000bc00167308 */ /* 0x0009620000000800 */
[----:B------:R-:W-:Y:S01]  /*3080*/  FFMA.FTZ R172, R18, UR5, -R19 ;  /* 0x0000000512ac7c23 */ /* 0x000fe20008010813 */
[----:B------:R-:W-:-:S06]  /*3090*/  FSEL R18, R218, -INF , P1 ;  /* 0xff800000da127808 */ /* 0x000fcc0000800000 */
[----:B------:R-:W-:Y:S01]  /*30a0*/  MUFU.EX2 R171, R171 ;  /* 0x000000ab00ab7308 */ /* 0x000fe20000000800 */
[----:B----4-:R-:W-:Y:S01]  /*30b0*/  FFMA.FTZ R188, R18, UR5, -R19 ;  /* 0x0000000512bc7c23 */ /* 0x010fe20008010813 */
[----:B--2---:R-:W-:Y:S01]  /*30c0*/  FMUL.FTZ R19, R170, R173 ;  /* 0x000000adaa137220 */ /* 0x004fe20000410000 */
[----:B-1----:R-:W-:-:S03]  /*30d0*/  FMUL.FTZ R189, R169, R174 ;  /* 0x000000aea9bd7220 */ /* 0x002fc60000410000 */
[----:B------:R-:W-:Y:S01]  /*30e0*/  FMUL.FTZ R222, R222, R19 ;  /* 0x00000013dede7220 */ /* 0x000fe20000410000 */
[----:B------:R-:W-:Y:S01]  /*30f0*/  FMUL.FTZ R204, R204, R189 ;  /* 0x000000bdcccc7220 */ /* 0x000fe20000410000 */
[----:B------:R-:W-:Y:S01]  /*3100*/  FSEL R189, R212, -INF , P2 ;  /* 0xff800000d4bd7808 */ /* 0x000fe20001000000 */
[----:B------:R1:W2:Y:S01]  /*3110*/  LDS.64 R18, [R13+0x282e0] ;  /* 0x0282e0000d127984 */ /* 0x0002a20000000a00 */
[----:B-----5:R-:W-:Y:S01]  /*3120*/  FMUL.FTZ R220, R22, R175 ;  /* 0x000000af16dc7220 */ /* 0x020fe20000410000 */
[----:B------:R-:W4:Y:S01]  /*3130*/  MUFU.EX2 R154, R232 ;  /* 0x000000e8009a7308 */ /* 0x000f220000000800 */
[----:B------:R-:W-:Y:S01]  /*3140*/  FFMA.FTZ R212, -R212, R212, 1 ;  /* 0x3f800000d4d47423 */ /* 0x000fe200000101d4 */
[----:B------:R-:W-:Y:S01]  /*3150*/  FFMA.FTZ R174, R189, UR5, -R14 ;  /* 0x00000005bdae7c23 */ /* 0x000fe2000801080e */
[C---:B------:R-:W-:Y:S01]  /*3160*/  FSEL R189, R216.reuse, -INF , P1 ;  /* 0xff800000d8bd7808 */ /* 0x040fe20000800000 */
[----:B------:R-:W-:Y:S01]  /*3170*/  FMUL.FTZ R203, R203, R220 ;  /* 0x000000dccbcb7220 */ /* 0x000fe20000410000 */
[----:B------:R-:W-:-:S03]  /*3180*/  FFMA.FTZ R216, -R216, R216, 1 ;  /* 0x3f800000d8d87423 */ /* 0x000fc600000101d8 */
[----:B------:R-:W-:Y:S01]  /*3190*/  FFMA.FTZ R175, R189, UR5, -R14 ;  /* 0x00000005bdaf7c23 */ /* 0x000fe2000801080e */
[C---:B------:R-:W-:Y:S01]  /*31a0*/  FSEL R14, R198.reuse, -INF , P2 ;  /* 0xff800000c60e7808 */ /* 0x040fe20001000000 */
[----:B------:R-:W-:Y:S01]  /*31b0*/  MUFU.EX2 R23, R23 ;  /* 0x0000001700177308 */ /* 0x000fe20000000800 */
[----:B------:R-:W-:-:S03]  /*31c0*/  FFMA.FTZ R198, -R198, R198, 1 ;  /* 0x3f800000c6c67423 */ /* 0x000fc600000101c6 */
[--C-:B-1----:R-:W-:Y:S01]  /*31d0*/  FFMA.FTZ R13, R14, UR5, -R15.reuse ;  /* 0x000000050e0d7c23 */ /* 0x102fe2000801080f */
[C---:B------:R-:W-:Y:S01]  /*31e0*/  FSEL R14, R217.reuse, -INF , P1 ;  /* 0xff800000d90e7808 */ /* 0x040fe20000800000 */
[----:B------:R-:W-:Y:S01]  /*31f0*/  FFMA.FTZ R217, -R217, R217, 1 ;  /* 0x3f800000d9d97423 */ /* 0x000fe200000101d9 */
[----:B----4-:R-:W-:Y:S01]  /*3200*/  FMUL.FTZ R231, R154, R231 ;  /* 0x000000e79ae77220 */ /* 0x010fe20000410000 */
[----:B------:R-:W1:Y:S01]  /*3210*/  MUFU.EX2 R172, R172 ;  /* 0x000000ac00ac7308 */ /* 0x000e620000000800 */
[----:B---3--:R-:W-:Y:S01]  /*3220*/  FADD.FTZ R178, R178, -R20 ;  /* 0x80000014b2b27221 */ /* 0x008fe20000010000 */
[----:B------:R-:W-:Y:S01]  /*3230*/  FFMA.FTZ R14, R14, UR5, -R15 ;  /* 0x000000050e0e7c23 */ /* 0x000fe2000801080f */
[--C-:B------:R-:W-:Y:S01]  /*3240*/  FADD.FTZ R189, R177, -R21.reuse ;  /* 0x80000015b1bd7221 */ /* 0x100fe20000010000 */
[----:B------:R-:W-:Y:S01]  /*3250*/  FMUL.FTZ R186, R186, R231 ;  /* 0x000000e7baba7220 */ /* 0x000fe20000410000 */
[----:B------:R-:W-:Y:S01]  /*3260*/  FMUL.FTZ R177, R171, R178 ;  /* 0x000000b2abb17220 */ /* 0x000fe20000410000 */
[----:B------:R-:W-:Y:S01]  /*3270*/  FADD.FTZ R220, R179, -R21 ;  /* 0x80000015b3dc7221 */ /* 0x000fe20000010000 */
[----:B------:R-:W-:Y:S01]  /*3280*/  FFMA.FTZ R15, -R221, R221, 1 ;  /* 0x3f800000dd0f7423 */ /* 0x000fe200000101dd */
[----:B------:R-:W-:Y:S01]  /*3290*/  MUFU.EX2 R175, R175 ;  /* 0x000000af00af7308 */ /* 0x000fe20000000800 */
[----:B------:R-:W-:Y:S01]  /*32a0*/  F2FP.F16.F32.PACK_AB R185, R187, R186 ;  /* 0x000000babbb9723e */ /* 0x000fe200000000ff */
[----:B------:R-:W-:Y:S01]  /*32b0*/  FFMA.FTZ R21, -R218, R218, 1 ;  /* 0x3f800000da157423 */ /* 0x000fe200000101da */
[----:B------:R-:W-:-:S02]  /*32c0*/  F2FP.F16.F32.PACK_AB R187, R191, R190 ;  /* 0x000000bebfbb723e */ /* 0x000fc400000000ff */
[----:B------:R-:W-:Y:S01]  /*32d0*/  F2FP.F16.F32.PACK_AB R191, R196, R153 ;  /* 0x00000099c4bf723e */ /* 0x000fe200000000ff */
[----:B------:R-:W-:Y:S01]  /*32e0*/  IMAD R153, R3, 0x2000, R12 ;  /* 0x0000200003997824 */ /* 0x000fe200078e020c */
[----:B------:R-:W-:Y:S01]  /*32f0*/  F2FP.F16.F32.PACK_AB R186, R208, R205 ;  /* 0x000000cdd0ba723e */ /* 0x000fe200000000ff */
[----:B------:R3:W4:Y:S01]  /*3300*/  MUFU.EX2 R173, R188 ;  /* 0x000000bc00ad7308 */ /* 0x0007220000000800 */
[----:B-1----:R-:W-:Y:S01]  /*3310*/  FMUL.FTZ R189, R172, R189 ;  /* 0x000000bdacbd7220 */ /* 0x002fe20000410000 */
[----:B------:R-:W-:Y:S01]  /*3320*/  F2FP.F16.F32.PACK_AB R190, R197, R152 ;  /* 0x00000098c5be723e */ /* 0x000fe200000000ff */
[--C-:B--2---:R-:W-:Y:S01]  /*3330*/  FADD.FTZ R178, R181, -R19.reuse ;  /* 0x80000013b5b27221 */ /* 0x104fe20000010000 */
[----:B------:R-:W-:Y:S01]  /*3340*/  FADD.FTZ R183, R183, -R19 ;  /* 0x80000013b7b77221 */ /* 0x000fe20000010000 */
[----:B------:R-:W-:Y:S01]  /*3350*/  F2FP.F16.F32.PACK_AB R152, R155, R17 ;  /* 0x000000119b98723e */ /* 0x000fe200000000ff */
[----:B------:R-:W-:Y:S02]  /*3360*/  IMAD R17, R8, 0x4000, R16 ;  /* 0x0000400008117824 */ /* 0x000fe400078e0210 */
[----:B------:R-:W1:Y:S01]  /*3370*/  MUFU.EX2 R174, R174 ;  /* 0x000000ae00ae7308 */ /* 0x000e620000000800 */
[----:B---3--:R-:W-:Y:S01]  /*3380*/  FADD.FTZ R188, R176, -R20 ;  /* 0x80000014b0bc7221 */ /* 0x008fe20000010000 */
[----:B------:R-:W-:Y:S01]  /*3390*/  FFMA.FTZ R20, -R210, R210, 1 ;  /* 0x3f800000d2147423 */ /* 0x000fe200000101d2 */
[----:B------:R-:W-:Y:S01]  /*33a0*/  FFMA.FTZ R176, -R209, R209, 1 ;  /* 0x3f800000d1b07423 */ /* 0x000fe200000101d1 */
[----:B------:R-:W-:Y:S01]  /*33b0*/  F2FP.F16.F32.PACK_AB R155, R158, R156 ;  /* 0x0000009c9e9b723e */ /* 0x000fe200000000ff */
[----:B------:R-:W-:Y:S01]  /*33c0*/  FMUL.FTZ R188, R23, R188 ;  /* 0x000000bc17bc7220 */ /* 0x000fe20000410000 */
[----:B------:R-:W-:Y:S01]  /*33d0*/  FMUL.FTZ R20, R20, R177 ;  /* 0x000000b114147220 */ /* 0x000fe20000410000 */
[--C-:B------:R-:W-:Y:S01]  /*33e0*/  FADD.FTZ R177, R180, -R18.reuse ;  /* 0x80000012b4b17221 */ /* 0x100fe20000010000 */
[----:B------:R-:W2:Y:S01]  /*33f0*/  MUFU.EX2 R13, R13 ;  /* 0x0000000d000d7308 */ /* 0x000ea20000000800 */
[----:B------:R-:W-:Y:S01]  /*3400*/  FADD.FTZ R18, R182, -R18 ;  /* 0x80000012b6127221 */ /* 0x000fe20000010000 */
[----:B----4-:R-:W-:Y:S01]  /*3410*/  FMUL.FTZ R220, R173, R220 ;  /* 0x000000dcaddc7220 */ /* 0x010fe20000410000 */
[----:B------:R-:W-:Y:S01]  /*3420*/  FMUL.FTZ R15, R15, R188 ;  /* 0x000000bc0f0f7220 */ /* 0x000fe20000410000 */
[----:B------:R-:W-:Y:S01]  /*3430*/  FMUL.FTZ R176, R176, R189 ;  /* 0x000000bdb0b07220 */ /* 0x000fe20000410000 */
[----:B------:R-:W-:Y:S01]  /*3440*/  FMUL.FTZ R19, R175, R18 ;  /* 0x00000012af137220 */ /* 0x000fe20000410000 */
[----:B------:R-:W-:Y:S01]  /*3450*/  FMUL.FTZ R21, R21, R220 ;  /* 0x000000dc15157220 */ /* 0x000fe20000410000 */
[----:B------:R-:W-:Y:S01]  /*3460*/  F2FP.F16.F32.PACK_AB R188, R193, R194 ;  /* 0x000000c2c1bc723e */ /* 0x000fe200000000ff */
[----:B------:R-:W3:Y:S01]  /*3470*/  MUFU.EX2 R14, R14 ;  /* 0x0000000e000e7308 */ /* 0x000ee20000000800 */
[----:B-1----:R-:W-:Y:S01]  /*3480*/  FMUL.FTZ R177, R174, R177 ;  /* 0x000000b1aeb17220 */ /* 0x002fe20000410000 */
[----:B------:R-:W-:Y:S01]  /*3490*/  FMUL.FTZ R19, R216, R19 ;  /* 0x00000013d8137220 */ /* 0x000fe20000410000 */
[----:B------:R-:W-:Y:S01]  /*34a0*/  F2FP.F16.F32.PACK_AB R196, R176, R15 ;  /* 0x0000000fb0c4723e */ /* 0x000fe200000000ff */
[----:B------:R-:W-:-:S02]  /*34b0*/  IMAD R15, R153, 0x2, R16 ;  /* 0x00000002990f7824 */ /* 0x000fc400078e0210 */
[----:B------:R-:W-:Y:S01]  /*34c0*/  FMUL.FTZ R177, R212, R177 ;  /* 0x000000b1d4b17220 */ /* 0x000fe20000410000 */
[----:B------:R-:W-:Y:S02]  /*34d0*/  F2FP.F16.F32.PACK_AB R189, R195, R192 ;  /* 0x000000c0c3bd723e */ /* 0x000fe400000000ff */
[----:B------:R-:W-:Y:S01]  /*34e0*/  F2FP.F16.F32.PACK_AB R192, R213, R202 ;  /* 0x000000cad5c0723e */ /* 0x000fe200000000ff */
[----:B--2---:R-:W-:Y:S01]  /*34f0*/  FMUL.FTZ R179, R13, R178 ;  /* 0x000000b20db37220 */ /* 0x004fe20000410000 */
[----:B------:R-:W-:Y:S01]  /*3500*/  F2FP.F16.F32.PACK_AB R193, R214, R199 ;  /* 0x000000c7d6c1723e */ /* 0x000fe200000000ff */
[----:B------:R-:W-:Y:S01]  /*3510*/  STSM.16.MT88.4 [R15+0x28800], R184 ;  /* 0x028800b80f007844 */ /* 0x000fe20000004200 */
[----:B------:R-:W-:Y:S01]  /*3520*/  F2FP.F16.F32.PACK_AB R194, R222, R215 ;  /* 0x000000d7dec2723e */ /* 0x000fe200000000ff */
[----:B------:R-:W-:Y:S01]  /*3530*/  FMUL.FTZ R198, R198, R179 ;  /* 0x000000b3c6c67220 */ /* 0x000fe20000410000 */
[----:B------:R-:W-:Y:S01]  /*3540*/  F2FP.F16.F32.PACK_AB R195, R203, R204 ;  /* 0x000000cccbc3723e */ /* 0x000fe200000000ff */
[----:B------:R-:W-:Y:S01]  /*3550*/  STSM.16.MT88.4 [R15+0x29000], R188 ;  /* 0x029000bc0f007844 */ /* 0x000fe20000004200 */
[----:B------:R-:W-:Y:S01]  /*3560*/  F2FP.F16.F32.PACK_AB R197, R21, R20 ;  /* 0x0000001415c5723e */ /* 0x000fe200000000ff */
[----:B---3--:R-:W-:Y:S01]  /*3570*/  FMUL.FTZ R18, R14, R183 ;  /* 0x000000b70e127220 */ /* 0x008fe20000410000 */
[----:B------:R-:W-:Y:S01]  /*3580*/  F2FP.F16.F32.PACK_AB R198, R198, R177 ;  /* 0x000000b1c6c6723e */ /* 0x000fe200000000ff */
[----:B------:R-:W-:Y:S01]  /*3590*/  STSM.16.MT88.4 [R15+0x29800], R192 ;  /* 0x029800c00f007844 */ /* 0x000fe20000004200 */
[----:B------:R-:W-:Y:S01]  /*35a0*/  F2FP.F16.F32.PACK_AB R153, R200, R154 ;  /* 0x0000009ac899723e */ /* 0x000fe200000000ff */
[----:B------:R-:W-:Y:S01]  /*35b0*/  FMUL.FTZ R18, R217, R18 ;  /* 0x00000012d9127220 */ /* 0x000fe20000410000 */
[----:B------:R-:W-:-:S02]  /*35c0*/  F2FP.F16.F32.PACK_AB R154, R157, R201 ;  /* 0x000000c99d9a723e */ /* 0x000fc400000000ff */
[----:B------:R-:W-:Y:S02]  /*35d0*/  F2FP.F16.F32.PACK_AB R172, R172, R23 ;  /* 0x00000017acac723e */ /* 0x000fe400000000ff */
[----:B------:R-:W-:Y:S02]  /*35e0*/  F2FP.F16.F32.PACK_AB R199, R18, R19 ;  /* 0x0000001312c7723e */ /* 0x000fe400000000ff */
[----:B------:R-:W-:Y:S02]  /*35f0*/  F2FP.F16.F32.PACK_AB R173, R173, R171 ;  /* 0x000000abadad723e */ /* 0x000fe400000000ff */
[----:B------:R-:W-:Y:S01]  /*3600*/  F2FP.F16.F32.PACK_AB R174, R13, R174 ;  /* 0x000000ae0dae723e */ /* 0x000fe200000000ff */
[----:B------:R1:W-:Y:S01]  /*3610*/  STSM.16.MT88.4 [R15+0x2a000], R196 ;  /* 0x02a000c40f007844 */ /* 0x0003e20000004200 */
[----:B------:R-:W-:Y:S01]  /*3620*/  WARPGROUP.ARRIVE ;  /* 0x00000000000079c5 */ /* 0x000fe20000000000 */
[----:B------:R-:W-:Y:S02]  /*3630*/  F2FP.F16.F32.PACK_AB R175, R14, R175 ;  /* 0x000000af0eaf723e */ /* 0x000fe400000000ff */
[----:B------:R-:W-:-:S13]  /*3640*/  R2UR UR5, R17 ;  /* 0x00000000110572ca */ /* 0x000fda00000e0000 */
[----:B------:R-:W-:Y:S01]  /*3650*/  HGMMA.64x128x16.F32 R24, R152, gdesc[UR4].tnspB, R24, gsb0 ;  /* 0x41e0000498187df0 */ /* 0x000fe20008000818 */
[----:B------:R-:W-:Y:S01]  /*3660*/  UIADD3 UR6, UR4, 0x80, URZ ;  /* 0x0000008004067890 */ /* 0x000fe2000fffe03f */
[----:B------:R-:W-:Y:S01]  /*3670*/  UMOV UR7, 0x40000040 ;  /* 0x4000004000077882 */ /* 0x000fe20000000000 */
[----:B-1----:R-:W-:Y:S01]  /*3680*/  SHF.R.U32.HI R15, RZ, 0x4, R229 ;  /* 0x00000004ff0f7819 */ /* 0x002fe200000116e5 */
[----:B------:R-:W-:-:S03]  /*3690*/  USHF.R.U32.HI UR5, URZ, 0x4, UR5 ;  /* 0x000000043f057899 */ /* 0x000fc60008011605 */
[----:B------:R-:W-:Y:S01]  /*36a0*/  LOP3.LUT R15, R15, 0x3fff, RZ, 0xc0, !PT ;  /* 0x00003fff0f0f7812 */ /* 0x000fe200078ec0ff */
[----:B------:R-:W-:-:S03]  /*36b0*/  ULOP3.LUT UR9, UR5, 0x3fff, URZ, 0xc0, !UPT ;  /* 0x00003fff05097892 */ /* 0x000fc6000f8ec03f */
[----:B------:R-:W-:Y:S01]  /*36c0*/  LOP3.LUT R18, R15, 0x10000, RZ, 0xfc, !PT ;  /* 0x000100000f127812 */ /* 0x000fe200078efcff */
[----:B------:R-:W-:-:S04]  /*36d0*/  UMOV UR5, 0x40000040 ;  /* 0x4000004000057882 */ /* 0x000fc80000000000 */
[----:B------:R-:W-:-:S05]  /*36e0*/  IMAD R18, R3, 0x400, R18 ;  /* 0x0000040003127824 */ /* 0x000fca00078e0212 */
[----:B------:R-:W-:Y:S01]  /*36f0*/  R2UR UR8, R18 ;  /* 0x00000000120872ca */ /* 0x000fe200000e0000 */
[----:B------:R-:W-:Y:S02]  /*3700*/  WARPGROUP.DEPBAR.LE gsb0, 0x0 ;  /* 0x00008000000079c5 */ /* 0x000fe40000010000 */
[----:B------:R-:W-:Y:S02]  /*3710*/  F2FP.F16.F32.PACK_AB R152, R163, R159 ;  /* 0x0000009fa398723e */ /* 0x000fe400000000ff */
[----:B------:R-:W-:Y:S02]  /*3720*/  F2FP.F16.F32.PACK_AB R153, R206, R162 ;  /* 0x000000a2ce99723e */ /* 0x000fe400000000ff */
[----:B------:R-:W-:Y:S02]  /*3730*/  F2FP.F16.F32.PACK_AB R154, R166, R207 ;  /* 0x000000cfa69a723e */ /* 0x000fe400000000ff */
[----:B------:R-:W-:Y:S02]  /*3740*/  F2FP.F16.F32.PACK_AB R155, R165, R164 ;  /* 0x000000a4a59b723e */ /* 0x000fe400000000ff */
[----:B------:R-:W-:-:S02]  /*3750*/  F2FP.F16.F32.PACK_AB R162, R170, R168 ;  /* 0x000000a8aaa2723e */ /* 0x000fc400000000ff */
[----:B------:R-:W-:Y:S01]  /*3760*/  WARPGROUP.ARRIVE ;  /* 0x00000000000079c5 */ /* 0x000fe20000000000 */
[----:B------:R-:W-:-:S05]  /*3770*/  F2FP.F16.F32.PACK_AB R163, R22, R169 ;  /* 0x000000a916a3723e */ /* 0x000fca00000000ff */
[----:B------:R-:W-:Y:S01]  /*3780*/  HGMMA.64x128x16.F32 R24, R152, gdesc[UR4].tnspB, R24, gsb0 ;  /* 0x41e0000498187df0 */ /* 0x000fe20008000818 */
[----:B------:R-:W-:Y:S01]  /*3790*/  UIADD3 UR6, UR4, 0x100, URZ ;  /* 0x0000010004067890 */ /* 0x000fe2000fffe03f */
[----:B------:R-:W-:Y:S01]  /*37a0*/  UMOV UR7, 0x40000040 ;  /* 0x4000004000077882 */ /* 0x000fe20000000000 */
[----:B------:R-:W-:Y:S02]  /*37b0*/  WARPGROUP.DEPBAR.LE gsb0, 0x0 ;  /* 0x00008000000079c5 */ /* 0x000fe40000010000 */
[----:B------:R-:W-:-:S07]  /*37c0*/  WARPGROUP.ARRIVE ;  /* 0x00000000000079c5 */ /* 0x000fce0000000000 */
[----:B------:R-:W-:Y:S01]  /*37d0*/  HGMMA.64x128x16.F32 R24, R160, gdesc[UR4].tnspB, R24, gsb0 ;  /* 0x41e00004a0187df0 */ /* 0x000fe20008000818 */
        /* <DEDUP_REMOVED lines=70> */
.L_x_249:
[----:B------:R-:W-:Y:S01]  /*3c40*/  LOP3.LUT R0, R0, 0x2000000, RZ, 0xfc, !PT ;  /* 0x0200000000007812 */ /* 0x000fe200078efcff */
[----:B------:R-:W-:Y:S01]  /*3c50*/  UMOV UR7, 0x40000040 ;  /* 0x4000004000077882 */ /* 0x000fe20000000000 */
[----:B------:R-:W1:Y:S03]  /*3c60*/  S2R R13, SR_TID.X ;  /* 0x00000000000d7919 */ /* 0x000e660000002100 */
[----:B------:R-:W-:-:S05]  /*3c70*/  IMAD R0, R3, 0x400, R0 ;  /* 0x0000040003007824 */ /* 0x000fca00078e0200 */
[----:B------:R-:W-:Y:S01]  /*3c80*/  R2UR UR4, R0 ;  /* 0x00000000000472ca */ /* 0x000fe200000e0000 */
[----:B------:R-:W-:-:S05]  /*3c90*/  VIADD R0, R2, 0x30840 ;  /* 0x0003084002007836 */ /* 0x000fca0000000000 */
[----:B------:R-:W-:-:S04]  /*3ca0*/  PRMT R0, RZ, 0x654, R0 ;  /* 0x00000654ff007816 */ /* 0x000fc80000000000 */
[----:B------:R2:W-:Y:S01]  /*3cb0*/  SYNCS.ARRIVE.TRANS64.RED.A1T0 RZ, [R0+URZ], RZ ;  /* 0x000000ff00ff79a7 */ /* 0x0005e2000810043f */
[----:B------:R-:W-:Y:S02]  /*3cc0*/  WARPGROUP.ARRIVE ;  /* 0x00000000000079c5 */ /* 0x000fe40000000000 */
[----:B------:R-:W-:-:S04]  /*3cd0*/  UMOV UR6, UR4 ;  /* 0x0000000400067c82 */ /* 0x000fc80008000000 */
[----:B------:R-:W-:Y:S01]  /*3ce0*/  HGMMA.64x128x16.F32 R88, R184, gdesc[UR4].tnspB, R88, gsb0 ;  /* 0x41e00004b8587df0 */ /* 0x000fe20008000858 */
[----:B------:R-:W-:Y:S01]  /*3cf0*/  UIADD3 UR6, UR4, 0x80, URZ ;  /* 0x0000008004067890 */ /* 0x000fe2000fffe03f */
[----:B------:R-:W-:Y:S01]  /*3d00*/  UMOV UR7, 0x40000040 ;  /* 0x4000004000077882 */ /* 0x000fe20000000000 */
[----:B-1----:R-:W-:Y:S01]  /*3d10*/  SHF.R.U32.HI R15, RZ, 0x7, R13 ;  /* 0x00000007ff0f7819 */ /* 0x002fe2000001160d */
[----:B------:R-:W-:-:S04]  /*3d20*/  IMAD.IADD R13, R9, 0x1, R10 ;  /* 0x00000001090d7824 */ /* 0x000fc800078e020a */
[----:B------:R-:W-:Y:S02]  /*3d30*/  VIADD R14, R15, 0x9 ;  /* 0x000000090f0e7836 */ /* 0x000fe40000000000 */
[----:B------:R-:W-:Y:S02]  /*3d40*/  IMAD R13, R13, 0x4, R16 ;  /* 0x000000040d0d7824 */ /* 0x000fe400078e0210 */
        /* <DEDUP_REMOVED lines=34> */
.L_x_250:
        /* <DEDUP_REMOVED lines=11> */
.L_x_240:
[----:B------:R-:W4:Y:S01]  /*4020*/  S2UR UR8, SR_CTAID.Y ;  /* 0x00000000000879c3 */ /* 0x000f220000002600 */
[----:B------:R-:W5:Y:S01]  /*4030*/  S2R R8, SR_TID.X ;  /* 0x0000000000087919 */ /* 0x000f620000002100 */
[----:B------:R-:W-:Y:S01]  /*4040*/  ULDC UR4, c[0x0][0x850] ;  /* 0x0002140000047ab9 */ /* 0x000fe20000000800 */
[----:B------:R-:W-:Y:S01]  /*4050*/  ULDC.64 UR12, c[0x0][0x818] ;  /* 0x00020600000c7ab9 */ /* 0x000fe20000000a00 */
[----:B------:R-:W-:-:S04]  /*4060*/  UISETP.NE.AND UP0, UPT, UR4, 0x1, UPT ;  /* 0x000000010400788c */ /* 0x000fc8000bf05270 */
[----:B------:R-:W1:Y:S07]  /*4070*/  S2UR UR6, SR_CTAID.X ;  /* 0x00000000000679c3 */ /* 0x000e6e0000002500 */
[----:B------:R-:W-:Y:S01]  /*4080*/  @UP0 ULDC UR4, c[0x0][0x854] ;  /* 0x0002150000040ab9 */ /* 0x000fe20000000800 */
[----:B------:R-:W-:Y:S01]  /*4090*/  @UP0 ULDC UR7, c[0x0][0x858] ;  /* 0x0002160000070ab9 */ /* 0x000fe20000000800 */
[----:B------:R-:W3:Y:S01]  /*40a0*/  S2UR UR11, SR_CTAID.Z ;  /* 0x00000000000b79c3 */ /* 0x000ee20000002700 */
[----:B----4-:R-:W-:-:S07]  /*40b0*/  UIMAD.WIDE.U32 UR4, UR8, UR4, URZ ;  /* 0x00000004080472a5 */ /* 0x010fce000f8e003f */
[----:B--2---:R-:W2:Y:S01]  /*40c0*/  LDC.64 R10, c[0x0][0x820] ;  /* 0x00020800ff0a7b82 */ /* 0x004ea20000000a00 */
[----:B------:R-:W-:Y:S02]  /*40d0*/  @UP0 USHF.R.U32.HI UR8, URZ, UR7, UR5 ;  /* 0x000000073f080299 */ /* 0x000fe40008011605 */
[----:B-1----:R-:W-:-:S05]  /*40e0*/  USHF.L.U32 UR6, UR6, 0xe, URZ ;  /* 0x0000000e06067899 */ /* 0x002fca000800063f */
[----:B------:R-:W1:Y:S01]  /*40f0*/  LDC.64 R12, c[0x0][0x848] ;  /* 0x00021200ff0c7b82 */ /* 0x000e620000000a00 */
[----:B------:R-:W-:Y:S01]  /*4100*/  USHF.R.S32.HI UR9, URZ, 0x1f, UR8 ;  /* 0x0000001f3f097899 */ /* 0x000fe20008011408 */
[----:B-----5:R-:W-:Y:S01]  /*4110*/  VIADD R0, R8, 0xffffff80 ;  /* 0xffffff8008007836 */ /* 0x020fe20000000000 */
[----:B------:R-:W-:Y:S02]  /*4120*/  USHF.R.S32.HI UR7, URZ, 0x1f, UR6 ;  /* 0x0000001f3f077899 */ /* 0x000fe40008011406 */
[----:B------:R-:W-:Y:S02]  /*4130*/  UIMAD UR10, UR9, UR12, URZ ;  /* 0x0000000c090a72a4 */ /* 0x000fe4000f8e023f */
[----:B------:R-:W-:Y:S01]  /*4140*/  UIMAD.WIDE.U32 UR4, UR8, UR12, UR6 ;  /* 0x0000000c080472a5 */ /* 0x000fe2000f8e0006 */
[----:B------:R-:W-:Y:S01]  /*4150*/  SHF.R.S32.HI R3, RZ, 0x1f, R0 ;  /* 0x0000001fff037819 */ /* 0x000fe20000011400 */
[----:B------:R-:W-:-:S03]  /*4160*/  UIMAD UR10, UR8, UR13, UR10 ;  /* 0x0000000d080a72a4 */ /* 0x000fc6000f8e020a */
[----:B------:R-:W-:Y:S01]  /*4170*/  ULDC.64 UR12, c[0x0][0x840] ;  /* 0x00021000000c7ab9 */ /* 0x000fe20000000a00 */
[----:B------:R-:W-:Y:S01]  /*4180*/  LEA.HI R3, R3, R0, RZ, 0x7 ;  /* 0x0000000003037211 */ /* 0x000fe200078f38ff */
[----:B------:R-:W-:Y:S01]  /*4190*/  UIMAD UR9, UR9, UR12, URZ ;  /* 0x0000000c090972a4 */ /* 0x000fe2000f8e023f */
[----:B---3--:R-:W-:Y:S01]  /*41a0*/  IMAD.U32 R2, RZ, RZ, UR4 ;  /* 0x00000004ff027e24 */ /* 0x008fe2000f8e00ff */
[----:B------:R-:W-:Y:S01]  /*41b0*/  UIMAD.WIDE.U32 UR6, UR8, UR12, UR6 ;  /* 0x0000000c080672a5 */ /* 0x000fe2000f8e0006 */
[----:B------:R-:W-:Y:S01]  /*41c0*/  SHF.R.S32.HI R0, RZ, 0x7, R3 ;  /* 0x00000007ff007819 */ /* 0x000fe20000011403 */
[----:B------:R-:W-:Y:S01]  /*41d0*/  UIMAD UR8, UR8, UR13, UR9 ;  /* 0x0000000d080872a4 */ /* 0x000fe2000f8e0209 */
[----:B------:R-:W-:Y:S01]  /*41e0*/  IMAD.U32 R3, RZ, RZ, UR5 ;  /* 0x00000005ff037e24 */ /* 0x000fe2000f8e00ff */
[----:B------:R-:W-:Y:S02]  /*41f0*/  UIADD3 UR9, UR5, UR10, URZ ;  /* 0x0000000a05097290 */ /* 0x000fe4000fffe03f */
[----:B------:R-:W-:Y:S01]  /*4200*/  USHF.R.S32.HI UR10, URZ, 0x1f, UR11 ;  /* 0x0000001f3f0a7899 */ /* 0x000fe2000801140b */
[----:B------:R-:W-:Y:S01]  /*4210*/  IMAD R9, R0, 0x2000, R9 ;  /* 0x0000200000097824 */ /* 0x000fe200078e0209 */
[----:B------:R-:W-:-:S02]  /*4220*/  UIADD3 UR8, UR7, UR8, URZ ;  /* 0x0000000807087290 */ /* 0x000fc4000fffe03f */
[----:B------:R-:W-:Y:S01]  /*4230*/  IMAD.U32 R5, RZ, RZ, UR7 ;  /* 0x00000007ff057e24 */ /* 0x000fe2000f8e00ff */
[----:B------:R-:W-:Y:S01]  /*4240*/  ULDC UR4, c[0x0][0x740] ;  /* 0x0001d00000047ab9 */ /* 0x000fe20000000800 */
[----:B------:R-:W-:Y:S02]  /*4250*/  IMAD.U32 R3, RZ, RZ, UR9 ;  /* 0x00000009ff037e24 */ /* 0x000fe4000f8e00ff */
[----:B------:R-:W-:Y:S01]  /*4260*/  FMUL.FTZ R88, R88, UR4 ;  /* 0x0000000458587c20 */ /* 0x000fe20008410000 */
[----:B--2---:R-:W-:Y:S02]  /*4270*/  IMAD R0, R10, UR10, RZ ;  /* 0x0000000a0a007c24 */ /* 0x004fe4000f8e02ff */
[----:B------:R-:W-:Y:S01]  /*4280*/  FMUL.FTZ R89, R89, UR4 ;  /* 0x0000000459597c20 */ /* 0x000fe20008410000 */
[----:B------:R-:W-:Y:S02]  /*4290*/  IMAD.U32 R4, RZ, RZ, UR6 ;  /* 0x00000006ff047e24 */ /* 0x000fe4000f8e00ff */
[----:B------:R-:W-:Y:S01]  /*42a0*/  FMUL.FTZ R90, R90, UR4 ;  /* 0x000000045a5a7c20 */ /* 0x000fe20008410000 */
[----:B------:R-:W-:-:S02]  /*42b0*/  IMAD.U32 R5, RZ, RZ, UR8 ;  /* 0x00000008ff057e24 */ /* 0x000fc4000f8e00ff */
[----:B------:R-:W-:Y:S01]  /*42c0*/  FMUL.FTZ R91, R91, UR4 ;  /* 0x000000045b5b7c20 */ /* 0x000fe20008410000 */
[----:B-1----:R-:W-:Y:S02]  /*42d0*/  IMAD R6, R12, UR10, RZ ;  /* 0x0000000a0c067c24 */ /* 0x002fe4000f8e02ff */
[----:B------:R-:W-:Y:S01]  /*42e0*/  FMUL.FTZ R92, R92, UR4 ;  /* 0x000000045c5c7c20 */ /* 0x000fe20008410000 */
[----:B------:R-:W-:Y:S02]  /*42f0*/  IMAD R7, R11, UR11, R0 ;  /* 0x0000000b0b077c24 */ /* 0x000fe4000f8e0200 */
[----:B------:R-:W-:Y:S01]  /*4300*/  FMUL.FTZ R93, R93, UR4 ;  /* 0x000000045d5d7c20 */ /* 0x000fe20008410000 */
[----:B------:R-:W-:-:S04]  /*4310*/  IMAD.WIDE.U32 R2, R10, UR11, R2 ;  /* 0x0000000b0a027c25 */ /* 0x000fc8000f8e0002 */
[----:B------:R-:W-:Y:S01]  /*4320*/  FMUL.FTZ R94, R94, UR4 ;  /* 0x000000045e5e7c20 */ /* 0x000fe20008410000 */
[----:B------:R-:W-:Y:S01]  /*4330*/  FMUL.FTZ R95, R95, UR4 ;  /* 0x000000045f5f7c20 */ /* 0x000fe20008410000 */
[----:B------:R-:W-:Y:S01]  /*4340*/  FMUL.FTZ R96, R96, UR4 ;  /* 0x0000000460607c20 */ /* 0x000fe20008410000 */
[----:B------:R-:W-:Y:S02]  /*4350*/  IMAD R11, R13, UR11, R6 ;  /* 0x0000000b0d0b7c24 */ /* 0x000fe4000f8e0206 */
[----:B------:R-:W-:Y:S01]  /*4360*/  FMUL.FTZ R97, R97, UR4 ;  /* 0x0000000461617c20 */ /* 0x000fe20008410000 */
[----:B------:R-:W-:-:S04]  /*4370*/  IMAD.WIDE.U32 R4, R12, UR11, R4 ;  /* 0x0000000b0c047c25 */ /* 0x000fc8000f8e0004 */
        /* <DEDUP_REMOVED lines=54> */
[----:B------:R-:W-:Y:S05]  /*46e0*/  WARPSYNC.ALL ;  /* 0x0000000000007948 */ /* 0x000fea0003800000 */
[----:B------:R-:W-:-:S02]  /*46f0*/  IMAD R9, R9, 0x4, R16 ;  /* 0x0000000409097824 */ /* 0x000fc400078e0210 */
[----:B------:R-:W-:Y:S02]  /*4700*/  IMAD.IADD R6, R3, 0x1, R7 ;  /* 0x0000000103067824 */ /* 0x000fe400078e0207 */
[----:B------:R-:W-:Y:S01]  /*4710*/  IMAD.IADD R0, R5, 0x1, R11 ;  /* 0x0000000105007824 */ /* 0x000fe200078e020b */
[----:B------:R-:W-:Y:S01]  /*4720*/  BAR.SYNC.DEFER_BLOCKING 0x1, 0x100 ;  /* 0x0044000000007b1d */ /* 0x000fe20000010000 */
[----:B------:R-:W-:-:S07]  /*4730*/  ISETP.NE.AND P1, PT, R8, 0x80, PT ;  /* 0x000000800800780c */ /* 0x000fce0003f25270 */
[----:B------:R-:W1:Y:S01]  /*4740*/  LDC.64 R10, c[0x0][0x800] ;  /* 0x00020000ff0a7b82 */ /* 0x000e620000000a00 */
[----:B------:R-:W-:Y:S07]  /*4750*/  BSSY B0, `(.L_x_252) ;  /* 0x000002c000007945 */ /* 0x000fee0003800000 */
[----:B------:R-:W2:Y:S01]  /*4760*/  LDC.64 R12, c[0x0][0x828] ;  /* 0x00020a00ff0c7b82 */ /* 0x000ea20000000a00 */
[----:B------:R3:W-:Y:S04]  /*4770*/  STS.128 [R9], R24 ;  /* 0x0000001809007388 */ /* 0x0007e80000000c00 */
[----:B------:R3:W-:Y:S01]  /*4780*/  STS.128 [R9+0x800], R28 ;  /* 0x0008001c09007388 */ /* 0x0007e20000000c00 */
[----:B-1----:R-:W-:-:S03]  /*4790*/  LEA R10, P0, R2, R10, 0x2 ;  /* 0x0000000a020a7211 */ /* 0x002fc600078010ff */
[----:B------:R3:W-:Y:S01]  /*47a0*/  STS.128 [R9+0x1000], R32 ;  /* 0x0010002009007388 */ /* 0x0007e20000000c00 */
[----:B------:R-:W-:-:S03]  /*47b0*/  LEA.HI.X R6, R2, R11, R6, 0x2, P0 ;  /* 0x0000000b02067211 */ /* 0x000fc600000f1406 */
[----:B------:R3:W-:Y:S01]  /*47c0*/  STS.128 [R9+0x1800], R36 ;  /* 0x0018002409007388 */ /* 0x0007e20000000c00 */
[----:B--2---:R-:W-:-:S03]  /*47d0*/  LEA R12, P2, R4, R12, 0x2 ;  /* 0x0000000c040c7211 */ /* 0x004fc600078410ff */
[----:B------:R3:W-:Y:S01]  /*47e0*/  STS.128 [R9+0x2000], R40 ;  /* 0x0020002809007388 */ /* 0x0007e20000000c00 */
[----:B------:R-:W-:-:S03]  /*47f0*/  LEA.HI.X R0, R4, R13, R0, 0x2, P2 ;  /* 0x0000000d04007211 */ /* 0x000fc600010f1400 */
[----:B------:R3:W-:Y:S04]  /*4800*/  STS.128 [R9+0x2800], R44 ;  /* 0x0028002c09007388 */ /* 0x0007e80000000c00 */
        /* <DEDUP_REMOVED lines=15> */
[----:B-1----:R-:W1:Y:S02]  /*4900*/  FENCE.VIEW.ASYNC.S ;  /* 0x00000000000073c6 */ /* 0x002e640000000000 */
[----:B-1----:R-:W-:Y:S06]  /*4910*/  BAR.SYNC.DEFER_BLOCKING 0x1, 0x100 ;  /* 0x0044000000007b1d */ /* 0x002fec0000010000 */
[----:B------:R-:W-:Y:S05]  /*4920*/  @P1 BRA `(.L_x_253) ;  /* 0x0000000000381947 */ /* 0x000fea0003800000 */
[----:B------:R-:W-:Y:S01]  /*4930*/  R2UR UR4, R12 ;  /* 0x000000000c0472ca */ /* 0x000fe200000e0000 */
[----:B------:R-:W-:Y:S01]  /*4940*/  UMOV UR7, 0x1000 ;  /* 0x0000100000077882 */ /* 0x000fe20000000000 */
[----:B------:R-:W-:Y:S01]  /*4950*/  R2UR UR5, R0 ;  /* 0x00000000000572ca */ /* 0x000fe200000e0000 */
[----:B------:R-:W-:Y:S01]  /*4960*/  UMOV UR8, 0x0 ;  /* 0x0000000000087882 */ /* 0x000fe20000000000 */
[----:B------:R-:W-:Y:S01]  /*4970*/  R2UR UR6, R16 ;  /* 0x00000000100672ca */ /* 0x000fe200000e0000 */
[----:B------:R-:W-:Y:S01]  /*4980*/  UMOV UR9, 0x14f00000 ;  /* 0x14f0000000097882 */ /* 0x000fe20000000000 */
[----:B------:R-:W-:-:S13]  /*4990*/  PLOP3.LUT P0, PT, PT, PT, PT, 0x80, 0x0 ;  /* 0x000000000000781c */ /* 0x000fda0003f0f070 */
.L_x_254:
[----:B------:R-:W-:Y:S01]  /*49a0*/  @P0 ELECT P2, URZ, PT ;  /* 0x00000000003f082f */ /* 0x000fe20003840000 */
[----:B------:R1:W-:-:S12]  /*49b0*/  UBLKRED.G.S.ADD.F32.RN [UR4], [UR6], UR7, desc[UR8] ;  /* 0x00000804060073bb */ /* 0x0003d800080a1407 */
[----:B------:R-:W-:Y:S02]  /*49c0*/  @P2 PLOP3.LUT P0, PT, P2, PT, PT, 0x8, 0x0 ;  /* 0x000000000000281c */ /* 0x000fe4000170e170 */
[----:B------:R-:W-:-:S11]  /*49d0*/  PLOP3.LUT P2, PT, PT, PT, PT, 0x8, 0x0 ;  /* 0x000000000000781c */ /* 0x000fd60003f4e170 */
[----:B-1----:R-:W-:Y:S05]  /*49e0*/  @P0 BRA.U.ANY `(.L_x_254) ;  /* 0xfffffffd00ec0947 */ /* 0x002fea000393ffff */
[----:B------:R0:W-:Y:S01]  /*49f0*/  UTMACMDFLUSH ;  /* 0x00000000000079b7 */ /* 0x0001e20000000000 */
[----:B------:R-:W-:-:S04]  /*4a00*/  DEPBAR.LE SB0, 0x0 ;  /* 0x000080000000791a */ /* 0x000fc80000000000 */
.L_x_253:
[----:B------:R-:W-:Y:S05]  /*4a10*/  BSYNC B0 ;  /* 0x0000000000007941 */ /* 0x000fea0003800000 */
.L_x_252:
[----:B------:R-:W-:Y:S06]  /*4a20*/  BAR.SYNC.DEFER_BLOCKING 0x1, 0x100 ;  /* 0x0044000000007b1d */ /* 0x000fec0000010000 */
[----:B------:R4:W-:Y:S04]  /*4a30*/  STS.128 [R9], R88 ;  /* 0x0000005809007388 */ /* 0x0009e80000000c00 */
        /* <DEDUP_REMOVED lines=30> */
.L_x_255:
[----:B------:R-:W-:Y:S01]  /*4c20*/  @P0 ELECT P1, URZ, PT ;  /* 0x00000000003f082f */ /* 0x000fe20003820000 */
[----:B------:R1:W-:-:S12]  /*4c30*/  UBLKRED.G.S.ADD.F32.RN [UR4], [UR6], UR7, desc[UR8] ;  /* 0x00000804060073bb */ /* 0x0003d800080a1407 */
[----:B------:R-:W-:Y:S02]  /*4c40*/  @P1 PLOP3.LUT P0, PT, P1, PT, PT, 0x8, 0x0 ;  /* 0x000000000000181c */ /* 0x000fe40000f0e170 */
[----:B------:R-:W-:-:S11]  /*4c50*/  PLOP3.LUT P1, PT, PT, PT, PT, 0x8, 0x0 ;  /* 0x000000000000781c */ /* 0x000fd60003f2e170 */
[----:B-1----:R-:W-:Y:S05]  /*4c60*/  @P0 BRA.U.ANY `(.L_x_255) ;  /* 0xfffffffd00ec0947 */ /* 0x002fea000393ffff */
[----:B------:R0:W-:Y:S01]  /*4c70*/  UTMACMDFLUSH ;  /* 0x00000000000079b7 */ /* 0x0001e20000000000 */
[----:B------:R-:W-:-:S04]  /*4c80*/  DEPBAR.LE SB0, 0x0 ;  /* 0x000080000000791a */ /* 0x000fc80000000000 */
[----:B------:R-:W-:Y:S05]  /*4c90*/  BRA `(.L_x_232) ;  /* 0x00000028001c7947 */ /* 0x000fea0003800000 */
.L_x_230:
        /* <DEDUP_REMOVED lines=51> */
.L_x_270:
        /* <DEDUP_REMOVED lines=21> */
.L_x_259:
[----:B------:R-:W-:Y:S05]  /*5120*/  BSYNC B0 ;  /* 0x0000000000007941 */ /* 0x000fea0003800000 */
.L_x_258:
        /* <DEDUP_REMOVED lines=13> */
.L_x_261:
[----:B------:R-:W-:Y:S05]  /*5200*/  BSYNC B0 ;  /* 0x0000000000007941 */ /* 0x000fea0003800000 */
.L_x_260:
[----:B------:R-:W-:Y:S06]  /*5210*/  BAR.ARV 0xa, 0xa0 ;  /* 0x0282800000007b1d */ /* 0x000fec0000002000 */
[----:B------:R-:W-:Y:S04]  /*5220*/  BSSY B0, `(.L_x_262) ;  /* 0x0000003000007945 */ /* 0x000fe80003800000 */
[----:B------:R-:W-:Y:S05]  /*5230*/  @!P0 BRA `(.L_x_263) ;  /* 0x0000000000048947 */ /* 0x000fea0003800000 */
[----:B------:R-:W-:-:S04]  /*5240*/  DEPBAR.LE SB0, 0x0 ;  /* 0x000080000000791a */ /* 0x000fc80000000000 */
.L_x_263:
[----:B------:R-:W-:Y:S05]  /*5250*/  BSYNC B0 ;  /* 0x0000000000007941 */ /* 0x000fea0003800000 */
.L_x_262:
        /* <DEDUP_REMOVED lines=13> */
.L_x_265:
[----:B------:R-:W-:Y:S05]  /*5330*/  BSYNC B0 ;  /* 0x0000000000007941 */ /* 0x000fea0003800000 */
.L_x_264:
        /* <DEDUP_REMOVED lines=13> */
.L_x_267:
[----:B------:R-:W-:Y:S05]  /*5410*/  BSYNC B0 ;  /* 0x0000000000007941 */ /* 0x000fea0003800000 */
.L_x_266:
[----:B------:R-:W-:Y:S01]  /*5420*/  VIADD R0, R0, 0xfffffffe ;  /* 0xfffffffe00007836 */ /* 0x000fe20000000000 */
[----:B------:R-:W-:Y:S06]  /*5430*/  BAR.ARV 0xa, 0xa0 ;  /* 0x0282800000007b1d */ /* 0x000fec0000002000 */
[----:B------:R-:W-:Y:S01]  /*5440*/  BSSY B0, `(.L_x_268) ;  /* 0x0000004000007945 */ /* 0x000fe20003800000 */
[----:B------:R-:W-:-:S03]  /*5450*/  ISETP.NE.AND P1, PT, R0, RZ, PT ;  /* 0x000000ff0000720c */ /* 0x000fc60003f25270 */
[----:B------:R-:W-:Y:S10]  /*5460*/  @!P0 BRA `(.L_x_269) ;  /* 0x0000000000048947 */ /* 0x000ff40003800000 */
[----:B------:R-:W-:-:S04]  /*5470*/  DEPBAR.LE SB0, 0x0 ;  /* 0x000080000000791a */ /* 0x000fc80000000000 */
.L_x_269:
[----:B------:R-:W-:Y:S05]  /*5480*/  BSYNC B0 ;  /* 0x0000000000007941 */ /* 0x000fea0003800000 */
.L_x_268:
[----:B------:R-:W-:Y:S06]  /*5490*/  BAR.ARV 0xb, 0xa0 ;  /* 0x02c2800000007b1d */ /* 0x000fec0000002000 */
[----:B------:R-:W-:Y:S02]  /*54a0*/  UIADD3 UR5, UR5, 0x2, URZ ;  /* 0x0000000205057890 */ /* 0x000fe4000fffe03f */
[----:B------:R-:W-:Y:S01]  /*54b0*/  UIADD3 UR4, UR4, 0x1, URZ ;  /* 0x0000000104047890 */ /* 0x000fe2000fffe03f */
[----:B------:R-:W-:Y:S11]  /*54c0*/  @P1 BRA `(.L_x_270) ;  /* 0xfffffff800c01947 */ /* 0x000ff6000383ffff */
[----:B------:R-:W-:-:S12]  /*54d0*/  USHF.L.U32 UR5, UR5, 0xd, URZ ;  /* 0x0000000d05057899 */ /* 0x000fd8000800063f */
.L_x_257:
        /* <DEDUP_REMOVED lines=19> */
.L_x_272:
[----:B------:R-:W-:Y:S05]  /*5610*/  BSYNC B0 ;  /* 0x0000000000007941 */ /* 0x000fea0003800000 */
.L_x_271:
        /* <DEDUP_REMOVED lines=19> */
.L_x_274:
[----:B------:R-:W-:Y:S05]  /*5750*/  BSYNC B0 ;  /* 0x0000000000007941 */ /* 0x000fea0003800000 */
.L_x_273:
[----:B------:R-:W-:Y:S06]  /*5760*/  BAR.ARV 0xa, 0xa0 ;  /* 0x0282800000007b1d */ /* 0x000fec0000002000 */
[----:B------:R-:W-:Y:S04]  /*5770*/  BSSY B0, `(.L_x_275) ;  /* 0x0000003000007945 */ /* 0x000fe80003800000 */
[----:B------:R-:W-:Y:S05]  /*5780*/  @!P0 BRA `(.L_x_276) ;  /* 0x0000000000048947 */ /* 0x000fea0003800000 */
[----:B------:R-:W-:-:S04]  /*5790*/  DEPBAR.LE SB0, 0x0 ;  /* 0x000080000000791a */ /* 0x000fc80000000000 */
.L_x_276:
[----:B------:R-:W-:Y:S05]  /*57a0*/  BSYNC B0 ;  /* 0x0000000000007941 */ /* 0x000fea0003800000 */
.L_x_275:
[----:B------:R-:W-:Y:S06]  /*57b0*/  BAR.ARV 0xb, 0xa0 ;  /* 0x02c2800000007b1d */ /* 0x000fec0000002000 */
[----:B------:R-:W-:Y:S05]  /*57c0*/  BRA `(.L_x_232) ;  /* 0x0000001c00507947 */ /* 0x000fea0003800000 */
.L_x_256:
        /* <DEDUP_REMOVED lines=55> */
.L_x_307:
[----:B------:R-:W-:Y:S02]  /*5b40*/  IMAD.IADD R10, R7, 0x1, R3 ;  /* 0x00000001070a7824 */ /* 0x000fe400078e0203 */
[----:B-1----:R-:W-:Y:S02]  /*5b50*/  IMAD.SHL.U32 R0, R2, 0x80, RZ ;  /* 0x0000008002007824 */ /* 0x002fe400078e00ff */
[----:B------:R-:W-:Y:S01]  /*5b60*/  IMAD.MOV.U32 R9, RZ, RZ, 0x1 ;  /* 0x00000001ff097424 */ /* 0x000fe200078e00ff */
[----:B------:R-:W-:Y:S06]  /*5b70*/  @P0 BRA `(.L_x_280) ;  /* 0x0000000000180947 */ /* 0x000fec0003800000 */
[----:B------:R-:W1:Y:S01]  /*5b80*/  S2R R4, SR_TID.X ;  /* 0x0000000000047919 */ /* 0x000e620000002100 */
[----:B------:R-:W-:-:S04]  /*5b90*/  IMAD.MOV.U32 R2, RZ, RZ, 0x4100 ;  /* 0x00004100ff027424 */ /* 0x000fc800078e00ff */
[----:B------:R2:W-:Y:S01]  /*5ba0*/  SYNCS.ARRIVE.TRANS64 RZ, [R11+URZ+0x30810], R2 ;  /* 0x030810020bff79a7 */ /* 0x0005e2000800003f */
[----:B-1----:R-:W-:-:S13]  /*5bb0*/  LOP3.LUT P1, RZ, R4, 0x1f, RZ, 0xc0, !PT ;  /* 0x0000001f04ff7812 */ /* 0x002fda000782c0ff */
[----:B--2---:R-:W-:Y:S05]  /*5bc0*/  @!P1 BRA `(.L_x_280) ;  /* 0x0000000000049947 */ /* 0x004fea0003800000 */
[----:B------:R-:W-:Y:S01]  /*5bd0*/  BPT.TRAP 0x1 ;  /* 0x000000040000795c */ /* 0x000fe20000300000 */
.L_x_280:
[----:B------:R-:W1:Y:S01]  /*5be0*/  LDC.64 R2, c[0x0][0x198] ;  /* 0x00006600ff027b82 */ /* 0x000e620000000a00 */
[----:B------:R-:W-:Y:S01]  /*5bf0*/  R2UR UR11, R0 ;  /* 0x00000000000b72ca */ /* 0x000fe200000e0000 */
[----:B------:R-:W-:Y:S01]  /*5c00*/  UMOV UR19, URZ ;  /* 0x0000003f00137c82 */ /* 0x000fe20008000000 */
[----:B------:R-:W-:Y:S01]  /*5c10*/  R2UR UR8, R11 ;  /* 0x000000000b0872ca */ /* 0x000fe200000e0000 */
[----:B------:R-:W-:Y:S01]  /*5c20*/  UMOV UR22, 0x0 ;  /* 0x0000000000167882 */ /* 0x000fe20000000000 */
[----:B------:R-:W-:Y:S01]  /*5c30*/  UMOV UR23, 0x14f00000 ;  /* 0x14f0000000177882 */ /* 0x000fe20000000000 */
[----:B------:R-:W-:Y:S01]  /*5c40*/  UMOV UR18, URZ ;  /* 0x0000003f00127c82 */ /* 0x000fe20008000000 */
[----:B------:R-:W-:Y:S01]  /*5c50*/  UMOV UR26, 0x40 ;  /* 0x00000040001a7882 */ /* 0x000fe20000000000 */
[----:B------:R-:W2:Y:S01]  /*5c60*/  LDC R12, c[0x0][0x280] ;  /* 0x0000a000ff0c7b82 */ /* 0x000ea20000000800 */
[----:B------:R-:W-:Y:S01]  /*5c70*/  UMOV UR28, UR20 ;  /* 0x00000014001c7c82 */ /* 0x000fe20008000000 */
[----:B------:R-:W-:Y:S01]  /*5c80*/  UMOV UR29, UR21 ;  /* 0x00000015001d7c82 */ /* 0x000fe20008000000 */
[----:B------:R-:W-:Y:S01]  /*5c90*/  UMOV UR27, UR19 ;  /* 0x00000013001b7c82 */ /* 0x000fe20008000000 */
[----:B------:R-:W-:Y:S01]  /*5ca0*/  UMOV UR10, 0x10 ;  /* 0x00000010000a7882 */ /* 0x000fe20000000000 */
[----:B------:R-:W-:Y:S01]  /*5cb0*/  IMAD.MOV.U32 R4, RZ, RZ, 0x10000 ;  /* 0x00010000ff047424 */ /* 0x000fe200078e00ff */
[----:B------:R-:W-:Y:S01]  /*5cc0*/  UMOV UR30, 0x0 ;  /* 0x00000000001e7882 */ /* 0x000fe20000000000 */
[----:B------:R-:W-:Y:S01]  /*5cd0*/  UMOV UR31, 0x10000000 ;  /* 0x10000000001f7882 */ /* 0x000fe20000000000 */
[----:B------:R-:W-:Y:S01]  /*5ce0*/  UIADD3 UR16, UR8, 0x18000, URZ ;  /* 0x0001800008107890 */ /* 0x000fe2000fffe03f */
[----:B------:R-:W-:Y:S01]  /*5cf0*/  IMAD.MOV.U32 R20, RZ, RZ, RZ ;  /* 0x000000ffff147224 */ /* 0x000fe200078e00ff */
[----:B------:R-:W-:Y:S01]  /*5d00*/  UIADD3 UR17, UR8, 0x30810, URZ ;  /* 0x0003081008117890 */ /* 0x000fe2000fffe03f */
[----:B------:R-:W-:Y:S01]  /*5d10*/  IMAD.MOV.U32 R5, RZ, RZ, RZ ;  /* 0x000000ffff057224 */ /* 0x000fe200078e00ff */
[----:B------:R-:W-:-:S02]  /*5d20*/  UIADD3 UR24, UR8, 0x1a000, URZ ;  /* 0x0001a00008187890 */ /* 0x000fc4000fffe03f */
[----:B------:R-:W-:Y:S01]  /*5d30*/  UIADD3 UR32, UR8, 0x28000, URZ ;  /* 0x0002800008207890 */ /* 0x000fe2000fffe03f */
[----:B-1----:R-:W-:Y:S02]  /*5d40*/  IMAD.MOV.U32 R8, RZ, RZ, R2 ;  /* 0x000000ffff087224 */ /* 0x002fe400078e0002 */
[----:B------:R-:W-:Y:S01]  /*5d50*/  UMOV UR25, UR17 ;  /* 0x0000001100197c82 */ /* 0x000fe20008000000 */
[----:B------:R-:W-:Y:S01]  /*5d60*/  UMOV UR33, UR17 ;  /* 0x0000001100217c82 */ /* 0x000fe20008000000 */
[----:B------:R-:W-:Y:S01]  /*5d70*/  UIADD3 UR9, UR8, 0x30800, URZ ;  /* 0x0003080008097890 */ /* 0x000fe2000fffe03f */
[----:B------:R-:W-:Y:S01]  /*5d80*/  IADD3 R0, P1, R8, 0x2f0, RZ ;  /* 0x000002f008007810 */ /* 0x000fe20007f3e0ff */
[----:B------:R-:W-:Y:S01]  /*5d90*/  UIADD3 UR40, UR8, 0x4000, URZ ;  /* 0x0000400008287890 */ /* 0x000fe2000fffe03f */
[----:B------:R-:W-:Y:S02]  /*5da0*/  UMOV UR13, UR21 ;  /* 0x00000015000d7c82 */ /* 0x000fe40008000000 */
[----:B------:R-:W-:Y:S01]  /*5db0*/  R2UR UR6, R0 ;  /* 0x00000000000672ca */ /* 0x000fe200000e0000 */
[----:B------:R-:W-:Y:S01]  /*5dc0*/  UMOV UR42, 0x40 ;  /* 0x00000040002a7882 */ /* 0x000fe20000000000 */
        /* <DEDUP_REMOVED lines=11> */
[----:B------:R-:W-:-:S03]  /*5e80*/  UMOV UR34, UR18 ;  /* 0x0000001200227c82 */ /* 0x000fc60008000000 */
[----:B------:R-:W-:Y:S01]  /*5e90*/  R2UR UR7, R2 ;  /* 0x00000000020772ca */ /* 0x000fe200000e0000 */
[----:B------:R-:W-:-:S05]  /*5ea0*/  IMAD.X R2, RZ, RZ, R0, P2 ;  /* 0x000000ffff027224 */ /* 0x000fca00010e0600 */
[----:B------:R-:W-:Y:S02]  /*5eb0*/  R2UR UR39, R2 ;  /* 0x00000000022772ca */ /* 0x000fe400000e0000 */
[----:B------:R-:W-:-:S04]  /*5ec0*/  IADD3 R2, P1, R8, 0xf0, RZ ;  /* 0x000000f008027810 */ /* 0x000fc80007f3e0ff */
[----:B------:R-:W-:Y:S01]  /*5ed0*/  R2UR UR14, R2 ;  /* 0x00000000020e72ca */ /* 0x000fe200000e0000 */
[----:B------:R-:W-:Y:S01]  /*5ee0*/  IMAD.X R3, RZ, RZ, R0, P1 ;  /* 0x000000ffff037224 */ /* 0x000fe200008e0600 */
[----:B--2---:R-:W-:-:S04]  /*5ef0*/  ISETP.GE.AND P1, PT, R12, 0x41, PT ;  /* 0x000000410c00780c */ /* 0x004fc80003f26270 */
        /* <DEDUP_REMOVED lines=33> */
.L_x_291:
[----:B------:R-:W-:-:S04]  /*6110*/  SHF.L.U32 R21, R9, 0x1f, RZ ;  /* 0x0000001f09157819 */ /* 0x000fc800000006ff */
[----:B-1----:R-:W1:Y:S02]  /*6120*/  SYNCS.PHASECHK.TRANS64.TRYWAIT P1, [R11+URZ+0x30840], R21 ;  /* 0x030840150b0075a7 */ /* 0x002e64000802017f */
[----:B-12---:R-:W-:Y:S05]  /*6130*/  @!P1 BRA `(.L_x_283) ;  /* 0x0000001400689947 */ /* 0x006fea0003800000 */
.L_x_308:
[----:B------:R-:W-:Y:S05]  /*6140*/  @P0 BRA `(.L_x_284) ;  /* 0x0000000000140947 */ /* 0x000fea0003800000 */
[----:B------:R-:W-:Y:S01]  /*6150*/  ISETP.NE.AND P1, PT, R14, RZ, PT ;  /* 0x000000ff0e00720c */ /* 0x000fe20003f25270 */
[----:B------:R-:W-:-:S04]  /*6160*/  IMAD.MOV.U32 R0, RZ, RZ, 0x4100 ;  /* 0x00004100ff007424 */ /* 0x000fc800078e00ff */
[----:B------:R2:W-:Y:S08]  /*6170*/  SYNCS.ARRIVE.TRANS64 RZ, [R11+URZ+0x30830], R0 ;  /* 0x030830000bff79a7 */ /* 0x0005f0000800003f */
[----:B------:R-:W-:Y:S05]  /*6180*/  @!P1 BRA `(.L_x_284) ;  /* 0x0000000000049947 */ /* 0x000fea0003800000 */
[----:B------:R-:W-:Y:S01]  /*6190*/  BPT.TRAP 0x1 ;  /* 0x000000040000795c */ /* 0x000fe20000300000 */
.L_x_284:
        /* <DEDUP_REMOVED lines=36> */
.L_x_309:
[----:B------:R-:W-:Y:S05]  /*63e0*/  @P0 BRA `(.L_x_286) ;  /* 0x0000000000140947 */ /* 0x000fea0003800000 */
[----:B------:R-:W-:Y:S01]  /*63f0*/  ISETP.NE.AND P1, PT, R14, RZ, PT ;  /* 0x000000ff0e00720c */ /* 0x000fe20003f25270 */
[----:B------:R-:W-:-:S04]  /*6400*/  IMAD.MOV.U32 R2, RZ, RZ, 0x4100 ;  /* 0x00004100ff027424 */ /* 0x000fc800078e00ff */
[----:B------:R3:W-:Y:S08]  /*6410*/  SYNCS.ARRIVE.TRANS64 RZ, [R11+URZ+0x30818], R2 ;  /* 0x030818020bff79a7 */ /* 0x0007f0000800003f */
[----:B------:R-:W-:Y:S05]  /*6420*/  @!P1 BRA `(.L_x_286) ;  /* 0x0000000000049947 */ /* 0x000fea0003800000 */
[----:B------:R-:W-:Y:S01]  /*6430*/  BPT.TRAP 0x1 ;  /* 0x000000040000795c */ /* 0x000fe20000300000 */
.L_x_286:
        /* <DEDUP_REMOVED lines=27> */
.L_x_310:
        /* <DEDUP_REMOVED lines=9> */
.L_x_288:
        /* <DEDUP_REMOVED lines=31> */
.L_x_312:
[----:B------:R-:W-:Y:S05]  /*6870*/  @P0 BRA `(.L_x_290) ;  /* 0x0000000000140947 */ /* 0x000fea0003800000 */
[----:B------:R-:W-:Y:S01]  /*6880*/  ISETP.NE.AND P1, PT, R14, RZ, PT ;  /* 0x000000ff0e00720c */ /* 0x000fe20003f25270 */
[----:B-1----:R-:W-:-:S04]  /*6890*/  IMAD.MOV.U32 R4, RZ, RZ, 0x4100 ;  /* 0x00004100ff047424 */ /* 0x002fc800078e00ff */
[----:B------:R2:W-:Y:S08]  /*68a0*/  SYNCS.ARRIVE.TRANS64 RZ, [R11+URZ+0x30810], R4 ;  /* 0x030810040bff79a7 */ /* 0x0005f0000800003f */
[----:B------:R-:W-:Y:S05]  /*68b0*/  @!P1 BRA `(.L_x_290) ;  /* 0x0000000000049947 */ /* 0x000fea0003800000 */
[----:B------:R-:W-:Y:S01]  /*68c0*/  BPT.TRAP 0x1 ;  /* 0x000000040000795c */ /* 0x000fe20000300000 */
.L_x_290:
        /* <DEDUP_REMOVED lines=29> */
.L_x_282:
[----:B------:R-:W-:-:S13]  /*6aa0*/  ISETP.NE.AND P1, PT, R19, RZ, PT ;  /* 0x000000ff1300720c */ /* 0x000fda0003f25270 */
[----:B------:R-:W-:Y:S05]  /*6ab0*/  @!P1 BRA `(.L_x_281) ;  /* 0x0000000400289947 */ /* 0x000fea0003800000 */
[----:B------:R-:W-:-:S04]  /*6ac0*/  SHF.L.U32 R12, R9, 0x1f, RZ ;  /* 0x0000001f090c7819 */ /* 0x000fc800000006ff */
[----:B------:R-:W3:Y:S02]  /*6ad0*/  SYNCS.PHASECHK.TRANS64.TRYWAIT P1, [R11+URZ+0x30840], R12 ;  /* 0x0308400c0b0075a7 */ /* 0x000ee4000802017f */
[----:B---3--:R-:W-:Y:S05]  /*6ae0*/  @!P1 BRA `(.L_x_292) ;  /* 0x0000000c00509947 */ /* 0x008fea0003800000 */
.L_x_313:
[----:B------:R-:W-:Y:S05]  /*6af0*/  @P0 BRA `(.L_x_293) ;  /* 0x0000000000140947 */ /* 0x000fea0003800000 */
[----:B------:R-:W-:Y:S01]  /*6b00*/  ISETP.NE.AND P1, PT, R14, RZ, PT ;  /* 0x000000ff0e00720c */ /* 0x000fe20003f25270 */
[----:B-12---:R-:W-:-:S04]  /*6b10*/  IMAD.MOV.U32 R4, RZ, RZ, 0x4100 ;  /* 0x00004100ff047424 */ /* 0x006fc800078e00ff */
[----:B------:R4:W-:Y:S08]  /*6b20*/  SYNCS.ARRIVE.TRANS64 RZ, [R11+URZ+0x30830], R4 ;  /* 0x030830040bff79a7 */ /* 0x0009f0000800003f */
[----:B------:R-:W-:Y:S05]  /*6b30*/  @!P1 BRA `(.L_x_293) ;  /* 0x0000000000049947 */ /* 0x000fea0003800000 */
[----:B------:R-:W-:Y:S01]  /*6b40*/  BPT.TRAP 0x1 ;  /* 0x000000040000795c */ /* 0x000fe20000300000 */
.L_x_293:
        /* <DEDUP_REMOVED lines=33> */
.L_x_314:
[----:B------:R-:W-:Y:S05]  /*6d60*/  @P0 BRA `(.L_x_295) ;  /* 0x0000000000140947 */ /* 0x000fea0003800000 */
[----:B------:R-:W-:Y:S01]  /*6d70*/  ISETP.NE.AND P0, PT, R14, RZ, PT ;  /* 0x000000ff0e00720c */ /* 0x000fe20003f05270 */
[----:B------:R-:W-:-:S04]  /*6d80*/  IMAD.MOV.U32 R4, RZ, RZ, 0x4100 ;  /* 0x00004100ff047424 */ /* 0x000fc800078e00ff */
[----:B------:R2:W-:Y:S08]  /*6d90*/  SYNCS.ARRIVE.TRANS64 RZ, [R11+URZ+0x30818], R4 ;  /* 0x030818040bff79a7 */ /* 0x0005f0000800003f */
[----:B------:R-:W-:Y:S05]  /*6da0*/  @!P0 BRA `(.L_x_295) ;  /* 0x0000000000048947 */ /* 0x000fea0003800000 */
[----:B------:R-:W-:Y:S01]  /*6db0*/  BPT.TRAP 0x1 ;  /* 0x000000040000795c */ /* 0x000fe20000300000 */
.L_x_295:
        /* <DEDUP_REMOVED lines=26> */
.L_x_281:
[----:B-12---:R-:W-:Y:S01]  /*6f60*/  IMAD R4, R20, 0x8, R11 ;  /* 0x0000000814047824 */ /* 0x006fe200078e020b */
[----:B------:R-:W-:Y:S01]  /*6f70*/  SHF.L.U32 R3, R9, 0x1f, RZ ;  /* 0x0000001f09037819 */ /* 0x000fe200000006ff */
[----:B------:R-:W1:Y:S03]  /*6f80*/  S2R R2, SR_TID.X ;  /* 0x0000000000027919 */ /* 0x000e660000002100 */
[----:B------:R-:W2:Y:S01]  /*6f90*/  SYNCS.PHASECHK.TRANS64.TRYWAIT P0, [R4+URZ+0x30840], R3 ;  /* 0x03084003040075a7 */ /* 0x000ea2000800017f */
[----:B-1----:R-:W-:-:S04]  /*6fa0*/  LOP3.LUT R2, R2, 0x7f, RZ, 0xc0, !PT ;  /* 0x0000007f02027812 */ /* 0x002fc800078ec0ff */
[----:B------:R-:W-:Y:S01]  /*6fb0*/  ISETP.NE.AND P1, PT, R2, RZ, PT ;  /* 0x000000ff0200720c */ /* 0x000fe20003f25270 */
[----:B--2---:R-:W-:-:S12]  /*6fc0*/  @!P0 BRA `(.L_x_296) ;  /* 0x0000000800408947 */ /* 0x004fd80003800000 */
.L_x_315:
[----:B------:R-:W-:Y:S05]  /*6fd0*/  @P1 BRA `(.L_x_297) ;  /* 0x0000000000181947 */ /* 0x000fea0003800000 */
[----:B------:R-:W2:Y:S01]  /*6fe0*/  S2R R2, SR_TID.X ;  /* 0x0000000000027919 */ /* 0x000ea20000002100 */
[----:B-1----:R-:W-:-:S04]  /*6ff0*/  IMAD.MOV.U32 R3, RZ, RZ, 0x4100 ;  /* 0x00004100ff037424 */ /* 0x002fc800078e00ff */
[----:B------:R4:W-:Y:S01]  /*7000*/  SYNCS.ARRIVE.TRANS64 RZ, [R4+URZ+0x30830], R3 ;  /* 0x0308300304ff79a7 */ /* 0x0009e2000800003f */
[----:B--2---:R-:W-:-:S13]  /*7010*/  LOP3.LUT P0, RZ, R2, 0x1f, RZ, 0xc0, !PT ;  /* 0x0000001f02ff7812 */ /* 0x004fda000780c0ff */
[----:B----4-:R-:W-:Y:S05]  /*7020*/  @!P0 BRA `(.L_x_297) ;  /* 0x0000000000048947 */ /* 0x010fea0003800000 */
[----:B------:R-:W-:Y:S01]  /*7030*/  BPT.TRAP 0x1 ;  /* 0x000000040000795c */ /* 0x000fe20000300000 */
.L_x_297:
        /* <DEDUP_REMOVED lines=40> */
.L_x_278:
[----:B------:R-:W-:Y:S05]  /*72c0*/  BSYNC B0 ;  /* 0x0000000000007941 */ /* 0x000fea0003800000 */
.L_x_277:
[----:B------:R-:W-:-:S03]  /*72d0*/  UMOV UR6, 0xffffffff ;  /* 0xffffffff00067882 */ /* 0x000fc60000000000 */
[----:B------:R-:W-:Y:S05]  /*72e0*/  BRA.DIV UR6, `(.L_x_298) ;  /* 0x00000006068c7947 */ /* 0x000fea000b800000 */
[----:B------:R-:W-:-:S13]  /*72f0*/  ELECT P0, URZ, PT ;  /* 0x00000000003f782f */ /* 0x000fda0003800000 */
.L_x_318:
[----:B------:R-:W-:Y:S05]  /*7300*/  @!P0 BRA `(.L_x_232) ;  /* 0x0000000000808947 */ /* 0x000fea0003800000 */
[----:B------:R-:W-:-:S04]  /*7310*/  LOP3.LUT R17, R17, 0x2, RZ, 0xfc, !PT ;  /* 0x0000000211117812 */ /* 0x000fc800078efcff */
[----:B------:R-:W-:-:S13]  /*7320*/  ISETP.NE.AND P0, PT, R17, 0x3, PT ;  /* 0x000000031100780c */ /* 0x000fda0003f05270 */
[----:B------:R-:W-:Y:S05]  /*7330*/  @!P0 BRA `(.L_x_299) ;  /* 0x0000000000048947 */ /* 0x000fea0003800000 */
[----:B------:R-:W-:Y:S01]  /*7340*/  BPT.TRAP 0x1 ;  /* 0x000000040000795c */ /* 0x000fe20000300000 */
.L_x_299:
        /* <DEDUP_REMOVED lines=15> */
.L_x_319:
[----:B------:R-:W2:Y:S02]  /*7440*/  SYNCS.PHASECHK.TRANS64.TRYWAIT P1, [R3+URZ], R2 ;  /* 0x00000002030075a7 */ /* 0x000ea4000802017f */
[----:B--2---:R-:W-:Y:S05]  /*7450*/  @!P1 BRA `(.L_x_301) ;  /* 0x0000000400689947 */ /* 0x004fea0003800000 */
.L_x_320:
[----:B------:R-:W-:Y:S05]  /*7460*/  @!P0 BRA `(.L_x_302) ;  /* 0x0000000000048947 */ /* 0x000fea0003800000 */
[----:B------:R-:W-:Y:S01]  /*7470*/  BPT.TRAP 0x1 ;  /* 0x000000040000795c */ /* 0x000fe20000300000 */
.L_x_302:
[----:B--2---:R-:W-:-:S04]  /*7480*/  VIADD R3, R7, 0x30840 ;  /* 0x0003084007037836 */ /* 0x004fc80000000000 */
[----:B------:R-:W-:-:S04]  /*7490*/  IMAD R0, R0, 0x8, R3 ;  /* 0x0000000800007824 */ /* 0x000fc800078e0203 */
[----:B------:R-:W2:Y:S02]  /*74a0*/  SYNCS.PHASECHK.TRANS64.TRYWAIT P0, [R0+URZ], R5 ;  /* 0x00000005000075a7 */ /* 0x000ea4000800017f */
[----:B--2---:R-:W-:Y:S05]  /*74b0*/  @!P0 BRA `(.L_x_303) ;  /* 0x0000000400648947 */ /* 0x004fea0003800000 */
.L_x_321:
[----:B------:R-:W-:-:S07]  /*74c0*/  IMAD R3, R4, 0x8, R3 ;  /* 0x0000000804037824 */ /* 0x000fce00078e0203 */
.L_x_304:
[----:B---3--:R3:W4:Y:S02]  /*74d0*/  SYNCS.PHASECHK.TRANS64.TRYWAIT P0, [R3+URZ], R2 ;  /* 0x00000002030075a7 */ /* 0x008724000800017f */
[----:B----4-:R-:W-:Y:S05]  /*74e0*/  @!P0 NANOSLEEP.SYNCS 0x989680 ;  /* 0x009896800000895d */ /* 0x010fea0003900000 */
[----:B------:R-:W4:Y:S02]  /*74f0*/  @!P0 SYNCS.PHASECHK.TRANS64 P0, [R3+URZ], R2 ;  /* 0x00000002030085a7 */ /* 0x000f24000800007f */
[----:B----4-:R-:W-:Y:S05]  /*7500*/  @!P0 BRA `(.L_x_304) ;  /* 0xfffffffc00f08947 */ /* 0x010fea000383ffff */
.L_x_232:
[----:B------:R-:W-:Y:S05]  /*7510*/  BSYNC B6 ;  /* 0x0000000000067941 */ /* 0x000fea0003800000 */
.L_x_229:
[----:B------:R-:W-:Y:S05]  /*7520*/  EXIT ;  /* 0x000000000000794d */ /* 0x000fea0003800000 */
.L_x_237:
[----:B------:R-:W-:Y:S02]  /*7530*/  IMAD.MOV.U32 R12, RZ, RZ, RZ ;  /* 0x000000ffff0c7224 */ /* 0x000fe400078e00ff */
[----:B------:R-:W-:Y:S02]  /*7540*/  IMAD.MOV.U32 R11, RZ, RZ, 0x1f ;  /* 0x0000001fff0b7424 */ /* 0x000fe400078e00ff */
[----:B------:R-:W-:-:S07]  /*7550*/  IMAD.MOV.U32 R15, RZ, RZ, -0x1 ;  /* 0xffffffffff0f7424 */ /* 0x000fce00078e00ff */
[----:B------:R-:W-:Y:S05]  /*7560*/  WARPSYNC.COLLECTIVE R15, `(.L_x_305) ;  /* 0x000000000f087348 */ /* 0x000fea0003c00000 */
[----:B------:R1:W2:Y:S02]  /*7570*/  SHFL.IDX P6, R14, R13, R12, R11 ;  /* 0x0000000c0d0e7389 */ /* 0x0002a400000c000b */
[----:B-12---:R-:W-:Y:S01]  /*7580*/  ENDCOLLECTIVE ;  /* 0x000000000000791b */ /* 0x006fe20003800000 */
.L_x_305:
[----:B------:R-:W-:Y:S05]  /*7590*/  BRA `(.L_x_306) ;  /* 0xffffff9400647947 */ /* 0x000fea000383ffff */
.L_x_239:
[----:B--2---:R2:W3:Y:S02]  /*75a0*/  SYNCS.PHASECHK.TRANS64.TRYWAIT P0, [R16+URZ+0x30800], R11 ;  /* 0x0308000b100075a7 */ /* 0x0044e4000800017f */
[----:B---3--:R-:W-:Y:S05]  /*75b0*/  @!P0 NANOSLEEP.SYNCS 0x989680 ;  /* 0x009896800000895d */ /* 0x008fea0003900000 */
[----:B------:R-:W3:Y:S02]  /*75c0*/  @!P0 SYNCS.PHASECHK.TRANS64 P0, [R16+URZ+0x30800], R11 ;  /* 0x0308000b100085a7 */ /* 0x000ee4000800007f */
[----:B---3--:R-:W-:Y:S05]  /*75d0*/  @!P0 BRA `(.L_x_239) ;  /* 0xfffffffc00f08947 */ /* 0x008fea000383ffff */
[----:B------:R-:W-:Y:S05]  /*75e0*/  BRA `(.L_x_238) ;  /* 0xffffff9400bc7947 */ /* 0x000fea000383ffff */
.L_x_244:
[----:B---3--:R3:W4:Y:S02]  /*75f0*/  SYNCS.PHASECHK.TRANS64.TRYWAIT P1, [R2+URZ+0x30810], R153 ;  /* 0x03081099020075a7 */ /* 0x008724000802017f */
[----:B----4-:R-:W-:Y:S05]  /*7600*/  @!P1 NANOSLEEP.SYNCS 0x989680 ;  /* 0x009896800000995d */ /* 0x010fea0003900000 */
[----:B------:R-:W4:Y:S02]  /*7610*/  @!P1 SYNCS.PHASECHK.TRANS64 P1, [R2+URZ+0x30810], R153 ;  /* 0x03081099020095a7 */ /* 0x000f24000802007f */
[----:B----4-:R-:W-:Y:S05]  /*7620*/  @!P1 BRA `(.L_x_244) ;  /* 0xfffffffc00f09947 */ /* 0x010fea000383ffff */
[----:B------:R-:W-:Y:S05]  /*7630*/  BRA `(.L_x_243) ;  /* 0xffffffa000507947 */ /* 0x000fea000383ffff */
.L_x_248:
[----:B------:R1:W1:Y:S02]  /*7640*/  SYNCS.PHASECHK.TRANS64.TRYWAIT P1, [R2+URZ+0x30830], R153 ;  /* 0x03083099020075a7 */ /* 0x000264000802017f */
[----:B-1----:R-:W-:Y:S05]  /*7650*/  @!P1 NANOSLEEP.SYNCS 0x989680 ;  /* 0x009896800000995d */ /* 0x002fea0003900000 */
[----:B------:R-:W1:Y:S02]  /*7660*/  @!P1 SYNCS.PHASECHK.TRANS64 P1, [R2+URZ+0x30830], R153 ;  /* 0x03083099020095a7 */ /* 0x000e64000802007f */
[----:B-1----:R-:W-:Y:S05]  /*7670*/  @!P1 BRA `(.L_x_248) ;  /* 0xfffffffc00f09947 */ /* 0x002fea000383ffff */
[----:B------:R-:W-:Y:S05]  /*7680*/  BRA `(.L_x_247) ;  /* 0xffffffa400a87947 */ /* 0x000fea000383ffff */
.L_x_279:
[----:B-1----:R1:W2:Y:S02]  /*7690*/  SYNCS.PHASECHK.TRANS64.TRYWAIT P1, [R11+URZ+0x30820], R0 ;  /* 0x030820000b0075a7 */ /* 0x0022a4000802017f */
[----:B--2---:R-:W-:Y:S05]  /*76a0*/  @!P1 NANOSLEEP.SYNCS 0x989680 ;  /* 0x009896800000995d */ /* 0x004fea0003900000 */
[----:B------:R-:W2:Y:S02]  /*76b0*/  @!P1 SYNCS.PHASECHK.TRANS64 P1, [R11+URZ+0x30820], R0 ;  /* 0x030820000b0095a7 */ /* 0x000ea4000802007f */
[----:B--2---:R-:W-:Y:S05]  /*76c0*/  @!P1 BRA `(.L_x_279) ;  /* 0xfffffffc00f09947 */ /* 0x004fea000383ffff */
[----:B------:R-:W-:Y:S05]  /*76d0*/  BRA `(.L_x_307) ;  /* 0xffffffe400187947 */ /* 0x000fea000383ffff */
.L_x_283:
[----:B-1----:R1:W2:Y:S02]  /*76e0*/  SYNCS.PHASECHK.TRANS64.TRYWAIT P1, [R11+URZ+0x30840], R21 ;  /* 0x030840150b0075a7 */ /* 0x0022a4000802017f */
[----:B--2---:R-:W-:Y:S05]  /*76f0*/  @!P1 NANOSLEEP.SYNCS 0x989680 ;  /* 0x009896800000995d */ /* 0x004fea0003900000 */
[----:B------:R-:W2:Y:S02]  /*7700*/  @!P1 SYNCS.PHASECHK.TRANS64 P1, [R11+URZ+0x30840], R21 ;  /* 0x030840150b0095a7 */ /* 0x000ea4000802007f */
[----:B--2---:R-:W-:Y:S05]  /*7710*/  @!P1 BRA `(.L_x_283) ;  /* 0xfffffffc00f09947 */ /* 0x004fea000383ffff */
[----:B------:R-:W-:Y:S05]  /*7720*/  BRA `(.L_x_308) ;  /* 0xffffffe800847947 */ /* 0x000fea000383ffff */
.L_x_285:
[----:B--2---:R2:W3:Y:S02]  /*7730*/  SYNCS.PHASECHK.TRANS64.TRYWAIT P1, [R11+URZ+0x30828], R21 ;  /* 0x030828150b0075a7 */ /* 0x0044e4000802017f */
[----:B---3--:R-:W-:Y:S05]  /*7740*/  @!P1 NANOSLEEP.SYNCS 0x989680 ;  /* 0x009896800000995d */ /* 0x008fea0003900000 */
[----:B------:R-:W3:Y:S02]  /*7750*/  @!P1 SYNCS.PHASECHK.TRANS64 P1, [R11+URZ+0x30828], R21 ;  /* 0x030828150b0095a7 */ /* 0x000ee4000802007f */
[----:B---3--:R-:W-:Y:S05]  /*7760*/  @!P1 BRA `(.L_x_285) ;  /* 0xfffffffc00f09947 */ /* 0x008fea000383ffff */
[----:B------:R-:W-:Y:S05]  /*7770*/  BRA `(.L_x_309) ;  /* 0xffffffec00187947 */ /* 0x000fea000383ffff */
.L_x_287:
[----:B---3--:R3:W4:Y:S02]  /*7780*/  SYNCS.PHASECHK.TRANS64.TRYWAIT P1, [R11+URZ+0x30848], R21 ;  /* 0x030848150b0075a7 */ /* 0x008724000802017f */
[----:B----4-:R-:W-:Y:S05]  /*7790*/  @!P1 NANOSLEEP.SYNCS 0x989680 ;  /* 0x009896800000995d */ /* 0x010fea0003900000 */
[----:B------:R-:W4:Y:S02]  /*77a0*/  @!P1 SYNCS.PHASECHK.TRANS64 P1, [R11+URZ+0x30848], R21 ;  /* 0x030848150b0095a7 */ /* 0x000f24000802007f */
[----:B----4-:R-:W-:Y:S05]  /*77b0*/  @!P1 BRA `(.L_x_287) ;  /* 0xfffffffc00f09947 */ /* 0x010fea000383ffff */
[----:B------:R-:W-:Y:S05]  /*77c0*/  BRA `(.L_x_310) ;  /* 0xffffffec00887947 */ /* 0x000fea000383ffff */
.L_x_289:
[----:B------:R-:W-:-:S07]  /*77d0*/  SHF.L.U32 R4, R9, 0x1f, RZ ;  /* 0x0000001f09047819 */ /* 0x000fce00000006ff */
.L_x_311:
[----:B-1----:R1:W2:Y:S02]  /*77e0*/  SYNCS.PHASECHK.TRANS64.TRYWAIT P1, [R11+URZ+0x30820], R4 ;  /* 0x030820040b0075a7 */ /* 0x0022a4000802017f */
[----:B--2---:R-:W-:Y:S05]  /*77f0*/  @!P1 NANOSLEEP.SYNCS 0x989680 ;  /* 0x009896800000995d */ /* 0x004fea0003900000 */
[----:B------:R-:W2:Y:S02]  /*7800*/  @!P1 SYNCS.PHASECHK.TRANS64 P1, [R11+URZ+0x30820], R4 ;  /* 0x030820040b0095a7 */ /* 0x000ea4000802007f */
[----:B--2---:R-:W-:Y:S05]  /*7810*/  @!P1 BRA `(.L_x_311) ;  /* 0xfffffffc00f09947 */ /* 0x004fea000383ffff */
[----:B------:R-:W-:Y:S05]  /*7820*/  BRA `(.L_x_312) ;  /* 0xfffffff000107947 */ /* 0x000fea000383ffff */
.L_x_292:
[----:B---3--:R3:W4:Y:S02]  /*7830*/  SYNCS.PHASECHK.TRANS64.TRYWAIT P1, [R11+URZ+0x30840], R12 ;  /* 0x0308400c0b0075a7 */ /* 0x008724000802017f */
[----:B----4-:R-:W-:Y:S05]  /*7840*/  @!P1 NANOSLEEP.SYNCS 0x989680 ;  /* 0x009896800000995d */ /* 0x010fea0003900000 */
[----:B------:R-:W4:Y:S02]  /*7850*/  @!P1 SYNCS.PHASECHK.TRANS64 P1, [R11+URZ+0x30840], R12 ;  /* 0x0308400c0b0095a7 */ /* 0x000f24000802007f */
[----:B----4-:R-:W-:Y:S05]  /*7860*/  @!P1 BRA `(.L_x_292) ;  /* 0xfffffffc00f09947 */ /* 0x010fea000383ffff */
[----:B------:R-:W-:Y:S05]  /*7870*/  BRA `(.L_x_313) ;  /* 0xfffffff0009c7947 */ /* 0x000fea000383ffff */
.L_x_294:
[----:B-1----:R1:W2:Y:S02]  /*7880*/  SYNCS.PHASECHK.TRANS64.TRYWAIT P1, [R11+URZ+0x30828], R12 ;  /* 0x0308280c0b0075a7 */ /* 0x0022a4000802017f */
[----:B--2---:R-:W-:Y:S05]  /*7890*/  @!P1 NANOSLEEP.SYNCS 0x989680 ;  /* 0x009896800000995d */ /* 0x004fea0003900000 */
[----:B------:R-:W2:Y:S02]  /*78a0*/  @!P1 SYNCS.PHASECHK.TRANS64 P1, [R11+URZ+0x30828], R12 ;  /* 0x0308280c0b0095a7 */ /* 0x000ea4000802007f */
[----:B--2---:R-:W-:Y:S05]  /*78b0*/  @!P1 BRA `(.L_x_294) ;  /* 0xfffffffc00f09947 */ /* 0x004fea000383ffff */
[----:B------:R-:W-:Y:S05]  /*78c0*/  BRA `(.L_x_314) ;  /* 0xfffffff400247947 */ /* 0x000fea000383ffff */
.L_x_296:
[----:B-1----:R1:W2:Y:S02]  /*78d0*/  SYNCS.PHASECHK.TRANS64.TRYWAIT P0, [R4+URZ+0x30840], R3 ;  /* 0x03084003040075a7 */ /* 0x0022a4000800017f */
[----:B--2---:R-:W-:Y:S05]  /*78e0*/  @!P0 NANOSLEEP.SYNCS 0x989680 ;  /* 0x009896800000895d */ /* 0x004fea0003900000 */
[----:B------:R-:W2:Y:S02]  /*78f0*/  @!P0 SYNCS.PHASECHK.TRANS64 P0, [R4+URZ+0x30840], R3 ;  /* 0x03084003040085a7 */ /* 0x000ea4000800007f */
[----:B--2---:R-:W-:Y:S05]  /*7900*/  @!P0 BRA `(.L_x_296) ;  /* 0xfffffffc00f08947 */ /* 0x004fea000383ffff */
[----:B------:R-:W-:Y:S05]  /*7910*/  BRA `(.L_x_315) ;  /* 0xfffffff400ac7947 */ /* 0x000fea000383ffff */
.L_x_298:
[----:B------:R-:W-:Y:S01]  /*7920*/  BSSY B0, `(.L_x_316) ;  /* 0x0000006000007945 */ /* 0x000fe20003800000 */
[----:B------:R-:W-:-:S07]  /*7930*/  IMAD.MOV.U32 R15, RZ, RZ, -0x1 ;  /* 0xffffffffff0f7424 */ /* 0x000fce00078e00ff */
[----:B------:R-:W-:Y:S05]  /*7940*/  WARPSYNC.COLLECTIVE R15, `(.L_x_317) ;  /* 0x000000000f0c7348 */ /* 0x000fea0003c00000 */
[----:B------:R-:W-:Y:S02]  /*7950*/  ELECT P6, UR62, PT ;  /* 0x00000000003e782f */ /* 0x000fe400038c0000 */
[----:B------:R-:W-:Y:S01]  /*7960*/  MOV R14, UR62 ;  /* 0x0000003e000e7c02 */ /* 0x000fe20008000f00 */
[----:B------:R-:W-:Y:S10]  /*7970*/  ENDCOLLECTIVE ;  /* 0x000000000000791b */ /* 0x000ff40003800000 */
.L_x_317:
[----:B------:R-:W-:Y:S05]  /*7980*/  BSYNC B0 ;  /* 0x0000000000007941 */ /* 0x000fea0003800000 */
.L_x_316:
[----:B------:R-:W-:Y:S01]  /*7990*/  PLOP3.LUT P0, PT, P6, PT, PT, 0x80, 0x0 ;  /* 0x000000000000781c */ /* 0x000fe2000370f070 */
[----:B------:R-:W-:-:S12]  /*79a0*/  BRA `(.L_x_318) ;  /* 0xfffffff800547947 */ /* 0x000fd8000383ffff */
.L_x_300:
[----:B-1----:R1:W2:Y:S02]  /*79b0*/  SYNCS.PHASECHK.TRANS64.TRYWAIT P1, [R6+URZ], R5 ;  /* 0x00000005060075a7 */ /* 0x0022a4000802017f */
[----:B--2---:R-:W-:Y:S05]  /*79c0*/  @!P1 NANOSLEEP.SYNCS 0x989680 ;  /* 0x009896800000995d */ /* 0x004fea0003900000 */
[----:B------:R-:W2:Y:S02]  /*79d0*/  @!P1 SYNCS.PHASECHK.TRANS64 P1, [R6+URZ], R5 ;  /* 0x00000005060095a7 */ /* 0x000ea4000802007f */
[----:B--2---:R-:W-:Y:S05]  /*79e0*/  @!P1 BRA `(.L_x_300) ;  /* 0xfffffffc00f09947 */ /* 0x004fea000383ffff */
[----:B------:R-:W-:Y:S05]  /*79f0*/  BRA `(.L_x_319) ;  /* 0xfffffff800907947 */ /* 0x000fea000383ffff */
.L_x_301:
[----:B--2---:R2:W3:Y:S02]  /*7a00*/  SYNCS.PHASECHK.TRANS64.TRYWAIT P1, [R3+URZ], R2 ;  /* 0x00000002030075a7 */ /* 0x0044e4000802017f */
[----:B---3--:R-:W-:Y:S05]  /*7a10*/  @!P1 NANOSLEEP.SYNCS 0x989680 ;  /* 0x009896800000995d */ /* 0x008fea0003900000 */
[----:B------:R-:W3:Y:S02]  /*7a20*/  @!P1 SYNCS.PHASECHK.TRANS64 P1, [R3+URZ], R2 ;  /* 0x00000002030095a7 */ /* 0x000ee4000802007f */
[----:B---3--:R-:W-:Y:S05]  /*7a30*/  @!P1 BRA `(.L_x_301) ;  /* 0xfffffffc00f09947 */ /* 0x008fea000383ffff */
[----:B------:R-:W-:Y:S05]  /*7a40*/  BRA `(.L_x_320) ;  /* 0xfffffff800847947 */ /* 0x000fea000383ffff */
.L_x_303:
[----:B--2---:R2:W3:Y:S02]  /*7a50*/  SYNCS.PHASECHK.TRANS64.TRYWAIT P0, [R0+URZ], R5 ;  /* 0x00000005000075a7 */ /* 0x0044e4000800017f */
[----:B---3--:R-:W-:Y:S05]  /*7a60*/  @!P0 NANOSLEEP.SYNCS 0x989680 ;  /* 0x009896800000895d */ /* 0x008fea0003900000 */
[----:B------:R-:W3:Y:S02]  /*7a70*/  @!P0 SYNCS.PHASECHK.TRANS64 P0, [R0+URZ], R5 ;  /* 0x00000005000085a7 */ /* 0x000ee4000800007f */
[----:B---3--:R-:W-:Y:S05]  /*7a80*/  @!P0 BRA `(.L_x_303) ;  /* 0xfffffffc00f08947 */ /* 0x008fea000383ffff */
[----:B------:R-:W-:Y:S05]  /*7a90*/  BRA `(.L_x_321) ;  /* 0xfffffff800887947 */ /* 0x000fea000383ffff */
.L_x_322:
        /* <DEDUP_REMOVED lines=14> */
.L_x_3655:


//--------------------- .text._ZN7cutlass13device_kernelIN5flash11enable_sm90INS1_16FlashAttnBwdSm90INS1_25CollectiveMainloopBwdSm90ILi2ELi2ELi2EN4cute5tupleIJNS5_1CILi1EEES8_S8_EEENS6_IJNS7_ILi64EEENS7_ILi128EEESB_EEENS_6half_tEfNS_4arch4Sm90ELb0ELb0ELb1ELb0ELb1ELb1ELb0ELb0ELi2ELi1ELi2ELi1ELb0EEENS1_24CollectiveEpilogueBwdGQAISC_fSF_Li256ELb0ELb1EEENS1_19SingleTileSchedulerILb0ELb0ELb0ELi128EEEEEEEEEvNT_6ParamsE --------------------------
	.section	.text._ZN7cutlass13device_kernelIN5flash11enable_sm90INS1_16FlashAttnBwdSm90INS1_25CollectiveMainloopBwdSm90ILi2ELi2ELi2EN4cute5tupleIJNS5_1CILi1EEES8_S8_EEENS6_IJNS7_ILi64EEENS7_ILi128EEESB_EEENS_6half_tEfNS_4arch4Sm90ELb0ELb0ELb1ELb0ELb1ELb1ELb0ELb0ELi2ELi1ELi2ELi1ELb0EEENS1_24CollectiveEpilogueBwdGQAISC_fSF_Li256ELb0ELb1EEENS1_19SingleTileSchedulerILb0ELb0ELb0ELi128EEEEEEEEEvNT_6ParamsE,"ax",@progbits
	.align	128
.text._ZN7cutlass13device_kernelIN5flash11enable_sm90INS1_16FlashAttnBwdSm90INS1_25CollectiveMainloopBwdSm90ILi2ELi2ELi2EN4cute5tupleIJNS5_1CILi1EEES8_S8_EEENS6_IJNS7_ILi64EEENS7_ILi128EEESB_EEENS_6half_tEfNS_4arch4Sm90ELb0ELb0ELb1ELb0ELb1ELb1ELb0ELb0ELi2ELi1ELi2ELi1ELb0EEENS1_24CollectiveEpilogueBwdGQAISC_fSF_Li256ELb0ELb1EEENS1_19SingleTileSchedulerILb0ELb0ELb0ELi128EEEEEEEEEvNT_6ParamsE:
        .type           _ZN7cutlass13device_kernelIN5flash11enable_sm90INS1_16FlashAttnBwdSm90INS1_25CollectiveMainloopBwdSm90ILi2ELi2ELi2EN4cute5tupleIJNS5_1CILi1EEES8_S8_EEENS6_IJNS7_ILi64EEENS7_ILi128EEESB_EEENS_6half_tEfNS_4arch4Sm90ELb0ELb0ELb1ELb0ELb1ELb1ELb0ELb0ELi2ELi1ELi2ELi1ELb0EEENS1_24CollectiveEpilogueBwdGQAISC_fSF_Li256ELb0ELb1EEENS1_19SingleTileSchedulerILb0ELb0ELb0ELi128EEEEEEEEEvNT_6ParamsE,@function
        .size           _ZN7cutlass13device_kernelIN5flash11enable_sm90INS1_16FlashAttnBwdSm90INS1_25CollectiveMainloopBwdSm90ILi2ELi2ELi2EN4cute5tupleIJNS5_1CILi1EEES8_S8_EEENS6_IJNS7_ILi64EEENS7_ILi128EEESB_EEENS_6half_tEfNS_4arch4Sm90ELb0ELb0ELb1ELb0ELb1ELb1ELb0ELb0ELi2ELi1ELi2ELi1ELb0EEENS1_24CollectiveEpilogueBwdGQAISC_fSF_Li256ELb0ELb1EEENS1_19SingleTileSchedulerILb0ELb0ELb0ELi128EEEEEEEEEvNT_6ParamsE,(.L_x_3656 - _ZN7cutlass13device_kernelIN5flash11enable_sm90INS1_16FlashAttnBwdSm90INS1_25CollectiveMainloopBwdSm90ILi2ELi2ELi2EN4cute5tupleIJNS5_1CILi1EEES8_S8_EEENS6_IJNS7_ILi64EEENS7_ILi128EEESB_EEENS_6half_tEfNS_4arch4Sm90ELb0ELb0ELb1ELb0ELb1ELb1ELb0ELb0ELi2ELi1ELi2ELi1ELb0EEENS1_24CollectiveEpilogueBwdGQAISC_fSF_Li256ELb0ELb1EEENS1_19SingleTileSchedulerILb0ELb0ELb0ELi128EEEEEEEEEvNT_6ParamsE)
        .other          _ZN7cutlass13device_kernelIN5flash11enable_sm90INS1_16FlashAttnBwdSm90INS1_25CollectiveMainloopBwdSm90ILi2ELi2ELi2EN4cute5tupleIJNS5_1CILi1EEES8_S8_EEENS6_IJNS7_ILi64EEENS7_ILi128EEESB_EEENS_6half_tEfNS_4arch4Sm90ELb0ELb0ELb1ELb0ELb1ELb1ELb0ELb0ELi2ELi1ELi2ELi1ELb0EEENS1_24CollectiveEpilogueBwdGQAISC_fSF_Li256ELb0ELb1EEENS1_19SingleTileSchedulerILb0ELb0ELb0ELi128EEEEEEEEEvNT_6ParamsE,@"STO_CUDA_ENTRY STV_DEFAULT"
_ZN7cutlass13device_kernelIN5flash11enable_sm90INS1_16FlashAttnBwdSm90INS1_25CollectiveMainloopBwdSm90ILi2ELi2ELi2EN4cute5tupleIJNS5_1CILi1EEES8_S8_EEENS6_IJNS7_ILi64EEENS7_ILi128EEESB_EEENS_6half_tEfNS_4arch4Sm90ELb0ELb0ELb1ELb0ELb1ELb1ELb0ELb0ELi2ELi1ELi2ELi1ELb0EEENS1_24CollectiveEpilogueBwdGQAISC_fSF_Li256ELb0ELb1EEENS1_19SingleTileSchedulerILb0ELb0ELb0ELi128EEEEEEEEEvNT_6ParamsE:
        /* <DEDUP_REMOVED lines=22> */
.L_x_324:
[----:B------:R-:W-:Y:S05]  /*0160*/  BSYNC B0 ;  /* 0x0000000000007941 */ /* 0x000fea0003800000 */
.L_x_323:
        /* <DEDUP_REMOVED lines=34> */
.L_x_325:
        /* <DEDUP_REMOVED lines=22> */
.L_x_326:
[----:B---3--:R-:W-:Y:S01]  /*04f0*/  ISETP.NE.AND P0, PT, R2, RZ, PT ;  /* 0x000000ff0200720c */ /* 0x008fe20003f05270 */
[----:B------:R-:W-:Y:S01]  /*0500*/  IMAD.MOV.U32 R17, RZ, RZ, 0x1 ;  /* 0x00000001ff117424 */ /* 0x000fe200078e00ff */
[----:B------:R-:W-:Y:S01]  /*0510*/  NOP ;  /* 0x0000000000007918 */ /* 0x000fe20000000000 */
[----:B------:R-:W-:Y:S01]  /*0520*/  ULDC.64 UR38, c[0x0][0x208] ;  /* 0x0000820000267ab9 */ /* 0x000fe20000000a00 */
[----:B------:R-:W-:Y:S02]  /*0530*/  BSSY B6, `(.L_x_327) ;  /* 0x00007c4000067945 */ /* 0x000fe40003800000 */
[----:B------:R-:W-:Y:S01]  /*0540*/  SEL R17, R17, 0x2, !P0 ;  /* 0x0000000211117807 */ /* 0x000fe20004000000 */
[----:B-12-4-:R-:W-:Y:S06]  /*0550*/  BAR.SYNC.DEFER_BLOCKING 0x0 ;  /* 0x0000000000007b1d */ /* 0x016fec0000010000 */
[----:B------:R-:W-:Y:S05]  /*0560*/  @!P0 BRA `(.L_x_328) ;  /* 0x0000004800e08947 */ /* 0x000fea0003800000 */
.L_x_329:
        /* <DEDUP_REMOVED lines=33> */
.L_x_332:
        /* <DEDUP_REMOVED lines=15> */
.L_x_331:
        /* <DEDUP_REMOVED lines=22> */
.L_x_334:
        /* <DEDUP_REMOVED lines=15> */
.L_x_333:
        /* <DEDUP_REMOVED lines=8> */
.L_x_432:
        /* <DEDUP_REMOVED lines=27> */
.L_x_336:
        /* <DEDUP_REMOVED lines=159> */
.L_x_349:
[----:B------:R-:W-:-:S13]  /*16e0*/  ISETP.NE.AND P0, PT, R7, 0x3, PT ;  /* 0x000000030700780c */ /* 0x000fda0003f05270 */
[----:B---3--:R-:W-:Y:S05]  /*16f0*/  @!P0 BRA `(.L_x_339) ;  /* 0x0000000000048947 */ /* 0x008fea0003800000 */
[----:B------:R-:W-:Y:S01]  /*1700*/  BPT.TRAP 0x1 ;  /* 0x000000040000795c */ /* 0x000fe20000300000 */
.L_x_339:
[----:B------:R-:W-:Y:S01]  /*1710*/  IMAD R2, R3, 0x8, R16 ;  /* 0x0000000803027824 */ /* 0x000fe200078e0210 */
[----:B------:R-:W-:-:S04]  /*1720*/  SHF.L.U32 R153, R4, 0x1f, RZ ;  /* 0x0000001f04997819 */ /* 0x000fc800000006ff */
[----:B------:R2:W3:Y:S01]  /*1730*/  SYNCS.PHASECHK.TRANS64.TRYWAIT P1, [R2+URZ+0x30810], R153 ;  /* 0x03081099020075a7 */ /* 0x0004e2000802017f */
[----:B------:R-:W-:Y:S05]  /*1740*/  @!P0 BRA `(.L_x_340) ;  /* 0x0000000000048947 */ /* 0x000fea0003800000 */
[----:B------:R-:W-:Y:S01]  /*1750*/  BPT.TRAP 0x1 ;  /* 0x000000040000795c */ /* 0x000fe20000300000 */
.L_x_340:
[----:B---3--:R-:W-:Y:S05]  /*1760*/  @P1 BRA `(.L_x_341) ;  /* 0x0000000000081947 */ /* 0x008fea0003800000 */
[----:B------:R-:W3:Y:S02]  /*1770*/  SYNCS.PHASECHK.TRANS64.TRYWAIT P1, [R2+URZ+0x30810], R153 ;  /* 0x03081099020075a7 */ /* 0x000ee4000802017f */
[----:B---3--:R-:W-:Y:S05]  /*1780*/  @!P1 BRA `(.L_x_342) ;  /* 0x0000006800b09947 */ /* 0x008fea0003800000 */
.L_x_341:
        /* <DEDUP_REMOVED lines=81> */
.L_x_343:
[----:B------:R1:W1:Y:S01]  /*1ca0*/  SYNCS.PHASECHK.TRANS64.TRYWAIT P1, [R2+URZ+0x30830], R153 ;  /* 0x03083099020075a7 */ /* 0x000262000802017f */
[----:B------:R-:W-:Y:S05]  /*1cb0*/  @!P0 BRA `(.L_x_344) ;  /* 0x0000000000048947 */ /* 0x000fea0003800000 */
[----:B------:R-:W-:Y:S01]  /*1cc0*/  BPT.TRAP 0x1 ;  /* 0x000000040000795c */ /* 0x000fe20000300000 */
.L_x_344:
[----:B------:R-:W-:-:S05]  /*1cd0*/  VIADD R17, R16, 0x20000 ;  /* 0x0002000010117836 */ /* 0x000fca0000000000 */
[----:B------:R-:W-:-:S04]  /*1ce0*/  SHF.R.U32.HI R17, RZ, 0x4, R17 ;  /* 0x00000004ff117819 */ /* 0x000fc80000011611 */
[----:B------:R-:W-:-:S04]  /*1cf0*/  LOP3.LUT R17, R17, 0x3fff, RZ, 0xc0, !PT ;  /* 0x00003fff11117812 */ /* 0x000fc800078ec0ff */
[----:B------:R-:W-:Y:S01]  /*1d00*/  LOP3.LUT R152, R17, 0x10000, RZ, 0xfc, !PT ;  /* 0x0001000011987812 */ /* 0x000fe200078efcff */
[----:B-1----:R-:W-:Y:S06]  /*1d10*/  @P1 BRA `(.L_x_345) ;  /* 0x0000000000081947 */ /* 0x002fec0003800000 */
[----:B------:R-:W1:Y:S02]  /*1d20*/  SYNCS.PHASECHK.TRANS64.TRYWAIT P1, [R2+URZ+0x30830], R153 ;  /* 0x03083099020075a7 */ /* 0x000e64000802017f */
[----:B-1----:R-:W-:Y:S05]  /*1d30*/  @!P1 BRA `(.L_x_346) ;  /* 0x0000006400589947 */ /* 0x002fea0003800000 */
.L_x_345:
        /* <DEDUP_REMOVED lines=148> */
[----:B------:R-:W-:Y:S01]  /*2680*/  FFMA.FTZ R222, R203, UR5, -R220 ;  /* 0x00000005cbde7c23 */ /* 0x000fe200080108dc */
        /* <DEDUP_REMOVED lines=348> */
.L_x_347:
        /* <DEDUP_REMOVED lines=51> */
.L_x_348:
        /* <DEDUP_REMOVED lines=11> */
.L_x_338:
[----:B------:R-:W4:Y:S01]  /*4030*/  LDC R0, c[0x0][0x850] ;  /* 0x00021400ff007b82 */ /* 0x000f220000000800 */
[----:B------:R-:W5:Y:S01]  /*4040*/  S2R R7, SR_CTAID.Y ;  /* 0x0000000000077919 */ /* 0x000f620000002600 */
[----:B------:R-:W-:Y:S01]  /*4050*/  ULDC.64 UR4, c[0x0][0x818] ;  /* 0x0002060000047ab9 */ /* 0x000fe20000000a00 */
[----:B------:R-:W-:Y:S01]  /*4060*/  ULDC.64 UR6, c[0x0][0x840] ;  /* 0x0002100000067ab9 */ /* 0x000fe20000000a00 */
[----:B------:R-:W1:Y:S01]  /*4070*/  S2R R18, SR_TID.X ;  /* 0x0000000000127919 */ /* 0x000e620000002100 */
[----:B--2---:R-:W2:Y:S01]  /*4080*/  S2R R11, SR_CTAID.X ;  /* 0x00000000000b7919 */ /* 0x004ea20000002500 */
[----:B------:R-:W2:Y:S01]  /*4090*/  S2R R10, SR_CTAID.Z ;  /* 0x00000000000a7919 */ /* 0x000ea20000002700 */
[----:B----4-:R-:W-:Y:S01]  /*40a0*/  ISETP.NE.AND P0, PT, R0, 0x1, PT ;  /* 0x000000010000780c */ /* 0x010fe20003f05270 */
[----:B-----5:R-:W-:-:S12]  /*40b0*/  IMAD.MOV.U32 R6, RZ, RZ, R7 ;  /* 0x000000ffff067224 */ /* 0x020fd800078e0007 */
[----:B---3--:R-:W3:Y:S01]  /*40c0*/  @P0 LDC R2, c[0x0][0x854] ;  /* 0x00021500ff020b82 */ /* 0x008ee20000000800 */
[----:B-1----:R-:W-:Y:S02]  /*40d0*/  VIADD R12, R18, 0xffffff80 ;  /* 0xffffff80120c7836 */ /* 0x002fe40000000000 */
[----:B--2---:R-:W-:-:S05]  /*40e0*/  IMAD.SHL.U32 R4, R11, 0x4000, RZ ;  /* 0x000040000b047824 */ /* 0x004fca00078e00ff */
[----:B------:R-:W1:Y:S01]  /*40f0*/  @P0 LDC R3, c[0x0][0x858] ;  /* 0x00021600ff030b82 */ /* 0x000e620000000800 */
[----:B------:R-:W-:Y:S01]  /*4100*/  SHF.R.S32.HI R5, RZ, 0x1f, R4 ;  /* 0x0000001fff057819 */ /* 0x000fe20000011404 */
[----:B---3--:R-:W-:-:S05]  /*4110*/  @P0 IMAD.HI.U32 R2, R7, R2, RZ ;  /* 0x0000000207020227 */ /* 0x008fca00078e00ff */
[----:B-1----:R-:W-:Y:S02]  /*4120*/  @P0 SHF.R.U32.HI R6, RZ, R3, R2 ;  /* 0x00000003ff060219 */ /* 0x002fe40000011602 */
[----:B------:R-:W-:Y:S02]  /*4130*/  SHF.R.S32.HI R3, RZ, 0x1f, R12 ;  /* 0x0000001fff037819 */ /* 0x000fe4000001140c */
[----:B------:R-:W-:Y:S02]  /*4140*/  SHF.R.S32.HI R8, RZ, 0x1f, R6 ;  /* 0x0000001fff087819 */ /* 0x000fe40000011406 */
[----:B------:R-:W-:Y:S01]  /*4150*/  LEA.HI R12, R3, R12, RZ, 0x7 ;  /* 0x0000000c030c7211 */ /* 0x000fe200078f38ff */
[----:B------:R-:W-:-:S03]  /*4160*/  IMAD.WIDE.U32 R2, R6, UR4, R4 ;  /* 0x0000000406027c25 */ /* 0x000fc6000f8e0004 */
[----:B------:R-:W-:Y:S01]  /*4170*/  SHF.R.S32.HI R14, RZ, 0x7, R12 ;  /* 0x00000007ff0e7819 */ /* 0x000fe2000001140c */
[C---:B------:R-:W-:Y:S01]  /*4180*/  IMAD R13, R8.reuse, UR4, RZ ;  /* 0x00000004080d7c24 */ /* 0x040fe2000f8e02ff */
[----:B------:R-:W-:Y:S01]  /*4190*/  SHF.R.S32.HI R12, RZ, 0x1f, R10 ;  /* 0x0000001fff0c7819 */ /* 0x000fe2000001140a */
[----:B------:R-:W-:Y:S02]  /*41a0*/  IMAD R15, R8, UR6, RZ ;  /* 0x00000006080f7c24 */ /* 0x000fe4000f8e02ff */
[C---:B------:R-:W-:Y:S01]  /*41b0*/  IMAD R13, R6.reuse, UR5, R13 ;  /* 0x00000005060d7c24 */ /* 0x040fe2000f8e020d */
[----:B------:R-:W-:Y:S01]  /*41c0*/  ULDC.64 UR4, c[0x0][0x820] ;  /* 0x0002080000047ab9 */ /* 0x000fe20000000a00 */
[----:B------:R-:W-:-:S04]  /*41d0*/  IMAD.WIDE.U32 R4, R6, UR6, R4 ;  /* 0x0000000606047c25 */ /* 0x000fc8000f8e0004 */
[----:B------:R-:W-:Y:S01]  /*41e0*/  IMAD R15, R6, UR7, R15 ;  /* 0x00000007060f7c24 */ /* 0x000fe2000f8e020f */
[----:B------:R-:W-:Y:S01]  /*41f0*/  ULDC.64 UR6, c[0x0][0x848] ;  /* 0x0002120000067ab9 */ /* 0x000fe20000000a00 */
[----:B------:R-:W-:Y:S02]  /*4200*/  IMAD.IADD R3, R3, 0x1, R13 ;  /* 0x0000000103037824 */ /* 0x000fe400078e020d */
[----:B------:R-:W-:Y:S02]  /*4210*/  IMAD.IADD R5, R5, 0x1, R15 ;  /* 0x0000000105057824 */ /* 0x000fe400078e020f */
[C---:B------:R-:W-:Y:S02]  /*4220*/  IMAD R13, R12.reuse, UR4, RZ ;  /* 0x000000040c0d7c24 */ /* 0x040fe4000f8e02ff */
[----:B------:R-:W-:Y:S02]  /*4230*/  IMAD R15, R12, UR6, RZ ;  /* 0x000000060c0f7c24 */ /* 0x000fe4000f8e02ff */
[----:B------:R-:W-:Y:S01]  /*4240*/  IMAD.WIDE.U32 R2, R10, UR4, R2 ;  /* 0x000000040a027c25 */ /* 0x000fe2000f8e0002 */
[----:B------:R-:W-:-:S03]  /*4250*/  ULDC UR4, c[0x0][0x740] ;  /* 0x0001d00000047ab9 */ /* 0x000fc60000000800 */
[----:B------:R-:W-:Y:S01]  /*4260*/  FMUL.FTZ R88, R88, UR4 ;  /* 0x0000000458587c20 */ /* 0x000fe20008410000 */
[----:B------:R-:W-:Y:S02]  /*4270*/  IMAD R9, R14, 0x2000, R9 ;  /* 0x000020000e097824 */ /* 0x000fe400078e0209 */
[----:B------:R-:W-:Y:S01]  /*4280*/  FMUL.FTZ R89, R89, UR4 ;  /* 0x0000000459597c20 */ /* 0x000fe20008410000 */
[----:B------:R-:W-:Y:S02]  /*4290*/  IMAD R13, R10, UR5, R13 ;  /* 0x000000050a0d7c24 */ /* 0x000fe4000f8e020d */
[----:B------:R-:W-:Y:S01]  /*42a0*/  FMUL.FTZ R90, R90, UR4 ;  /* 0x000000045a5a7c20 */ /* 0x000fe20008410000 */
[C---:B------:R-:W-:Y:S02]  /*42b0*/  IMAD R17, R10.reuse, UR7, R15 ;  /* 0x000000070a117c24 */ /* 0x040fe4000f8e020f */
        /* <DEDUP_REMOVED lines=67> */
[----:B------:R-:W-:-:S05]  /*46f0*/  ISETP.NE.AND P1, PT, R18, 0x80, PT ;  /* 0x000000801200780c */ /* 0x000fca0003f25270 */
[----:B------:R-:W-:Y:S02]  /*4700*/  ULDC UR4, c[0x0][0x870] ;  /* 0x00021c0000047ab9 */ /* 0x000fe40000000800 */
[----:B------:R-:W1:Y:S01]  /*4710*/  LDC.64 R18, c[0x0][0x800] ;  /* 0x00020000ff127b82 */ /* 0x000e620000000a00 */
[----:B------:R-:W-:Y:S01]  /*4720*/  IMAD R11, R11, UR4, RZ ;  /* 0x000000040b0b7c24 */ /* 0x000fe2000f8e02ff */
[----:B------:R-:W-:Y:S01]  /*4730*/  ULDC UR4, c[0x0][0x80c] ;  /* 0x0002030000047ab9 */ /* 0x000fe20000000800 */
[----:B------:R-:W-:Y:S01]  /*4740*/  BSSY B0, `(.L_x_350) ;  /* 0x0000027000007945 */ /* 0x000fe20003800000 */
[----:B------:R-:W-:Y:S02]  /*4750*/  IMAD R9, R10, UR4, RZ ;  /* 0x000000040a097c24 */ /* 0x000fe4000f8e02ff */
[----:B------:R-:W-:Y:S01]  /*4760*/  IMAD R11, R11, UR4, RZ ;  /* 0x000000040b0b7c24 */ /* 0x000fe2000f8e02ff */
[----:B------:R-:W-:Y:S01]  /*4770*/  ULDC.64 UR4, c[0x0][0x868] ;  /* 0x00021a0000047ab9 */ /* 0x000fe20000000a00 */
[----:B------:R-:W2:Y:S01]  /*4780*/  LDC.64 R20, c[0x0][0x828] ;  /* 0x00020a00ff147b82 */ /* 0x000ea20000000a00 */
[----:B------:R-:W-:-:S02]  /*4790*/  SHF.R.S32.HI R13, RZ, 0x1f, R9 ;  /* 0x0000001fff0d7819 */ /* 0x000fc40000011409 */
[--C-:B------:R-:W-:Y:S01]  /*47a0*/  IADD3 R9, P0, P2, R11, R9, R6.reuse ;  /* 0x000000090b097210 */ /* 0x100fe20007a1e006 */
[----:B------:R-:W-:Y:S01]  /*47b0*/  IMAD.MOV R6, RZ, RZ, -R6 ;  /* 0x000000ffff067224 */ /* 0x000fe200078e0a06 */
[----:B------:R-:W-:-:S03]  /*47c0*/  SHF.R.S32.HI R11, RZ, 0x1f, R11 ;  /* 0x0000001fff0b7819 */ /* 0x000fc6000001140b */
[----:B------:R-:W-:Y:S01]  /*47d0*/  IMAD R7, R0, R6, R7 ;  /* 0x0000000600077224 */ /* 0x000fe200078e0207 */
[----:B------:R3:W-:Y:S01]  /*47e0*/  STS.128 [R12], R24 ;  /* 0x000000180c007388 */ /* 0x0007e20000000c00 */
[----:B------:R-:W-:Y:S01]  /*47f0*/  IADD3.X R8, R11, R13, R8, P0, P2 ;  /* 0x0000000d0b087210 */ /* 0x000fe200007e4408 */
[C---:B------:R-:W-:Y:S02]  /*4800*/  IMAD.SHL.U32 R11, R9.reuse, 0x4, RZ ;  /* 0x00000004090b7824 */ /* 0x040fe400078e00ff */
[----:B------:R3:W-:Y:S01]  /*4810*/  STS.128 [R12+0x800], R28 ;  /* 0x0008001c0c007388 */ /* 0x0007e20000000c00 */
[----:B------:R-:W-:Y:S02]  /*4820*/  SHF.L.U64.HI R10, R9, 0x2, R8 ;  /* 0x00000002090a7819 */ /* 0x000fe40000010208 */
[----:B------:R-:W-:Y:S01]  /*4830*/  IADD3 R8, P3, R11, UR4, RZ ;  /* 0x000000040b087c10 */ /* 0x000fe2000ff7e0ff */
[----:B------:R3:W-:Y:S01]  /*4840*/  STS.128 [R12+0x1000], R32 ;  /* 0x001000200c007388 */ /* 0x0007e20000000c00 */
[----:B-1----:R-:W-:-:S02]  /*4850*/  LEA R18, P2, R2, R18, 0x2 ;  /* 0x0000001202127211 */ /* 0x002fc400078410ff */
[----:B------:R-:W-:Y:S01]  /*4860*/  IADD3.X R9, R10, UR5, RZ, P3, !PT ;  /* 0x000000050a097c10 */ /* 0x000fe20009ffe4ff */
[----:B------:R3:W-:Y:S01]  /*4870*/  STS.128 [R12+0x1800], R36 ;  /* 0x001800240c007388 */ /* 0x0007e20000000c00 */
[----:B--2---:R-:W-:-:S03]  /*4880*/  LEA R20, P0, R4, R20, 0x2 ;  /* 0x0000001404147211 */ /* 0x004fc600078010ff */
        /* <DEDUP_REMOVED lines=12> */
[----:B------:R-:W-:Y:S05]  /*4950*/  @P1 BRA `(.L_x_351) ;  /* 0x0000000000141947 */ /* 0x000fea0003800000 */
.L_x_352:
[----:B------:R-:W2:Y:S04]  /*4960*/  LDG.E.STRONG.GPU R0, desc[UR38][R8.64] ;  /* 0x0000002608007981 */ /* 0x000ea8000c1ef900 */
[----:B--2---:R-:W-:Y:S01]  /*4970*/  CCTL.IVALL ;  /* 0x00000000ff00798f */ /* 0x004fe20002000000 */
[----:B------:R-:W-:Y:S05]  /*4980*/  YIELD ;  /* 0x0000000000007946 */ /* 0x000fea0003800000 */
[----:B------:R-:W-:-:S13]  /*4990*/  ISETP.NE.AND P3, PT, R0, R7, PT ;  /* 0x000000070000720c */ /* 0x000fda0003f65270 */
[----:B------:R-:W-:Y:S05]  /*49a0*/  @P3 BRA `(.L_x_352) ;  /* 0xfffffffc00ec3947 */ /* 0x000fea000383ffff */
.L_x_351:
[----:B------:R-:W-:Y:S05]  /*49b0*/  BSYNC B0 ;  /* 0x0000000000007941 */ /* 0x000fea0003800000 */
.L_x_350:
[----:B------:R-:W-:Y:S01]  /*49c0*/  UMOV UR4, 0xffffffff ;  /* 0xffffffff00047882 */ /* 0x000fe20000000000 */
[----:B------:R-:W-:Y:S02]  /*49d0*/  LEA.HI.X R19, R2, R19, R15, 0x2, P2 ;  /* 0x0000001302137211 */ /* 0x000fe400010f140f */
[----:B------:R-:W-:Y:S01]  /*49e0*/  LEA.HI.X R14, R4, R21, R14, 0x2, P0 ;  /* 0x00000015040e7211 */ /* 0x000fe200000f140e */
[----:B------:R-:W-:Y:S06]  /*49f0*/  BRA.DIV UR4, `(.L_x_353) ;  /* 0x0000003a043c7947 */ /* 0x000fec000b800000 */
[----:B------:R-:W-:Y:S01]  /*4a00*/  NOP ;  /* 0x0000000000007918 */ /* 0x000fe20000000000 */
.L_x_435:
[----:B------:R-:W-:Y:S01]  /*4a10*/  @!PT LDS RZ, [RZ] ;  /* 0x00000000fffff984 */ /* 0x000fe20000000800 */
[----:B------:R-:W-:Y:S01]  /*4a20*/  @!PT LDS RZ, [RZ] ;  /* 0x00000000fffff984 */ /* 0x000fe20000000800 */
[----:B------:R-:W-:Y:S01]  /*4a30*/  @!PT LDS RZ, [RZ] ;  /* 0x00000000fffff984 */ /* 0x000fe20000000800 */
[----:B------:R-:W-:Y:S01]  /*4a40*/  @!PT LDS RZ, [RZ] ;  /* 0x00000000fffff984 */ /* 0x000fe20000000800 */
[----:B------:R1:W-:Y:S06]  /*4a50*/  MEMBAR.ALL.CTA ;  /* 0x0000000000007992 */ /* 0x0003ec0000008000 */
[----:B-1----:R-:W1:Y:S01]  /*4a60*/  FENCE.VIEW.ASYNC.S ;  /* 0x00000000000073c6 */ /* 0x002e620000000000 */
[----:B------:R-:W-:Y:S05]  /*4a70*/  WARPSYNC.ALL ;  /* 0x0000000000007948 */ /* 0x000fea0003800000 */
[----:B------:R-:W-:Y:S01]  /*4a80*/  BSSY B0, `(.L_x_354) ;  /* 0x0000011000007945 */ /* 0x000fe20003800000 */
        /* <DEDUP_REMOVED lines=9> */
.L_x_356:
[----:B------:R-:W-:Y:S01]  /*4b20*/  @P0 ELECT P2, URZ, PT ;  /* 0x00000000003f082f */ /* 0x000fe20003840000 */
[----:B------:R1:W-:-:S12]  /*4b30*/  UBLKRED.G.S.ADD.F32.RN [UR4], [UR6], UR7, desc[UR8] ;  /* 0x00000804060073bb */ /* 0x0003d800080a1407 */
[----:B------:R-:W-:Y:S02]  /*4b40*/  @P2 PLOP3.LUT P0, PT, P2, PT, PT, 0x8, 0x0 ;  /* 0x000000000000281c */ /* 0x000fe4000170e170 */
[----:B------:R-:W-:-:S11]  /*4b50*/  PLOP3.LUT P2, PT, PT, PT, PT, 0x8, 0x0 ;  /* 0x000000000000781c */ /* 0x000fd60003f4e170 */
[----:B-1----:R-:W-:Y:S05]  /*4b60*/  @P0 BRA.U.ANY `(.L_x_356) ;  /* 0xfffffffd00ec0947 */ /* 0x002fea000393ffff */
[----:B------:R0:W-:Y:S01]  /*4b70*/  UTMACMDFLUSH ;  /* 0x00000000000079b7 */ /* 0x0001e20000000000 */
[----:B------:R-:W-:-:S04]  /*4b80*/  DEPBAR.LE SB0, 0x0 ;  /* 0x000080000000791a */ /* 0x000fc80000000000 */
.L_x_355:
[----:B------:R-:W-:Y:S05]  /*4b90*/  BSYNC B0 ;  /* 0x0000000000007941 */ /* 0x000fea0003800000 */
.L_x_354:
        /* <DEDUP_REMOVED lines=12> */
[----:B------:R-:W-:-:S05]  /*4c60*/  IMAD.MOV.U32 R3, RZ, RZ, 0x1 ;  /* 0x00000001ff037424 */ /* 0x000fca00078e00ff */
[----:B------:R1:W-:Y:S02]  /*4c70*/  REDG.E.ADD.S32.STRONG.GPU desc[UR38][R8.64], R3 ;  /* 0x000000030800798e */ /* 0x0003e4000c10e3a6 */
.L_x_358:
[----:B------:R-:W-:Y:S05]  /*4c80*/  BSYNC B0 ;  /* 0x0000000000007941 */ /* 0x000fea0003800000 */
.L_x_357:
[----:B------:R-:W-:Y:S06]  /*4c90*/  BAR.SYNC.DEFER_BLOCKING 0x1, 0x100 ;  /* 0x0044000000007b1d */ /* 0x000fec0000010000 */
[----:B------:R-:W-:Y:S01]  /*4ca0*/  ULDC.64 UR4, c[0x0][0x860] ;  /* 0x0002180000047ab9 */ /* 0x000fe20000000a00 */
[----:B------:R-:W-:Y:S01]  /*4cb0*/  BSSY B0, `(.L_x_359) ;  /* 0x0000019000007945 */ /* 0x000fe20003800000 */
[----:B------:R-:W-:-:S04]  /*4cc0*/  IADD3 R2, P0, R11, UR4, RZ ;  /* 0x000000040b027c10 */ /* 0x000fc8000ff1e0ff */
[----:B-1----:R-:W-:Y:S01]  /*4cd0*/  IADD3.X R3, R10, UR5, RZ, P0, !PT ;  /* 0x000000050a037c10 */ /* 0x002fe200087fe4ff */
        /* <DEDUP_REMOVED lines=17> */
.L_x_361:
[----:B------:R-:W2:Y:S04]  /*4df0*/  LDG.E.STRONG.GPU R0, desc[UR38][R2.64] ;  /* 0x0000002602007981 */ /* 0x000ea8000c1ef900 */
[----:B--2---:R-:W-:Y:S01]  /*4e00*/  CCTL.IVALL ;  /* 0x00000000ff00798f */ /* 0x004fe20002000000 */
[----:B------:R-:W-:Y:S05]  /*4e10*/  YIELD ;  /* 0x0000000000007946 */ /* 0x000fea0003800000 */
[----:B------:R-:W-:-:S13]  /*4e20*/  ISETP.NE.AND P0, PT, R0, R7, PT ;  /* 0x000000070000720c */ /* 0x000fda0003f05270 */
[----:B------:R-:W-:Y:S05]  /*4e30*/  @P0 BRA `(.L_x_361) ;  /* 0xfffffffc00ec0947 */ /* 0x000fea000383ffff */
.L_x_360:
[----:B------:R-:W-:Y:S05]  /*4e40*/  BSYNC B0 ;  /* 0x0000000000007941 */ /* 0x000fea0003800000 */
.L_x_359:
[----:B------:R-:W-:-:S03]  /*4e50*/  UMOV UR4, 0xffffffff ;  /* 0xffffffff00047882 */ /* 0x000fc60000000000 */
[----:B------:R-:W-:Y:S05]  /*4e60*/  BRA.DIV UR4, `(.L_x_362) ;  /* 0x00000036043c7947 */ /* 0x000fea000b800000 */
[----:B------:R-:W-:Y:S01]  /*4e70*/  NOP ;  /* 0x0000000000007918 */ /* 0x000fe20000000000 */
.L_x_438:
[----:B------:R-:W-:Y:S01]  /*4e80*/  @!PT LDS RZ, [RZ] ;  /* 0x00000000fffff984 */ /* 0x000fe20000000800 */
[----:B------:R-:W-:Y:S01]  /*4e90*/  @!PT LDS RZ, [RZ] ;  /* 0x00000000fffff984 */ /* 0x000fe20000000800 */
[----:B------:R-:W-:Y:S01]  /*4ea0*/  @!PT LDS RZ, [RZ] ;  /* 0x00000000fffff984 */ /* 0x000fe20000000800 */
[----:B------:R-:W-:Y:S01]  /*4eb0*/  @!PT LDS RZ, [RZ] ;  /* 0x00000000fffff984 */ /* 0x000fe20000000800 */
[----:B------:R2:W-:Y:S06]  /*4ec0*/  MEMBAR.ALL.CTA ;  /* 0x0000000000007992 */ /* 0x0005ec0000008000 */
[----:B--2---:R-:W2:Y:S01]  /*4ed0*/  FENCE.VIEW.ASYNC.S ;  /* 0x00000000000073c6 */ /* 0x004ea20000000000 */
[----:B------:R-:W-:Y:S05]  /*4ee0*/  WARPSYNC.ALL ;  /* 0x0000000000007948 */ /* 0x000fea0003800000 */
[----:B------:R-:W-:Y:S01]  /*4ef0*/  BSSY B0, `(.L_x_363) ;  /* 0x0000011000007945 */ /* 0x000fe20003800000 */
[----:B--2---:R-:W-:Y:S06]  /*4f00*/  BAR.SYNC.DEFER_BLOCKING 0x1, 0x100 ;  /* 0x0044000000007b1d */ /* 0x004fec0000010000 */
        /* <DEDUP_REMOVED lines=8> */
.L_x_365:
[----:B------:R-:W-:Y:S01]  /*4f90*/  @P0 ELECT P2, URZ, PT ;  /* 0x00000000003f082f */ /* 0x000fe20003840000 */
[----:B------:R2:W-:-:S12]  /*4fa0*/  UBLKRED.G.S.ADD.F32.RN [UR4], [UR6], UR7, desc[UR8] ;  /* 0x00000804060073bb */ /* 0x0005d800080a1407 */
[----:B------:R-:W-:Y:S02]  /*4fb0*/  @P2 PLOP3.LUT P0, PT, P2, PT, PT, 0x8, 0x0 ;  /* 0x000000000000281c */ /* 0x000fe4000170e170 */
[----:B------:R-:W-:-:S11]  /*4fc0*/  PLOP3.LUT P2, PT, PT, PT, PT, 0x8, 0x0 ;  /* 0x000000000000781c */ /* 0x000fd60003f4e170 */
[----:B--2---:R-:W-:Y:S05]  /*4fd0*/  @P0 BRA.U.ANY `(.L_x_365) ;  /* 0xfffffffd00ec0947 */ /* 0x004fea000393ffff */
[----:B------:R0:W-:Y:S01]  /*4fe0*/  UTMACMDFLUSH ;  /* 0x00000000000079b7 */ /* 0x0001e20000000000 */
[----:B------:R-:W-:-:S04]  /*4ff0*/  DEPBAR.LE SB0, 0x0 ;  /* 0x000080000000791a */ /* 0x000fc80000000000 */
.L_x_364:
[----:B------:R-:W-:Y:S05]  /*5000*/  BSYNC B0 ;  /* 0x0000000000007941 */ /* 0x000fea0003800000 */
.L_x_363:
[----:B------:R-:W-:Y:S01]  /*5010*/  NOP ;  /* 0x0000000000007918 */ /* 0x000fe20000000000 */
[----:B------:R-:W-:Y:S05]  /*5020*/  @P1 BRA `(.L_x_330) ;  /* 0x0000003000501947 */ /* 0x000fea0003800000 */
[----:B------:R-:W-:Y:S01]  /*5030*/  IMAD.MOV.U32 R5, RZ, RZ, 0x1 ;  /* 0x00000001ff057424 */ /* 0x000fe200078e00ff */
        /* <DEDUP_REMOVED lines=8> */
[----:B012345:R-:W-:Y:S04]  /*50c0*/  CCTL.IVALL ;  /* 0x00000000ff00798f */ /* 0x03ffe80002000000 */
[----:B------:R2:W-:Y:S01]  /*50d0*/  REDG.E.ADD.S32.STRONG.GPU desc[UR38][R2.64], R5 ;  /* 0x000000050200798e */ /* 0x0005e2000c10e3a6 */
[----:B------:R-:W-:Y:S05]  /*50e0*/  BRA `(.L_x_330) ;  /* 0x0000003000207947 */ /* 0x000fea0003800000 */
.L_x_328:
        /* <DEDUP_REMOVED lines=20> */
[----:B------:R-:W-:Y:S02]  /*5230*/  UIMAD UR6, UR8, UR10, URZ ;  /* 0x0000000a080672a4 */ /* 0x000fe4000f8e023f */
[----:B------:R-:W-:Y:S01]  /*5240*/  USHF.R.S32.HI UR10, URZ, 0x1f, UR7 ;  /* 0x0000001f3f0a7899 */ /* 0x000fe20008011407 */
[----:B--2---:R-:W-:Y:S01]  /*5250*/  ISETP.GE.AND P1, PT, R4, 0x1, PT ;  /* 0x000000010400780c */ /* 0x004fe20003f26270 */
[----:B------:R-:W-:Y:S02]  /*5260*/  UIMAD UR6, UR9, UR11, UR6 ;  /* 0x0000000b090672a4 */ /* 0x000fe4000f8e0206 */
[----:B------:R-:W-:-:S02]  /*5270*/  UIMAD UR11, UR7, UR13, URZ ;  /* 0x0000000d070b72a4 */ /* 0x000fc4000f8e023f */
[----:B------:R-:W-:Y:S02]  /*5280*/  UIADD3 UR5, UR5, UR6, URZ ;  /* 0x0000000605057290 */ /* 0x000fe4000fffe03f */
[----:B------:R-:W-:Y:S02]  /*5290*/  UIMAD UR6, UR10, UR14, URZ ;  /* 0x0000000e0a0672a4 */ /* 0x000fe4000f8e023f */
[----:B------:R-:W-:Y:S02]  /*52a0*/  UIADD3 UR10, UP0, UR11, UR9, URZ ;  /* 0x000000090b0a7290 */ /* 0x000fe4000ff1e03f */
        /* <DEDUP_REMOVED lines=13> */
[----:B------:R-:W-:-:S04]  /*5380*/  LEA.HI R3, R3, R0, RZ, 0x6 ;  /* 0x0000000003037211 */ /* 0x000fc800078f30ff */
        /* <DEDUP_REMOVED lines=17> */
.L_x_392:
        /* <DEDUP_REMOVED lines=17> */
.L_x_370:
[----:B------:R-:W2:Y:S04]  /*55b0*/  LDG.E.STRONG.GPU R6, desc[UR38][R2.64] ;  /* 0x0000002602067981 */ /* 0x000ea8000c1ef900 */
[----:B--2---:R-:W-:Y:S01]  /*55c0*/  CCTL.IVALL ;  /* 0x00000000ff00798f */ /* 0x004fe20002000000 */
[----:B------:R-:W-:Y:S05]  /*55d0*/  YIELD ;  /* 0x0000000000007946 */ /* 0x000fea0003800000 */
[----:B------:R-:W-:-:S13]  /*55e0*/  ISETP.NE.AND P3, PT, R6, UR26, PT ;  /* 0x0000001a06007c0c */ /* 0x000fda000bf65270 */
[----:B------:R-:W-:Y:S05]  /*55f0*/  @P3 BRA `(.L_x_370) ;  /* 0xfffffffc00ec3947 */ /* 0x000fea000383ffff */
.L_x_369:
[----:B------:R-:W-:Y:S05]  /*5600*/  BSYNC B0 ;  /* 0x0000000000007941 */ /* 0x000fea0003800000 */
.L_x_368:
[----:B------:R-:W-:-:S03]  /*5610*/  UMOV UR23, 0xffffffff ;  /* 0xffffffff00177882 */ /* 0x000fc60000000000 */
[----:B------:R-:W-:Y:S05]  /*5620*/  BRA.DIV UR23, `(.L_x_371) ;  /* 0x0000002e17687947 */ /* 0x000fea000b800000 */
[----:B------:R-:W-:Y:S01]  /*5630*/  NOP ;  /* 0x0000000000007918 */ /* 0x000fe20000000000 */
.L_x_441:
        /* <DEDUP_REMOVED lines=19> */
.L_x_373:
[----:B------:R-:W-:Y:S05]  /*5770*/  BSYNC B0 ;  /* 0x0000000000007941 */ /* 0x000fea0003800000 */
.L_x_372:
        /* <DEDUP_REMOVED lines=13> */
.L_x_375:
[----:B------:R-:W-:Y:S05]  /*5850*/  BSYNC B0 ;  /* 0x0000000000007941 */ /* 0x000fea0003800000 */
.L_x_374:
[----:B------:R-:W-:Y:S06]  /*5860*/  BAR.ARV 0xa, 0xa0 ;  /* 0x0282800000007b1d */ /* 0x000fec0000002000 */
[----:B------:R-:W-:Y:S04]  /*5870*/  BSSY B0, `(.L_x_376) ;  /* 0x0000003000007945 */ /* 0x000fe80003800000 */
[----:B------:R-:W-:Y:S05]  /*5880*/  @!P0 BRA `(.L_x_377) ;  /* 0x0000000000048947 */ /* 0x000fea0003800000 */
[----:B------:R-:W-:-:S04]  /*5890*/  DEPBAR.LE SB0, 0x0 ;  /* 0x000080000000791a */ /* 0x000fc80000000000 */
.L_x_377:
[----:B------:R-:W-:Y:S05]  /*58a0*/  BSYNC B0 ;  /* 0x0000000000007941 */ /* 0x000fea0003800000 */
.L_x_376:
        /* <DEDUP_REMOVED lines=19> */
.L_x_379:
[----:B------:R-:W-:Y:S05]  /*59e0*/  BSYNC B0 ;  /* 0x0000000000007941 */ /* 0x000fea0003800000 */
.L_x_378:
        /* <DEDUP_REMOVED lines=9> */
.L_x_382:
[----:B------:R-:W2:Y:S04]  /*5a80*/  LDG.E.STRONG.GPU R6, desc[UR38][R2.64] ;  /* 0x0000002602067981 */ /* 0x000ea8000c1ef900 */
[----:B--2---:R-:W-:Y:S01]  /*5a90*/  CCTL.IVALL ;  /* 0x00000000ff00798f */ /* 0x004fe20002000000 */
[----:B------:R-:W-:Y:S05]  /*5aa0*/  YIELD ;  /* 0x0000000000007946 */ /* 0x000fea0003800000 */
[----:B------:R-:W-:-:S13]  /*5ab0*/  ISETP.NE.AND P3, PT, R6, UR26, PT ;  /* 0x0000001a06007c0c */ /* 0x000fda000bf65270 */
[----:B------:R-:W-:Y:S05]  /*5ac0*/  @P3 BRA `(.L_x_382) ;  /* 0xfffffffc00ec3947 */ /* 0x000fea000383ffff */
.L_x_381:
[----:B------:R-:W-:Y:S05]  /*5ad0*/  BSYNC B0 ;  /* 0x0000000000007941 */ /* 0x000fea0003800000 */
.L_x_380:
[----:B------:R-:W-:-:S03]  /*5ae0*/  UMOV UR8, 0xffffffff ;  /* 0xffffffff00087882 */ /* 0x000fc60000000000 */
[----:B------:R-:W-:Y:S05]  /*5af0*/  BRA.DIV UR8, `(.L_x_383) ;  /* 0x0000002a08507947 */ /* 0x000fea000b800000 */
[----:B------:R-:W-:Y:S01]  /*5b00*/  NOP ;  /* 0x0000000000007918 */ /* 0x000fe20000000000 */
.L_x_444:
        /* <DEDUP_REMOVED lines=13> */
.L_x_385:
[----:B------:R-:W-:Y:S05]  /*5be0*/  BSYNC B0 ;  /* 0x0000000000007941 */ /* 0x000fea0003800000 */
.L_x_384:
        /* <DEDUP_REMOVED lines=13> */
.L_x_387:
[----:B------:R-:W-:Y:S05]  /*5cc0*/  BSYNC B0 ;  /* 0x0000000000007941 */ /* 0x000fea0003800000 */
.L_x_386:
[----:B------:R-:W-:Y:S06]  /*5cd0*/  BAR.ARV 0xa, 0xa0 ;  /* 0x0282800000007b1d */ /* 0x000fec0000002000 */
[----:B------:R-:W-:Y:S04]  /*5ce0*/  BSSY B0, `(.L_x_388) ;  /* 0x0000003000007945 */ /* 0x000fe80003800000 */
[----:B------:R-:W-:Y:S05]  /*5cf0*/  @!P0 BRA `(.L_x_389) ;  /* 0x0000000000048947 */ /* 0x000fea0003800000 */
[----:B------:R-:W-:-:S04]  /*5d00*/  DEPBAR.LE SB0, 0x0 ;  /* 0x000080000000791a */ /* 0x000fc80000000000 */
.L_x_389:
[----:B------:R-:W-:Y:S05]  /*5d10*/  BSYNC B0 ;  /* 0x0000000000007941 */ /* 0x000fea0003800000 */
.L_x_388:
        /* <DEDUP_REMOVED lines=19> */
.L_x_391:
[----:B------:R-:W-:Y:S05]  /*5e50*/  BSYNC B0 ;  /* 0x0000000000007941 */ /* 0x000fea0003800000 */
.L_x_390:
[----:B------:R-:W-:Y:S02]  /*5e60*/  UIADD3 UR4, UR4, 0x2, URZ ;  /* 0x0000000204047890 */ /* 0x000fe4000fffe03f */
[----:B------:R-:W-:Y:S01]  /*5e70*/  UIADD3 UR5, UR5, 0x1, URZ ;  /* 0x0000000105057890 */ /* 0x000fe2000fffe03f */
[----:B------:R-:W-:Y:S11]  /*5e80*/  @P2 BRA `(.L_x_392) ;  /* 0xfffffff400842947 */ /* 0x000ff6000383ffff */
.L_x_367:
        /* <DEDUP_REMOVED lines=13> */
.L_x_395:
[----:B------:R-:W2:Y:S04]  /*5f60*/  LDG.E.STRONG.GPU R0, desc[UR38][R2.64] ;  /* 0x0000002602007981 */ /* 0x000ea8000c1ef900 */
[----:B--2---:R-:W-:Y:S01]  /*5f70*/  CCTL.IVALL ;  /* 0x00000000ff00798f */ /* 0x004fe20002000000 */
[----:B------:R-:W-:Y:S05]  /*5f80*/  YIELD ;  /* 0x0000000000007946 */ /* 0x000fea0003800000 */
[----:B------:R-:W-:-:S13]  /*5f90*/  ISETP.NE.AND P2, PT, R0, UR26, PT ;  /* 0x0000001a00007c0c */ /* 0x000fda000bf45270 */
[----:B------:R-:W-:Y:S05]  /*5fa0*/  @P2 BRA `(.L_x_395) ;  /* 0xfffffffc00ec2947 */ /* 0x000fea000383ffff */
.L_x_394:
[----:B------:R-:W-:Y:S05]  /*5fb0*/  BSYNC B0 ;  /* 0x0000000000007941 */ /* 0x000fea0003800000 */
.L_x_393:
[----:B------:R-:W-:-:S03]  /*5fc0*/  UMOV UR5, 0xffffffff ;  /* 0xffffffff00057882 */ /* 0x000fc60000000000 */
[----:B------:R-:W-:Y:S05]  /*5fd0*/  BRA.DIV UR5, `(.L_x_396) ;  /* 0x0000002605347947 */ /* 0x000fea000b800000 */
[----:B------:R-:W-:Y:S01]  /*5fe0*/  NOP ;  /* 0x0000000000007918 */ /* 0x000fe20000000000 */
.L_x_447:
        /* <DEDUP_REMOVED lines=22> */
.L_x_398:
[----:B------:R-:W-:Y:S05]  /*6150*/  BSYNC B0 ;  /* 0x0000000000007941 */ /* 0x000fea0003800000 */
.L_x_397:
        /* <DEDUP_REMOVED lines=20> */
.L_x_400:
[----:B------:R-:W-:Y:S05]  /*62a0*/  BSYNC B0 ;  /* 0x0000000000007941 */ /* 0x000fea0003800000 */
.L_x_399:
[----:B------:R-:W-:Y:S06]  /*62b0*/  BAR.ARV 0xa, 0xa0 ;  /* 0x0282800000007b1d */ /* 0x000fec0000002000 */
[----:B------:R-:W-:Y:S04]  /*62c0*/  BSSY B0, `(.L_x_401) ;  /* 0x0000003000007945 */ /* 0x000fe80003800000 */
[----:B------:R-:W-:Y:S05]  /*62d0*/  @!P0 BRA `(.L_x_402) ;  /* 0x0000000000048947 */ /* 0x000fea0003800000 */
[----:B------:R-:W-:-:S04]  /*62e0*/  DEPBAR.LE SB0, 0x0 ;  /* 0x000080000000791a */ /* 0x000fc80000000000 */
.L_x_402:
[----:B------:R-:W-:Y:S05]  /*62f0*/  BSYNC B0 ;  /* 0x0000000000007941 */ /* 0x000fea0003800000 */
.L_x_401:
        /* <DEDUP_REMOVED lines=19> */
.L_x_366:
        /* <DEDUP_REMOVED lines=55> */
.L_x_448:
        /* <DEDUP_REMOVED lines=10> */
.L_x_406:
        /* <DEDUP_REMOVED lines=83> */
.L_x_417:
[----:B------:R-:W-:-:S04]  /*6d70*/  SHF.L.U32 R21, R9, 0x1f, RZ ;  /* 0x0000001f09157819 */ /* 0x000fc800000006ff */
[----:B-1----:R-:W1:Y:S02]  /*6d80*/  SYNCS.PHASECHK.TRANS64.TRYWAIT P1, [R11+URZ+0x30840], R21 ;  /* 0x030840150b0075a7 */ /* 0x002e64000802017f */
[----:B-12---:R-:W-:Y:S05]  /*6d90*/  @!P1 BRA `(.L_x_409) ;  /* 0x0000001400f49947 */ /* 0x006fea0003800000 */
.L_x_449:
[----:B------:R-:W-:Y:S05]  /*6da0*/  @P0 BRA `(.L_x_410) ;  /* 0x0000000000140947 */ /* 0x000fea0003800000 */
[----:B------:R-:W-:Y:S01]  /*6db0*/  ISETP.NE.AND P1, PT, R14, RZ, PT ;  /* 0x000000ff0e00720c */ /* 0x000fe20003f25270 */
[----:B------:R-:W-:-:S04]  /*6dc0*/  IMAD.MOV.U32 R0, RZ, RZ, 0x4100 ;  /* 0x00004100ff007424 */ /* 0x000fc800078e00ff */
[----:B------:R2:W-:Y:S08]  /*6dd0*/  SYNCS.ARRIVE.TRANS64 RZ, [R11+URZ+0x30830], R0 ;  /* 0x030830000bff79a7 */ /* 0x0005f0000800003f */
[----:B------:R-:W-:Y:S05]  /*6de0*/  @!P1 BRA `(.L_x_410) ;  /* 0x0000000000049947 */ /* 0x000fea0003800000 */
[----:B------:R-:W-:Y:S01]  /*6df0*/  BPT.TRAP 0x1 ;  /* 0x000000040000795c */ /* 0x000fe20000300000 */
.L_x_410:
        /* <DEDUP_REMOVED lines=36> */
.L_x_450:
[----:B------:R-:W-:Y:S05]  /*7040*/  @P0 BRA `(.L_x_412) ;  /* 0x0000000000140947 */ /* 0x000fea0003800000 */
[----:B------:R-:W-:Y:S01]  /*7050*/  ISETP.NE.AND P1, PT, R14, RZ, PT ;  /* 0x000000ff0e00720c */ /* 0x000fe20003f25270 */
[----:B------:R-:W-:-:S04]  /*7060*/  IMAD.MOV.U32 R2, RZ, RZ, 0x4100 ;  /* 0x00004100ff027424 */ /* 0x000fc800078e00ff */
[----:B------:R3:W-:Y:S08]  /*7070*/  SYNCS.ARRIVE.TRANS64 RZ, [R11+URZ+0x30818], R2 ;  /* 0x030818020bff79a7 */ /* 0x0007f0000800003f */
[----:B------:R-:W-:Y:S05]  /*7080*/  @!P1 BRA `(.L_x_412) ;  /* 0x0000000000049947 */ /* 0x000fea0003800000 */
[----:B------:R-:W-:Y:S01]  /*7090*/  BPT.TRAP 0x1 ;  /* 0x000000040000795c */ /* 0x000fe20000300000 */
.L_x_412:
        /* <DEDUP_REMOVED lines=27> */
.L_x_451:
        /* <DEDUP_REMOVED lines=9> */
.L_x_414:
        /* <DEDUP_REMOVED lines=31> */
.L_x_453:
[----:B------:R-:W-:Y:S05]  /*74d0*/  @P0 BRA `(.L_x_416) ;  /* 0x0000000000140947 */ /* 0x000fea0003800000 */
[----:B------:R-:W-:Y:S01]  /*74e0*/  ISETP.NE.AND P1, PT, R14, RZ, PT ;  /* 0x000000ff0e00720c */ /* 0x000fe20003f25270 */
[----:B-1----:R-:W-:-:S04]  /*74f0*/  IMAD.MOV.U32 R4, RZ, RZ, 0x4100 ;  /* 0x00004100ff047424 */ /* 0x002fc800078e00ff */
[----:B------:R2:W-:Y:S08]  /*7500*/  SYNCS.ARRIVE.TRANS64 RZ, [R11+URZ+0x30810], R4 ;  /* 0x030810040bff79a7 */ /* 0x0005f0000800003f */
[----:B------:R-:W-:Y:S05]  /*7510*/  @!P1 BRA `(.L_x_416) ;  /* 0x0000000000049947 */ /* 0x000fea0003800000 */
[----:B------:R-:W-:Y:S01]  /*7520*/  BPT.TRAP 0x1 ;  /* 0x000000040000795c */ /* 0x000fe20000300000 */
.L_x_416:
        /* <DEDUP_REMOVED lines=29> */
.L_x_408:
[----:B------:R-:W-:-:S13]  /*7700*/  ISETP.NE.AND P1, PT, R19, RZ, PT ;  /* 0x000000ff1300720c */ /* 0x000fda0003f25270 */
[----:B------:R-:W-:Y:S05]  /*7710*/  @!P1 BRA `(.L_x_407) ;  /* 0x0000000400289947 */ /* 0x000fea0003800000 */
[----:B------:R-:W-:-:S04]  /*7720*/  SHF.L.U32 R12, R9, 0x1f, RZ ;  /* 0x0000001f090c7819 */ /* 0x000fc800000006ff */
[----:B------:R-:W3:Y:S02]  /*7730*/  SYNCS.PHASECHK.TRANS64.TRYWAIT P1, [R11+URZ+0x30840], R12 ;  /* 0x0308400c0b0075a7 */ /* 0x000ee4000802017f */
[----:B---3--:R-:W-:Y:S05]  /*7740*/  @!P1 BRA `(.L_x_418) ;  /* 0x0000000c00dc9947 */ /* 0x008fea0003800000 */
.L_x_454:
[----:B------:R-:W-:Y:S05]  /*7750*/  @P0 BRA `(.L_x_419) ;  /* 0x0000000000140947 */ /* 0x000fea0003800000 */
[----:B------:R-:W-:Y:S01]  /*7760*/  ISETP.NE.AND P1, PT, R14, RZ, PT ;  /* 0x000000ff0e00720c */ /* 0x000fe20003f25270 */
[----:B-12---:R-:W-:-:S04]  /*7770*/  IMAD.MOV.U32 R4, RZ, RZ, 0x4100 ;  /* 0x00004100ff047424 */ /* 0x006fc800078e00ff */
[----:B------:R4:W-:Y:S08]  /*7780*/  SYNCS.ARRIVE.TRANS64 RZ, [R11+URZ+0x30830], R4 ;  /* 0x030830040bff79a7 */ /* 0x0009f0000800003f */
[----:B------:R-:W-:Y:S05]  /*7790*/  @!P1 BRA `(.L_x_419) ;  /* 0x0000000000049947 */ /* 0x000fea0003800000 */
[----:B------:R-:W-:Y:S01]  /*77a0*/  BPT.TRAP 0x1 ;  /* 0x000000040000795c */ /* 0x000fe20000300000 */
.L_x_419:
        /* <DEDUP_REMOVED lines=33> */
.L_x_455:
[----:B------:R-:W-:Y:S05]  /*79c0*/  @P0 BRA `(.L_x_421) ;  /* 0x0000000000140947 */ /* 0x000fea0003800000 */
[----:B------:R-:W-:Y:S01]  /*79d0*/  ISETP.NE.AND P0, PT, R14, RZ, PT ;  /* 0x000000ff0e00720c */ /* 0x000fe20003f05270 */
[----:B------:R-:W-:-:S04]  /*79e0*/  IMAD.MOV.U32 R4, RZ, RZ, 0x4100 ;  /* 0x00004100ff047424 */ /* 0x000fc800078e00ff */
[----:B------:R2:W-:Y:S08]  /*79f0*/  SYNCS.ARRIVE.TRANS64 RZ, [R11+URZ+0x30818], R4 ;  /* 0x030818040bff79a7 */ /* 0x0005f0000800003f */
[----:B------:R-:W-:Y:S05]  /*7a00*/  @!P0 BRA `(.L_x_421) ;  /* 0x0000000000048947 */ /* 0x000fea0003800000 */
[----:B------:R-:W-:Y:S01]  /*7a10*/  BPT.TRAP 0x1 ;  /* 0x000000040000795c */ /* 0x000fe20000300000 */
.L_x_421:
        /* <DEDUP_REMOVED lines=26> */
.L_x_407:
[----:B-12---:R-:W-:Y:S01]  /*7bc0*/  IMAD R4, R20, 0x8, R11 ;  /* 0x0000000814047824 */ /* 0x006fe200078e020b */
[----:B------:R-:W-:Y:S01]  /*7bd0*/  SHF.L.U32 R3, R9, 0x1f, RZ ;  /* 0x0000001f09037819 */ /* 0x000fe200000006ff */
[----:B------:R-:W1:Y:S03]  /*7be0*/  S2R R2, SR_TID.X ;  /* 0x0000000000027919 */ /* 0x000e660000002100 */
[----:B------:R-:W2:Y:S01]  /*7bf0*/  SYNCS.PHASECHK.TRANS64.TRYWAIT P0, [R4+URZ+0x30840], R3 ;  /* 0x03084003040075a7 */ /* 0x000ea2000800017f */
[----:B-1----:R-:W-:-:S04]  /*7c00*/  LOP3.LUT R2, R2, 0x7f, RZ, 0xc0, !PT ;  /* 0x0000007f02027812 */ /* 0x002fc800078ec0ff */
[----:B------:R-:W-:Y:S01]  /*7c10*/  ISETP.NE.AND P1, PT, R2, RZ, PT ;  /* 0x000000ff0200720c */ /* 0x000fe20003f25270 */
[----:B--2---:R-:W-:-:S12]  /*7c20*/  @!P0 BRA `(.L_x_422) ;  /* 0x0000000800cc8947 */ /* 0x004fd80003800000 */
.L_x_456:
[----:B------:R-:W-:Y:S05]  /*7c30*/  @P1 BRA `(.L_x_423) ;  /* 0x0000000000181947 */ /* 0x000fea0003800000 */
[----:B------:R-:W2:Y:S01]  /*7c40*/  S2R R2, SR_TID.X ;  /* 0x0000000000027919 */ /* 0x000ea20000002100 */
[----:B-1----:R-:W-:-:S04]  /*7c50*/  IMAD.MOV.U32 R3, RZ, RZ, 0x4100 ;  /* 0x00004100ff037424 */ /* 0x002fc800078e00ff */
[----:B------:R4:W-:Y:S01]  /*7c60*/  SYNCS.ARRIVE.TRANS64 RZ, [R4+URZ+0x30830], R3 ;  /* 0x0308300304ff79a7 */ /* 0x0009e2000800003f */
[----:B--2---:R-:W-:-:S13]  /*7c70*/  LOP3.LUT P0, RZ, R2, 0x1f, RZ, 0xc0, !PT ;  /* 0x0000001f02ff7812 */ /* 0x004fda000780c0ff */
[----:B----4-:R-:W-:Y:S05]  /*7c80*/  @!P0 BRA `(.L_x_423) ;  /* 0x0000000000048947 */ /* 0x010fea0003800000 */
[----:B------:R-:W-:Y:S01]  /*7c90*/  BPT.TRAP 0x1 ;  /* 0x000000040000795c */ /* 0x000fe20000300000 */
.L_x_423:
        /* <DEDUP_REMOVED lines=40> */
.L_x_404:
[----:B------:R-:W-:Y:S05]  /*7f20*/  BSYNC B0 ;  /* 0x0000000000007941 */ /* 0x000fea0003800000 */
.L_x_403:
[----:B------:R-:W-:-:S03]  /*7f30*/  UMOV UR6, 0xffffffff ;  /* 0xffffffff00067882 */ /* 0x000fc60000000000 */
[----:B------:R-:W-:Y:S05]  /*7f40*/  BRA.DIV UR6, `(.L_x_424) ;  /* 0x0000000a06187947 */ /* 0x000fea000b800000 */
[----:B------:R-:W-:-:S13]  /*7f50*/  ELECT P0, URZ, PT ;  /* 0x00000000003f782f */ /* 0x000fda0003800000 */
.L_x_459:
[----:B------:R-:W-:Y:S05]  /*7f60*/  @!P0 BRA `(.L_x_330) ;  /* 0x0000000000808947 */ /* 0x000fea0003800000 */
[----:B------:R-:W-:-:S04]  /*7f70*/  LOP3.LUT R17, R17, 0x2, RZ, 0xfc, !PT ;  /* 0x0000000211117812 */ /* 0x000fc800078efcff */
[----:B------:R-:W-:-:S13]  /*7f80*/  ISETP.NE.AND P0, PT, R17, 0x3, PT ;  /* 0x000000031100780c */ /* 0x000fda0003f05270 */
[----:B------:R-:W-:Y:S05]  /*7f90*/  @!P0 BRA `(.L_x_425) ;  /* 0x0000000000048947 */ /* 0x000fea0003800000 */
[----:B------:R-:W-:Y:S01]  /*7fa0*/  BPT.TRAP 0x1 ;  /* 0x000000040000795c */ /* 0x000fe20000300000 */
.L_x_425:
        /* <DEDUP_REMOVED lines=15> */
.L_x_460:
[----:B------:R-:W2:Y:S02]  /*80a0*/  SYNCS.PHASECHK.TRANS64.TRYWAIT P1, [R3+URZ], R2 ;  /* 0x00000002030075a7 */ /* 0x000ea4000802017f */
[----:B--2---:R-:W-:Y:S05]  /*80b0*/  @!P1 BRA `(.L_x_427) ;  /* 0x0000000400f49947 */ /* 0x004fea0003800000 */
.L_x_461:
[----:B------:R-:W-:Y:S05]  /*80c0*/  @!P0 BRA `(.L_x_428) ;  /* 0x0000000000048947 */ /* 0x000fea0003800000 */
[----:B------:R-:W-:Y:S01]  /*80d0*/  BPT.TRAP 0x1 ;  /* 0x000000040000795c */ /* 0x000fe20000300000 */
.L_x_428:
[----:B--2---:R-:W-:-:S04]  /*80e0*/  VIADD R3, R7, 0x30840 ;  /* 0x0003084007037836 */ /* 0x004fc80000000000 */
[----:B------:R-:W-:-:S04]  /*80f0*/  IMAD R0, R0, 0x8, R3 ;  /* 0x0000000800007824 */ /* 0x000fc800078e0203 */
[----:B------:R-:W2:Y:S02]  /*8100*/  SYNCS.PHASECHK.TRANS64.TRYWAIT P0, [R0+URZ], R5 ;  /* 0x00000005000075a7 */ /* 0x000ea4000800017f */
[----:B--2---:R-:W-:Y:S05]  /*8110*/  @!P0 BRA `(.L_x_429) ;  /* 0x0000000400f08947 */ /* 0x004fea0003800000 */
.L_x_462:
[----:B------:R-:W-:-:S07]  /*8120*/  IMAD R3, R4, 0x8, R3 ;  /* 0x0000000804037824 */ /* 0x000fce00078e0203 */
.L_x_430:
[----:B---3--:R3:W4:Y:S02]  /*8130*/  SYNCS.PHASECHK.TRANS64.TRYWAIT P0, [R3+URZ], R2 ;  /* 0x00000002030075a7 */ /* 0x008724000800017f */
[----:B----4-:R-:W-:Y:S05]  /*8140*/  @!P0 NANOSLEEP.SYNCS 0x989680 ;  /* 0x009896800000895d */ /* 0x010fea0003900000 */
[----:B------:R-:W4:Y:S02]  /*8150*/  @!P0 SYNCS.PHASECHK.TRANS64 P0, [R3+URZ], R2 ;  /* 0x00000002030085a7 */ /* 0x000f24000800007f */
[----:B----4-:R-:W-:Y:S05]  /*8160*/  @!P0 BRA `(.L_x_430) ;  /* 0xfffffffc00f08947 */ /* 0x010fea000383ffff */
.L_x_330:
[----:B------:R-:W-:Y:S05]  /*8170*/  BSYNC B6 ;  /* 0x0000000000067941 */ /* 0x000fea0003800000 */
.L_x_327:
[----:B------:R-:W-:Y:S05]  /*8180*/  EXIT ;  /* 0x000000000000794d */ /* 0x000fea0003800000 */
.L_x_335:
[----:B------:R-:W-:Y:S02]  /*8190*/  IMAD.MOV.U32 R12, RZ, RZ, RZ ;  /* 0x000000ffff0c7224 */ /* 0x000fe400078e00ff */
[----:B------:R-:W-:Y:S02]  /*81a0*/  IMAD.MOV.U32 R11, RZ, RZ, 0x1f ;  /* 0x0000001fff0b7424 */ /* 0x000fe400078e00ff */
[----:B------:R-:W-:-:S07]  /*81b0*/  IMAD.MOV.U32 R15, RZ, RZ, -0x1 ;  /* 0xffffffffff0f7424 */ /* 0x000fce00078e00ff */
[----:B------:R-:W-:Y:S05]  /*81c0*/  WARPSYNC.COLLECTIVE R15, `(.L_x_431) ;  /* 0x000000000f087348 */ /* 0x000fea0003c00000 */
[----:B------:R1:W2:Y:S02]  /*81d0*/  SHFL.IDX P6, R14, R13, R12, R11 ;  /* 0x0000000c0d0e7389 */ /* 0x0002a400000c000b */
[----:B-12---:R-:W-:Y:S01]  /*81e0*/  ENDCOLLECTIVE ;  /* 0x000000000000791b */ /* 0x006fe20003800000 */
.L_x_431:
[----:B------:R-:W-:Y:S05]  /*81f0*/  BRA `(.L_x_432) ;  /* 0xffffff8800507947 */ /* 0x000fea000383ffff */
.L_x_337:
[----:B--2---:R2:W3:Y:S02]  /*8200*/  SYNCS.PHASECHK.TRANS64.TRYWAIT P0, [R16+URZ+0x30800], R11 ;  /* 0x0308000b100075a7 */ /* 0x0044e4000800017f */
[----:B---3--:R-:W-:Y:S05]  /*8210*/  @!P0 NANOSLEEP.SYNCS 0x989680 ;  /* 0x009896800000895d */ /* 0x008fea0003900000 */
[----:B------:R-:W3:Y:S02]  /*8220*/  @!P0 SYNCS.PHASECHK.TRANS64 P0, [R16+URZ+0x30800], R11 ;  /* 0x0308000b100085a7 */ /* 0x000ee4000800007f */
[----:B---3--:R-:W-:Y:S05]  /*8230*/  @!P0 BRA `(.L_x_337) ;  /* 0xfffffffc00f08947 */ /* 0x008fea000383ffff */
[----:B------:R-:W-:Y:S05]  /*8240*/  BRA `(.L_x_336) ;  /* 0xffffff8800a87947 */ /* 0x000fea000383ffff */
.L_x_342:
[----:B---3--:R3:W4:Y:S02]  /*8250*/  SYNCS.PHASECHK.TRANS64.TRYWAIT P1, [R2+URZ+0x30810], R153 ;  /* 0x03081099020075a7 */ /* 0x008724000802017f */
[----:B----4-:R-:W-:Y:S05]  /*8260*/  @!P1 NANOSLEEP.SYNCS 0x989680 ;  /* 0x009896800000995d */ /* 0x010fea0003900000 */
[----:B------:R-:W4:Y:S02]  /*8270*/  @!P1 SYNCS.PHASECHK.TRANS64 P1, [R2+URZ+0x30810], R153 ;  /* 0x03081099020095a7 */ /* 0x000f24000802007f */
[----:B----4-:R-:W-:Y:S05]  /*8280*/  @!P1 BRA `(.L_x_342) ;  /* 0xfffffffc00f09947 */ /* 0x010fea000383ffff */
[----:B------:R-:W-:Y:S05]  /*8290*/  BRA `(.L_x_341) ;  /* 0xffffff94003c7947 */ /* 0x000fea000383ffff */
.L_x_346:
[----:B------:R1:W1:Y:S02]  /*82a0*/  SYNCS.PHASECHK.TRANS64.TRYWAIT P1, [R2+URZ+0x30830], R153 ;  /* 0x03083099020075a7 */ /* 0x000264000802017f */
[----:B-1----:R-:W-:Y:S05]  /*82b0*/  @!P1 NANOSLEEP.SYNCS 0x989680 ;  /* 0x009896800000995d */ /* 0x002fea0003900000 */
[----:B------:R-:W1:Y:S02]  /*82c0*/  @!P1 SYNCS.PHASECHK.TRANS64 P1, [R2+URZ+0x30830], R153 ;  /* 0x03083099020095a7 */ /* 0x000e64000802007f */
[----:B-1----:R-:W-:Y:S05]  /*82d0*/  @!P1 BRA `(.L_x_346) ;  /* 0xfffffffc00f09947 */ /* 0x002fea000383ffff */
[----:B------:R-:W-:Y:S05]  /*82e0*/  BRA `(.L_x_345) ;  /* 0xffffff9800947947 */ /* 0x000fea000383ffff */
.L_x_353:
[----:B------:R-:W-:Y:S01]  /*82f0*/  BSSY B0, `(.L_x_433) ;  /* 0x0000005000007945 */ /* 0x000fe20003800000 */
[----:B------:R-:W-:-:S07]  /*8300*/  IMAD.MOV.U32 R15, RZ, RZ, -0x1 ;  /* 0xffffffffff0f7424 */ /* 0x000fce00078e00ff */
[----:B---3--:R-:W-:Y:S05]  /*8310*/  WARPSYNC.COLLECTIVE R15, `(.L_x_434) ;  /* 0x000000000f087348 */ /* 0x008fea0003c00000 */
[----:B------:R-:W-:Y:S01]  /*8320*/  NOP ;  /* 0x0000000000007918 */ /* 0x000fe20000000000 */
[----:B---3--:R-:W-:Y:S01]  /*8330*/  ENDCOLLECTIVE ;  /* 0x000000000000791b */ /* 0x008fe20003800000 */
.L_x_434:
[----:B------:R-:W-:Y:S05]  /*8340*/  BSYNC B0 ;  /* 0x0000000000007941 */ /* 0x000fea0003800000 */
.L_x_433:
[----:B------:R-:W-:Y:S05]  /*8350*/  BRA `(.L_x_435) ;  /* 0xffffffc400ac7947 */ /* 0x000fea000383ffff */
.L_x_362:
[----:B------:R-:W-:Y:S01]  /*8360*/  BSSY B0, `(.L_x_436) ;  /* 0x0000005000007945 */ /* 0x000fe20003800000 */
[----:B------:R-:W-:-:S07]  /*8370*/  IMAD.MOV.U32 R15, RZ, RZ, -0x1 ;  /* 0xffffffffff0f7424 */ /* 0x000fce00078e00ff */
[----:B-1-3--:R-:W-:Y:S05]  /*8380*/  WARPSYNC.COLLECTIVE R15, `(.L_x_437) ;  /* 0x000000000f087348 */ /* 0x00afea0003c00000 */
[----:B------:R-:W-:Y:S01]  /*8390*/  NOP ;  /* 0x0000000000007918 */ /* 0x000fe20000000000 */
[----:B-1-3--:R-:W-:Y:S01]  /*83a0*/  ENDCOLLECTIVE ;  /* 0x000000000000791b */ /* 0x00afe20003800000 */
.L_x_437:
[----:B------:R-:W-:Y:S05]  /*83b0*/  BSYNC B0 ;  /* 0x0000000000007941 */ /* 0x000fea0003800000 */
.L_x_436:
[----:B------:R-:W-:Y:S05]  /*83c0*/  BRA `(.L_x_438) ;  /* 0xffffffc800ac7947 */ /* 0x000fea000383ffff */
.L_x_371:
[----:B------:R-:W-:Y:S01]  /*83d0*/  BSSY B0, `(.L_x_439) ;  /* 0x0000005000007945 */ /* 0x000fe20003800000 */
[----:B------:R-:W-:-:S07]  /*83e0*/  IMAD.MOV.U32 R15, RZ, RZ, -0x1 ;  /* 0xffffffffff0f7424 */ /* 0x000fce00078e00ff */
[----:B------:R-:W-:Y:S05]  /*83f0*/  WARPSYNC.COLLECTIVE R15, `(.L_x_440) ;  /* 0x000000000f087348 */ /* 0x000fea0003c00000 */
[----:B------:R-:W-:Y:S01]  /*8400*/  NOP ;  /* 0x0000000000007918 */ /* 0x000fe20000000000 */
[----:B------:R-:W-:Y:S01]  /*8410*/  ENDCOLLECTIVE ;  /* 0x000000000000791b */ /* 0x000fe20003800000 */
.L_x_440:
[----:B------:R-:W-:Y:S05]  /*8420*/  BSYNC B0 ;  /* 0x0000000000007941 */ /* 0x000fea0003800000 */
.L_x_439:
[----:B------:R-:W-:Y:S05]  /*8430*/  BRA `(.L_x_441) ;  /* 0xffffffd000807947 */ /* 0x000fea000383ffff */
.L_x_383:
[----:B------:R-:W-:Y:S01]  /*8440*/  BSSY B0, `(.L_x_442) ;  /* 0x0000005000007945 */ /* 0x000fe20003800000 */
[----:B------:R-:W-:-:S07]  /*8450*/  IMAD.MOV.U32 R15, RZ, RZ, -0x1 ;  /* 0xffffffffff0f7424 */ /* 0x000fce00078e00ff */
[----:B------:R-:W-:Y:S05]  /*8460*/  WARPSYNC.COLLECTIVE R15, `(.L_x_443) ;  /* 0x000000000f087348 */ /* 0x000fea0003c00000 */
[----:B------:R-:W-:Y:S01]  /*8470*/  NOP ;  /* 0x0000000000007918 */ /* 0x000fe20000000000 */
[----:B------:R-:W-:Y:S01]  /*8480*/  ENDCOLLECTIVE ;  /* 0x000000000000791b */ /* 0x000fe20003800000 */
.L_x_443:
[----:B------:R-:W-:Y:S05]  /*8490*/  BSYNC B0 ;  /* 0x0000000000007941 */ /* 0x000fea0003800000 */
.L_x_442:
[----:B------:R-:W-:Y:S05]  /*84a0*/  BRA `(.L_x_444) ;  /* 0xffffffd400987947 */ /* 0x000fea000383ffff */
.L_x_396:
[----:B------:R-:W-:Y:S01]  /*84b0*/  BSSY B0, `(.L_x_445) ;  /* 0x0000005000007945 */ /* 0x000fe20003800000 */
[----:B------:R-:W-:-:S07]  /*84c0*/  IMAD.MOV.U32 R15, RZ, RZ, -0x1 ;  /* 0xffffffffff0f7424 */ /* 0x000fce00078e00ff */
[----:B------:R-:W-:Y:S05]  /*84d0*/  WARPSYNC.COLLECTIVE R15, `(.L_x_446) ;  /* 0x000000000f087348 */ /* 0x000fea0003c00000 */
[----:B------:R-:W-:Y:S01]  /*84e0*/  NOP ;  /* 0x0000000000007918 */ /* 0x000fe20000000000 */
[----:B------:R-:W-:Y:S01]  /*84f0*/  ENDCOLLECTIVE ;  /* 0x000000000000791b */ /* 0x000fe20003800000 */
.L_x_446:
[----:B------:R-:W-:Y:S05]  /*8500*/  BSYNC B0 ;  /* 0x0000000000007941 */ /* 0x000fea0003800000 */
.L_x_445:
[----:B------:R-:W-:Y:S05]  /*8510*/  BRA `(.L_x_447) ;  /* 0xffffffd800b47947 */ /* 0x000fea000383ffff */
.L_x_405:
[----:B-1----:R1:W2:Y:S02]  /*8520*/  SYNCS.PHASECHK.TRANS64.TRYWAIT P1, [R11+URZ+0x30820], R0 ;  /* 0x030820000b0075a7 */ /* 0x0022a4000802017f */
[----:B--2---:R-:W-:Y:S05]  /*8530*/  @!P1 NANOSLEEP.SYNCS 0x989680 ;  /* 0x009896800000995d */ /* 0x004fea0003900000 */
[----:B------:R-:W2:Y:S02]  /*8540*/  @!P1 SYNCS.PHASECHK.TRANS64 P1, [R11+URZ+0x30820], R0 ;  /* 0x030820000b0095a7 */ /* 0x000ea4000802007f */
[----:B--2---:R-:W-:Y:S05]  /*8550*/  @!P1 BRA `(.L_x_405) ;  /* 0xfffffffc00f09947 */ /* 0x004fea000383ffff */
[----:B------:R-:W-:Y:S05]  /*8560*/  BRA `(.L_x_448) ;  /* 0xffffffe0008c7947 */ /* 0x000fea000383ffff */
.L_x_409:
[----:B-1----:R1:W2:Y:S02]  /*8570*/  SYNCS.PHASECHK.TRANS64.TRYWAIT P1, [R11+URZ+0x30840], R21 ;  /* 0x030840150b0075a7 */ /* 0x0022a4000802017f */
[----:B--2---:R-:W-:Y:S05]  /*8580*/  @!P1 NANOSLEEP.SYNCS 0x989680 ;  /* 0x009896800000995d */ /* 0x004fea0003900000 */
[----:B------:R-:W2:Y:S02]  /*8590*/  @!P1 SYNCS.PHASECHK.TRANS64 P1, [R11+URZ+0x30840], R21 ;  /* 0x030840150b0095a7 */ /* 0x000ea4000802007f */
[----:B--2---:R-:W-:Y:S05]  /*85a0*/  @!P1 BRA `(.L_x_409) ;  /* 0xfffffffc00f09947 */ /* 0x004fea000383ffff */
[----:B------:R-:W-:Y:S05]  /*85b0*/  BRA `(.L_x_449) ;  /* 0xffffffe400f87947 */ /* 0x000fea000383ffff */
.L_x_411:
[----:B--2---:R2:W3:Y:S02]  /*85c0*/  SYNCS.PHASECHK.TRANS64.TRYWAIT P1, [R11+URZ+0x30828], R21 ;  /* 0x030828150b0075a7 */ /* 0x0044e4000802017f */
[----:B---3--:R-:W-:Y:S05]  /*85d0*/  @!P1 NANOSLEEP.SYNCS 0x989680 ;  /* 0x009896800000995d */ /* 0x008fea0003900000 */
[----:B------:R-:W3:Y:S02]  /*85e0*/  @!P1 SYNCS.PHASECHK.TRANS64 P1, [R11+URZ+0x30828], R21 ;  /* 0x030828150b0095a7 */ /* 0x000ee4000802007f */
[----:B---3--:R-:W-:Y:S05]  /*85f0*/  @!P1 BRA `(.L_x_411) ;  /* 0xfffffffc00f09947 */ /* 0x008fea000383ffff */
[----:B------:R-:W-:Y:S05]  /*8600*/  BRA `(.L_x_450) ;  /* 0xffffffe8008c7947 */ /* 0x000fea000383ffff */
.L_x_413:
[----:B---3--:R3:W4:Y:S02]  /*8610*/  SYNCS.PHASECHK.TRANS64.TRYWAIT P1, [R11+URZ+0x30848], R21 ;  /* 0x030848150b0075a7 */ /* 0x008724000802017f */
[----:B----4-:R-:W-:Y:S05]  /*8620*/  @!P1 NANOSLEEP.SYNCS 0x989680 ;  /* 0x009896800000995d */ /* 0x010fea0003900000 */
[----:B------:R-:W4:Y:S02]  /*8630*/  @!P1 SYNCS.PHASECHK.TRANS64 P1, [R11+URZ+0x30848], R21 ;  /* 0x030848150b0095a7 */ /* 0x000f24000802007f */
[----:B----4-:R-:W-:Y:S05]  /*8640*/  @!P1 BRA `(.L_x_413) ;  /* 0xfffffffc00f09947 */ /* 0x010fea000383ffff */
[----:B------:R-:W-:Y:S05]  /*8650*/  BRA `(.L_x_451) ;  /* 0xffffffe800fc7947 */ /* 0x000fea000383ffff */
.L_x_415:
[----:B------:R-:W-:-:S07]  /*8660*/  SHF.L.U32 R4, R9, 0x1f, RZ ;  /* 0x0000001f09047819 */ /* 0x000fce00000006ff */
.L_x_452:
[----:B-1----:R1:W2:Y:S02]  /*8670*/  SYNCS.PHASECHK.TRANS64.TRYWAIT P1, [R11+URZ+0x30820], R4 ;  /* 0x030820040b0075a7 */ /* 0x0022a4000802017f */
[----:B--2---:R-:W-:Y:S05]  /*8680*/  @!P1 NANOSLEEP.SYNCS 0x989680 ;  /* 0x009896800000995d */ /* 0x004fea0003900000 */
[----:B------:R-:W2:Y:S02]  /*8690*/  @!P1 SYNCS.PHASECHK.TRANS64 P1, [R11+URZ+0x30820], R4 ;  /* 0x030820040b0095a7 */ /* 0x000ea4000802007f */
[----:B--2---:R-:W-:Y:S05]  /*86a0*/  @!P1 BRA `(.L_x_452) ;  /* 0xfffffffc00f09947 */ /* 0x004fea000383ffff */
[----:B------:R-:W-:Y:S05]  /*86b0*/  BRA `(.L_x_453) ;  /* 0xffffffec00847947 */ /* 0x000fea000383ffff */
.L_x_418:
[----:B---3--:R3:W4:Y:S02]  /*86c0*/  SYNCS.PHASECHK.TRANS64.TRYWAIT P1, [R11+URZ+0x30840], R12 ;  /* 0x0308400c0b0075a7 */ /* 0x008724000802017f */
[----:B----4-:R-:W-:Y:S05]  /*86d0*/  @!P1 NANOSLEEP.SYNCS 0x989680 ;  /* 0x009896800000995d */ /* 0x010fea0003900000 */
[----:B------:R-:W4:Y:S02]  /*86e0*/  @!P1 SYNCS.PHASECHK.TRANS64 P1, [R11+URZ+0x30840], R12 ;  /* 0x0308400c0b0095a7 */ /* 0x000f24000802007f */
[----:B----4-:R-:W-:Y:S05]  /*86f0*/  @!P1 BRA `(.L_x_418) ;  /* 0xfffffffc00f09947 */ /* 0x010fea000383ffff */
[----:B------:R-:W-:Y:S05]  /*8700*/  BRA `(.L_x_454) ;  /* 0xfffffff000107947 */ /* 0x000fea000383ffff */
.L_x_420:
[----:B-1----:R1:W2:Y:S02]  /*8710*/  SYNCS.PHASECHK.TRANS64.TRYWAIT P1, [R11+URZ+0x30828], R12 ;  /* 0x0308280c0b0075a7 */ /* 0x0022a4000802017f */
[----:B--2---:R-:W-:Y:S05]  /*8720*/  @!P1 NANOSLEEP.SYNCS 0x989680 ;  /* 0x009896800000995d */ /* 0x004fea0003900000 */
[----:B------:R-:W2:Y:S02]  /*8730*/  @!P1 SYNCS.PHASECHK.TRANS64 P1, [R11+URZ+0x30828], R12 ;  /* 0x0308280c0b0095a7 */ /* 0x000ea4000802007f */
[----:B--2---:R-:W-:Y:S05]  /*8740*/  @!P1 BRA `(.L_x_420) ;  /* 0xfffffffc00f09947 */ /* 0x004fea000383ffff */
[----:B------:R-:W-:Y:S05]  /*8750*/  BRA `(.L_x_455) ;  /* 0xfffffff000987947 */ /* 0x000fea000383ffff */
.L_x_422:
[----:B-1----:R1:W2:Y:S02]  /*8760*/  SYNCS.PHASECHK.TRANS64.TRYWAIT P0, [R4+URZ+0x30840], R3 ;  /* 0x03084003040075a7 */ /* 0x0022a4000800017f */
[----:B--2---:R-:W-:Y:S05]  /*8770*/  @!P0 NANOSLEEP.SYNCS 0x989680 ;  /* 0x009896800000895d */ /* 0x004fea0003900000 */
[----:B------:R-:W2:Y:S02]  /*8780*/  @!P0 SYNCS.PHASECHK.TRANS64 P0, [R4+URZ+0x30840], R3 ;  /* 0x03084003040085a7 */ /* 0x000ea4000800007f */
[----:B--2---:R-:W-:Y:S05]  /*8790*/  @!P0 BRA `(.L_x_422) ;  /* 0xfffffffc00f08947 */ /* 0x004fea000383ffff */
[----:B------:R-:W-:Y:S05]  /*87a0*/  BRA `(.L_x_456) ;  /* 0xfffffff400207947 */ /* 0x000fea000383ffff */
.L_x_424:
[----:B------:R-:W-:Y:S01]  /*87b0*/  BSSY B0, `(.L_x_457) ;  /* 0x0000006000007945 */ /* 0x000fe20003800000 */
[----:B------:R-:W-:-:S07]  /*87c0*/  IMAD.MOV.U32 R15, RZ, RZ, -0x1 ;  /* 0xffffffffff0f7424 */ /* 0x000fce00078e00ff */
[----:B------:R-:W-:Y:S05]  /*87d0*/  WARPSYNC.COLLECTIVE R15, `(.L_x_458) ;  /* 0x000000000f0c7348 */ /* 0x000fea0003c00000 */
[----:B------:R-:W-:Y:S02]  /*87e0*/  ELECT P6, UR62, PT ;  /* 0x00000000003e782f */ /* 0x000fe400038c0000 */
[----:B------:R-:W-:Y:S01]  /*87f0*/  MOV R14, UR62 ;  /* 0x0000003e000e7c02 */ /* 0x000fe20008000f00 */
[----:B------:R-:W-:Y:S10]  /*8800*/  ENDCOLLECTIVE ;  /* 0x000000000000791b */ /* 0x000ff40003800000 */
.L_x_458:
[----:B------:R-:W-:Y:S05]  /*8810*/  BSYNC B0 ;  /* 0x0000000000007941 */ /* 0x000fea0003800000 */
.L_x_457:
[----:B------:R-:W-:Y:S01]  /*8820*/  PLOP3.LUT P0, PT, P6, PT, PT, 0x80, 0x0 ;  /* 0x000000000000781c */ /* 0x000fe2000370f070 */
[----:B------:R-:W-:-:S12]  /*8830*/  BRA `(.L_x_459) ;  /* 0xfffffff400c87947 */ /* 0x000fd8000383ffff */
.L_x_426:
[----:B-1----:R1:W2:Y:S02]  /*8840*/  SYNCS.PHASECHK.TRANS64.TRYWAIT P1, [R6+URZ], R5 ;  /* 0x00000005060075a7 */ /* 0x0022a4000802017f */
[----:B--2---:R-:W-:Y:S05]  /*8850*/  @!P1 NANOSLEEP.SYNCS 0x989680 ;  /* 0x009896800000995d */ /* 0x004fea0003900000 */
[----:B------:R-:W2:Y:S02]  /*8860*/  @!P1 SYNCS.PHASECHK.TRANS64 P1, [R6+URZ], R5 ;  /* 0x00000005060095a7 */ /* 0x000ea4000802007f */
[----:B--2---:R-:W-:Y:S05]  /*8870*/  @!P1 BRA `(.L_x_426) ;  /* 0xfffffffc00f09947 */ /* 0x004fea000383ffff */
[----:B------:R-:W-:Y:S05]  /*8880*/  BRA `(.L_x_460) ;  /* 0xfffffff800047947 */ /* 0x000fea000383ffff */
.L_x_427:
[----:B--2---:R2:W3:Y:S02]  /*8890*/  SYNCS.PHASECHK.TRANS64.TRYWAIT P1, [R3+URZ], R2 ;  /* 0x00000002030075a7 */ /* 0x0044e4000802017f */
[----:B---3--:R-:W-:Y:S05]  /*88a0*/  @!P1 NANOSLEEP.SYNCS 0x989680 ;  /* 0x009896800000995d */ /* 0x008fea0003900000 */
[----:B------:R-:W3:Y:S02]  /*88b0*/  @!P1 SYNCS.PHASECHK.TRANS64 P1, [R3+URZ], R2 ;  /* 0x00000002030095a7 */ /* 0x000ee4000802007f */
[----:B---3--:R-:W-:Y:S05]  /*88c0*/  @!P1 BRA `(.L_x_427) ;  /* 0xfffffffc00f09947 */ /* 0x008fea000383ffff */
[----:B------:R-:W-:Y:S05]  /*88d0*/  BRA `(.L_x_461) ;  /* 0xfffffff400f87947 */ /* 0x000fea000383ffff */
.L_x_429:
[----:B--2---:R2:W3:Y:S02]  /*88e0*/  SYNCS.PHASECHK.TRANS64.TRYWAIT P0, [R0+URZ], R5 ;  /* 0x00000005000075a7 */ /* 0x0044e4000800017f */
[----:B---3--:R-:W-:Y:S05]  /*88f0*/  @!P0 NANOSLEEP.SYNCS 0x989680 ;  /* 0x009896800000895d */ /* 0x008fea0003900000 */
[----:B------:R-:W3:Y:S02]  /*8900*/  @!P0 SYNCS.PHASECHK.TRANS64 P0, [R0+URZ], R5 ;  /* 0x00000005000085a7 */ /* 0x000ee4000800007f */
[----:B---3--:R-:W-:Y:S05]  /*8910*/  @!P0 BRA `(.L_x_429) ;  /* 0xfffffffc00f08947 */ /* 0x008fea000383ffff */
[----:B------:R-:W-:Y:S05]  /*8920*/  BRA `(.L_x_462) ;  /* 0xfffffff400fc7947 */ /* 0x000fea000383ffff */
.L_x_463:
        /* <DEDUP_REMOVED lines=13> */
.L_x_3656:


//--------------------- .text._ZN7cutlass13device_kernelIN5flash11enable_sm90INS1_16FlashAttnBwdSm90INS1_25CollectiveMainloopBwdSm90ILi2ELi2ELi2EN4cute5tupleIJNS5_1CILi1EEES8_S8_EEENS6_IJNS7_ILi64EEENS7_ILi128EEESB_EEENS_6half_tEfNS_4arch4Sm90ELb0ELb0ELb1ELb1ELb0ELb1ELb0ELb0ELi2ELi1ELi2ELi1ELb0EEENS1_21CollectiveEpilogueBwdISC_SD_SF_Li256ELb1ELb0ELi1EEENS1_19SingleTileSchedulerILb1ELb0ELb0ELi128EEEEEEEEEvNT_6ParamsE --------------------------
	.section	.text._ZN7cutlass13device_kernelIN5flash11enable_sm90INS1_16FlashAttnBwdSm90INS1_25CollectiveMainloopBwdSm90ILi2ELi2ELi2EN4cute5tupleIJNS5_1CILi1EEES8_S8_EEENS6_IJNS7_ILi64EEENS7_ILi128EEESB_EEENS_6half_tEfNS_4arch4Sm90ELb0ELb0ELb1ELb1ELb0ELb1ELb0ELb0ELi2ELi1ELi2ELi1ELb0EEENS1_21CollectiveEpilogueBwdISC_SD_SF_Li256ELb1ELb0ELi1EEENS1_19SingleTileSchedulerILb1ELb0ELb0ELi128EEEEEEEEEvNT_6ParamsE,"ax",@progbits
	.align	128
.text._ZN7cutlass13device_kernelIN5flash11enable_sm90INS1_16FlashAttnBwdSm90INS1_25CollectiveMainloopBwdSm90ILi2ELi2ELi2EN4cute5tupleIJNS5_1CILi1EEES8_S8_EEENS6_IJNS7_ILi64EEENS7_ILi128EEESB_EEENS_6half_tEfNS_4arch4Sm90ELb0ELb0ELb1ELb1ELb0ELb1ELb0ELb0ELi2ELi1ELi2ELi1ELb0EEENS1_21CollectiveEpilogueBwdISC_SD_SF_Li256ELb1ELb0ELi1EEENS1_19SingleTileSchedulerILb1ELb0ELb0ELi128EEEEEEEEEvNT_6ParamsE:
        .type           _ZN7cutlass13device_kernelIN5flash11enable_sm90INS1_16FlashAttnBwdSm90INS1_25CollectiveMainloopBwdSm90ILi2ELi2ELi2EN4cute5tupleIJNS5_1CILi1EEES8_S8_EEENS6_IJNS7_ILi64EEENS7_ILi128EEESB_EEENS_6half_tEfNS_4arch4Sm90ELb0ELb0ELb1ELb1ELb0ELb1ELb0ELb0ELi2ELi1ELi2ELi1ELb0EEENS1_21CollectiveEpilogueBwdISC_SD_SF_Li256ELb1ELb0ELi1EEENS1_19SingleTileSchedulerILb1ELb0ELb0ELi128EEEEEEEEEvNT_6ParamsE,@function
        .size           _ZN7cutlass13device_kernelIN5flash11enable_sm90INS1_16FlashAttnBwdSm90INS1_25CollectiveMainloopBwdSm90ILi2ELi2ELi2EN4cute5tupleIJNS5_1CILi1EEES8_S8_EEENS6_IJNS7_ILi64EEENS7_ILi128EEESB_EEENS_6half_tEfNS_4arch4Sm90ELb0ELb0ELb1ELb1ELb0ELb1ELb0ELb0ELi2ELi1ELi2ELi1ELb0EEENS1_21CollectiveEpilogueBwdISC_SD_SF_Li256ELb1ELb0ELi1EEENS1_19SingleTileSchedulerILb1ELb0ELb0ELi128EEEEEEEEEvNT_6ParamsE,(.L_x_3657 - _ZN7cutlass13device_kernelIN5flash11enable_sm90INS1_16FlashAttnBwdSm90INS1_25CollectiveMainloopBwdSm90ILi2ELi2ELi2EN4cute5tupleIJNS5_1CILi1EEES8_S8_EEENS6_IJNS7_ILi64EEENS7_ILi128EEESB_EEENS_6half_tEfNS_4arch4Sm90ELb0ELb0ELb1ELb1ELb0ELb1ELb0ELb0ELi2ELi1ELi2ELi1ELb0EEENS1_21CollectiveEpilogueBwdISC_SD_SF_Li256ELb1ELb0ELi1EEENS1_19SingleTileSchedulerILb1ELb0ELb0ELi128EEEEEEEEEvNT_6ParamsE)
        .other          _ZN7cutlass13device_kernelIN5flash11enable_sm90INS1_16FlashAttnBwdSm90INS1_25CollectiveMainloopBwdSm90ILi2ELi2ELi2EN4cute5tupleIJNS5_1CILi1EEES8_S8_EEENS6_IJNS7_ILi64EEENS7_ILi128EEESB_EEENS_6half_tEfNS_4arch4Sm90ELb0ELb0ELb1ELb1ELb0ELb1ELb0ELb0ELi2ELi1ELi2ELi1ELb0EEENS1_21CollectiveEpilogueBwdISC_SD_SF_Li256ELb1ELb0ELi1EEENS1_19SingleTileSchedulerILb1ELb0ELb0ELi128EEEEEEEEEvNT_6ParamsE,@"STO_CUDA_ENTRY STV_DEFAULT"
_ZN7cutlass13device_kernelIN5flash11enable_sm90INS1_16FlashAttnBwdSm90INS1_25CollectiveMainloopBwdSm90ILi2ELi2ELi2EN4cute5tupleIJNS5_1CILi1EEES8_S8_EEENS6_IJNS7_ILi64EEENS7_ILi128EEESB_EEENS_6half_tEfNS_4arch4Sm90ELb0ELb0ELb1ELb1ELb0ELb1ELb0ELb0ELi2ELi1ELi2ELi1ELb0EEENS1_21CollectiveEpilogueBwdISC_SD_SF_Li256ELb1ELb0ELi1EEENS1_19SingleTileSchedulerILb1ELb0ELb0ELi128EEEEEEEEEvNT_6ParamsE:
[----:B------:R-:W1:Y:S02]  /*0000*/  LDC R1, c[0x0][0x28] ;  /* 0x00000a00ff017b82 */ /* 0x000e640000000800 */
[----:B-1----:R-:W-:Y:S01]  /*0010*/  VIADD R1, R1, 0xfffffff8 ;  /* 0xfffffff801017836 */ /* 0x002fe20000000000 */
[----:B------:R-:W1:Y:S01]  /*0020*/  S2R R3, SR_TID.X ;  /* 0x0000000000037919 */ /* 0x000e620000002100 */
[----:B------:R-:W-:Y:S01]  /*0030*/  ELECT P0, URZ, PT ;  /* 0x00000000003f782f */ /* 0x000fe20003800000 */
[----:B------:R-:W-:Y:S01]  /*0040*/  BSSY B0, `(.L_x_464) ;  /* 0x0000013000007945 */ /* 0x000fe20003800000 */
[----:B-1----:R-:W-:-:S05]  /*0050*/  SHF.R.U32.HI R0, RZ, 0x5, R3 ;  /* 0x00000005ff007819 */ /* 0x002fca0000011603 */
[----:B------:R-:W1:Y:S02]  /*0060*/  SHFL.IDX PT, R2, R0, RZ, 0x1f ;  /* 0x00001fff00027589 */ /* 0x000e6400000e0000 */
[----:B-1----:R-:W-:-:S13]  /*0070*/  ISETP.EQ.AND P0, PT, R2, RZ, P0 ;  /* 0x000000ff0200720c */ /* 0x002fda0000702270 */
[----:B------:R-:W-:Y:S05]  /*0080*/  @!P0 BRA `(.L_x_465) ;  /* 0x0000000000388947 */ /* 0x000fea0003800000 */
        /* <DEDUP_REMOVED lines=14> */
.L_x_465:
[----:B------:R-:W-:Y:S05]  /*0170*/  BSYNC B0 ;  /* 0x0000000000007941 */ /* 0x000fea0003800000 */
.L_x_464:
        /* <DEDUP_REMOVED lines=34> */
.L_x_466:
        /* <DEDUP_REMOVED lines=22> */
.L_x_467:
[----:B---3--:R-:W-:Y:S01]  /*0500*/  ISETP.NE.AND P0, PT, R2, RZ, PT ;  /* 0x000000ff0200720c */ /* 0x008fe20003f05270 */
[----:B------:R-:W-:Y:S01]  /*0510*/  IMAD.MOV.U32 R2, RZ, RZ, 0x1 ;  /* 0x00000001ff027424 */ /* 0x000fe200078e00ff */
[----:B------:R-:W-:Y:S01]  /*0520*/  NOP ;  /* 0x0000000000007918 */ /* 0x000fe20000000000 */
[----:B------:R-:W-:Y:S01]  /*0530*/  ULDC.64 UR38, c[0x0][0x208] ;  /* 0x0000820000267ab9 */ /* 0x000fe20000000a00 */
[----:B------:R-:W-:Y:S02]  /*0540*/  BSSY B6, `(.L_x_468) ;  /* 0x0000a9c000067945 */ /* 0x000fe40003800000 */
[----:B------:R-:W-:-:S05]  /*0550*/  SEL R2, R2, 0x2, !P0 ;  /* 0x0000000202027807 */ /* 0x000fca0004000000 */
[----:B------:R3:W-:Y:S01]  /*0560*/  STL [R1], R2 ;  /* 0x0000000201007387 */ /* 0x0007e20000100800 */
[----:B-12-4-:R-:W-:Y:S06]  /*0570*/  BAR.SYNC.DEFER_BLOCKING 0x0 ;  /* 0x0000000000007b1d */ /* 0x016fec0000010000 */
[----:B------:R-:W-:Y:S05]  /*0580*/  @!P0 BRA `(.L_x_469) ;  /* 0x0000007400d48947 */ /* 0x000fea0003800000 */
.L_x_470:
[----:B------:R-:W-:-:S08]  /*0590*/  NOP ;  /* 0x0000000000007918 */ /* 0x000fd00000000000 */
[----:B------:R-:W1:Y:S02]  /*05a0*/  USETMAXREG.TRY_ALLOC.CTAPOOL UP0, 0xf0 ;  /* 0x000000f0000079c8 */ /* 0x000e640008000600 */
[----:B-1----:R-:W-:-:S13]  /*05b0*/  PLOP3.LUT P0, PT, PT, PT, UP0, 0x80, 0x0 ;  /* 0x000000000000781c */ /* 0x002fda0003f0f008 */
[----:B------:R-:W-:Y:S05]  /*05c0*/  @!P0 BRA `(.L_x_470) ;  /* 0xfffffffc00f08947 */ /* 0x000fea000383ffff */
[----:B------:R-:W-:Y:S01]  /*05d0*/  LOP3.LUT R0, R0, 0x3, RZ, 0xc0, !PT ;  /* 0x0000000300007812 */ /* 0x000fe200078ec0ff */
[----:B---3--:R-:W1:Y:S01]  /*05e0*/  S2R R2, SR_TID.X ;  /* 0x0000000000027919 */ /* 0x008e620000002100 */
[----:B------:R-:W-:Y:S01]  /*05f0*/  ULDC.64 UR4, c[0x0][0x8d8] ;  /* 0x0002360000047ab9 */ /* 0x000fe20000000a00 */
[----:B------:R-:W2:Y:S03]  /*0600*/  S2R R7, SR_CTAID.Z ;  /* 0x0000000000077919 */ /* 0x000ea60000002700 */
[----:B------:R-:W3:Y:S02]  /*0610*/  SHFL.IDX PT, R0, R0, RZ, 0x1f ;  /* 0x00001fff00007589 */ /* 0x000ee400000e0000 */
[----:B---3--:R-:W-:Y:S02]  /*0620*/  ISETP.NE.AND P0, PT, R0, RZ, PT ;  /* 0x000000ff0000720c */ /* 0x008fe40003f05270 */
[----:B-1----:R-:W-:-:S11]  /*0630*/  SHF.R.U32.HI R2, RZ, 0x7, R2 ;  /* 0x00000007ff027819 */ /* 0x002fd60000011602 */
[----:B------:R-:W-:-:S05]  /*0640*/  @!P0 VIADD R2, R2, 0x9 ;  /* 0x0000000902028836 */ /* 0x000fca0000000000 */
[----:B------:R1:W-:Y:S06]  /*0650*/  @!P0 BAR.ARV R2, 0xa0 ;  /* 0x000280020000851d */ /* 0x0003ec0000002000 */
[----:B------:R-:W-:-:S04]  /*0660*/  ISETP.NE.U32.AND P0, PT, RZ, UR4, PT ;  /* 0x00000004ff007c0c */ /* 0x000fc8000bf05070 */
[----:B------:R-:W-:-:S13]  /*0670*/  ISETP.NE.AND.EX P0, PT, RZ, UR5, PT, P0 ;  /* 0x00000005ff007c0c */ /* 0x000fda000bf05300 */
[----:B-12---:R-:W-:Y:S05]  /*0680*/  @!P0 BRA `(.L_x_471) ;  /* 0x0000000000108947 */ /* 0x006fea0003800000 */
[----:B------:R-:W1:Y:S02]  /*0690*/  LDC.64 R2, c[0x0][0x8d8] ;  /* 0x00023600ff027b82 */ /* 0x000e640000000a00 */
[----:B-1----:R-:W-:-:S05]  /*06a0*/  IMAD.WIDE R2, R7, 0x4, R2 ;  /* 0x0000000407027825 */ /* 0x002fca00078e0202 */
[----:B------:R1:W5:Y:S01]  /*06b0*/  LDG.E R0, desc[UR38][R2.64] ;  /* 0x0000002602007981 */ /* 0x000362000c1e1900 */
[----:B------:R-:W-:Y:S05]  /*06c0*/  BRA `(.L_x_472) ;  /* 0x00000000002c7947 */ /* 0x000fea0003800000 */
.L_x_471:
[----:B------:R-:W-:Y:S02]  /*06d0*/  ULDC.64 UR4, c[0x0][0x8d0] ;  /* 0x0002340000047ab9 */ /* 0x000fe40000000a00 */
[----:B------:R-:W-:-:S04]  /*06e0*/  ISETP.NE.U32.AND P0, PT, RZ, UR4, PT ;  /* 0x00000004ff007c0c */ /* 0x000fc8000bf05070 */
[----:B------:R-:W-:-:S13]  /*06f0*/  ISETP.NE.AND.EX P0, PT, RZ, UR5, PT, P0 ;  /* 0x00000005ff007c0c */ /* 0x000fda000bf05300 */
[----:B------:R-:W-:Y:S05]  /*0700*/  @!P0 BRA `(.L_x_473) ;  /* 0x0000000000188947 */ /* 0x000fea0003800000 */
[----:B------:R-:W1:Y:S02]  /*0710*/  LDC.64 R2, c[0x0][0x8d0] ;  /* 0x00023400ff027b82 */ /* 0x000e640000000a00 */
[----:B-1----:R-:W-:-:S05]  /*0720*/  IMAD.WIDE R2, R7, 0x4, R2 ;  /* 0x0000000407027825 */ /* 0x002fca00078e0202 */
[----:B------:R-:W2:Y:S04]  /*0730*/  LDG.E R0, desc[UR38][R2.64] ;  /* 0x0000002602007981 */ /* 0x000ea8000c1e1900 */
[----:B------:R-:W2:Y:S02]  /*0740*/  LDG.E R5, desc[UR38][R2.64+0x4] ;  /* 0x0000042602057981 */ /* 0x000ea4000c1e1900 */
[----:B--2---:R-:W-:Y:S01]  /*0750*/  IMAD.IADD R0, R5, 0x1, -R0 ;  /* 0x0000000105007824 */ /* 0x004fe200078e0a00 */
[----:B------:R-:W-:Y:S06]  /*0760*/  BRA `(.L_x_472) ;  /* 0x0000000000047947 */ /* 0x000fec0003800000 */
.L_x_473:
[----:B------:R-:W2:Y:S02]  /*0770*/  LDC R0, c[0x0][0x8bc] ;  /* 0x00022f00ff007b82 */ /* 0x000ea40000000800 */
.L_x_472:
[----:B------:R-:W3:Y:S02]  /*0780*/  S2R R17, SR_CTAID.X ;  /* 0x0000000000117919 */ /* 0x000ee40000002500 */
[----:B---3--:R-:W-:-:S05]  /*0790*/  IMAD.SHL.U32 R17, R17, 0x80, RZ ;  /* 0x0000008011117824 */ /* 0x008fca00078e00ff */
[----:B--2--5:R-:W-:-:S04]  /*07a0*/  ISETP.GE.AND P0, PT, R17, R0, PT ;  /* 0x000000001100720c */ /* 0x024fc80003f06270 */
[----:B------:R-:W-:-:S04]  /*07b0*/  SEL R228, R7, 0xffffffff, !P0 ;  /* 0xffffffff07e47807 */ /* 0x000fc80004000000 */
[----:B------:R-:W-:-:S13]  /*07c0*/  ISETP.GE.AND P0, PT, R228, RZ, PT ;  /* 0x000000ffe400720c */ /* 0x000fda0003f06270 */
[----:B------:R-:W-:Y:S05]  /*07d0*/  @!P0 BRA `(.L_x_474) ;  /* 0x000000a400c88947 */ /* 0x000fea0003800000 */
[----:B------:R-:W-:Y:S02]  /*07e0*/  ULDC.64 UR4, c[0x0][0x780] ;  /* 0x0001e00000047ab9 */ /* 0x000fe40000000a00 */
[----:B------:R-:W-:Y:S01]  /*07f0*/  ISETP.NE.U32.AND P0, PT, RZ, UR4, PT ;  /* 0x00000004ff007c0c */ /* 0x000fe2000bf05070 */
[----:B------:R-:W-:Y:S02]  /*0800*/  ULDC UR4, c[0x0][0x290] ;  /* 0x0000a40000047ab9 */ /* 0x000fe40000000800 */
[----:B------:R-:W-:Y:S01]  /*0810*/  IMAD.U32 R18, RZ, RZ, UR4 ;  /* 0x00000004ff127e24 */ /* 0x000fe2000f8e00ff */
[----:B------:R-:W-:-:S13]  /*0820*/  ISETP.NE.AND.EX P0, PT, RZ, UR5, PT, P0 ;  /* 0x00000005ff007c0c */ /* 0x000fda000bf05300 */
[----:B------:R-:W-:Y:S05]  /*0830*/  @!P0 BRA `(.L_x_475) ;  /* 0x0000000000108947 */ /* 0x000fea0003800000 */
[----:B-1----:R-:W1:Y:S02]  /*0840*/  LDC.64 R2, c[0x0][0x780] ;  /* 0x0001e000ff027b82 */ /* 0x002e640000000a00 */
[----:B-1----:R-:W-:-:S05]  /*0850*/  IMAD.WIDE R2, R228, 0x4, R2 ;  /* 0x00000004e4027825 */ /* 0x002fca00078e0202 */
[----:B------:R1:W5:Y:S01]  /*0860*/  LDG.E R19, desc[UR38][R2.64] ;  /* 0x0000002602137981 */ /* 0x000362000c1e1900 */
[----:B------:R-:W-:Y:S05]  /*0870*/  BRA `(.L_x_476) ;  /* 0x0000000000287947 */ /* 0x000fea0003800000 */
.L_x_475:
[----:B------:R-:W-:Y:S01]  /*0880*/  ULDC.64 UR4, c[0x0][0x770] ;  /* 0x0001dc0000047ab9 */ /* 0x000fe20000000a00 */
[----:B------:R-:W2:Y:S01]  /*0890*/  LDC R19, c[0x0][0x280] ;  /* 0x0000a000ff137b82 */ /* 0x000ea20000000800 */
[----:B------:R-:W-:-:S04]  /*08a0*/  ISETP.NE.U32.AND P0, PT, RZ, UR4, PT ;  /* 0x00000004ff007c0c */ /* 0x000fc8000bf05070 */
[----:B------:R-:W-:-:S13]  /*08b0*/  ISETP.NE.AND.EX P0, PT, RZ, UR5, PT, P0 ;  /* 0x00000005ff007c0c */ /* 0x000fda000bf05300 */
[----:B------:R-:W-:Y:S05]  /*08c0*/  @!P0 BRA `(.L_x_476) ;  /* 0x0000000000148947 */ /* 0x000fea0003800000 */
[----:B-1----:R-:W1:Y:S02]  /*08d0*/  LDC.64 R2, c[0x0][0x770] ;  /* 0x0001dc00ff027b82 */ /* 0x002e640000000a00 */
[----:B-1----:R-:W-:-:S05]  /*08e0*/  IMAD.WIDE R2, R228, 0x4, R2 ;  /* 0x00000004e4027825 */ /* 0x002fca00078e0202 */
[----:B--2---:R-:W2:Y:S04]  /*08f0*/  LDG.E R19, desc[UR38][R2.64] ;  /* 0x0000002602137981 */ /* 0x004ea8000c1e1900 */
[----:B------:R-:W2:Y:S02]  /*0900*/  LDG.E R0, desc[UR38][R2.64+0x4] ;  /* 0x0000042602007981 */ /* 0x000ea4000c1e1900 */
[----:B--2---:R-:W-:-:S07]  /*0910*/  IMAD.IADD R19, R0, 0x1, -R19 ;  /* 0x0000000100137824 */ /* 0x004fce00078e0a13 */
.L_x_476:
[----:B------:R-:W-:Y:S02]  /*0920*/  ULDC.64 UR4, c[0x0][0x788] ;  /* 0x0001e20000047ab9 */ /* 0x000fe40000000a00 */
[----:B------:R-:W-:-:S04]  /*0930*/  ISETP.NE.U32.AND P0, PT, RZ, UR4, PT ;  /* 0x00000004ff007c0c */ /* 0x000fc8000bf05070 */
[----:B------:R-:W-:-:S13]  /*0940*/  ISETP.NE.AND.EX P0, PT, RZ, UR5, PT, P0 ;  /* 0x00000005ff007c0c */ /* 0x000fda000bf05300 */
[----:B------:R-:W-:Y:S05]  /*0950*/  @!P0 BRA `(.L_x_477) ;  /* 0x0000000000108947 */ /* 0x000fea0003800000 */
[----:B-1----:R-:W1:Y:S02]  /*0960*/  LDC.64 R2, c[0x0][0x788] ;  /* 0x0001e200ff027b82 */ /* 0x002e640000000a00 */
[----:B-1----:R-:W-:-:S05]  /*0970*/  IMAD.WIDE R2, R228, 0x4, R2 ;  /* 0x00000004e4027825 */ /* 0x002fca00078e0202 */
[----:B------:R1:W5:Y:S01]  /*0980*/  LDG.E R18, desc[UR38][R2.64] ;  /* 0x0000002602127981 */ /* 0x000362000c1e1900 */
[----:B------:R-:W-:Y:S05]  /*0990*/  BRA `(.L_x_478) ;  /* 0x0000000000247947 */ /* 0x000fea0003800000 */
.L_x_477:
[----:B------:R-:W-:Y:S02]  /*09a0*/  ULDC.64 UR4, c[0x0][0x778] ;  /* 0x0001de0000047ab9 */ /* 0x000fe40000000a00 */
[----:B------:R-:W-:-:S04]  /*09b0*/  ISETP.NE.U32.AND P0, PT, RZ, UR4, PT ;  /* 0x00000004ff007c0c */ /* 0x000fc8000bf05070 */
[----:B------:R-:W-:-:S13]  /*09c0*/  ISETP.NE.AND.EX P0, PT, RZ, UR5, PT, P0 ;  /* 0x00000005ff007c0c */ /* 0x000fda000bf05300 */
[----:B------:R-:W-:Y:S05]  /*09d0*/  @!P0 BRA `(.L_x_478) ;  /* 0x0000000000148947 */ /* 0x000fea0003800000 */
[----:B-1----:R-:W1:Y:S02]  /*09e0*/  LDC.64 R2, c[0x0][0x778] ;  /* 0x0001de00ff027b82 */ /* 0x002e640000000a00 */
[----:B-1----:R-:W-:-:S05]  /*09f0*/  IMAD.WIDE R2, R228, 0x4, R2 ;  /* 0x00000004e4027825 */ /* 0x002fca00078e0202 */
[----:B------:R-:W3:Y:S04]  /*0a00*/  LDG.E R18, desc[UR38][R2.64] ;  /* 0x0000002602127981 */ /* 0x000ee8000c1e1900 */
[----:B------:R-:W3:Y:S02]  /*0a10*/  LDG.E R5, desc[UR38][R2.64+0x4] ;  /* 0x0000042602057981 */ /* 0x000ee4000c1e1900 */
[----:B---3--:R-:W-:-:S07]  /*0a20*/  IMAD.IADD R18, R5, 0x1, -R18 ;  /* 0x0000000105127824 */ /* 0x008fce00078e0a12 */
.L_x_478:
[----:B--2--5:R-:W-:Y:S02]  /*0a30*/  ISETP.GE.AND P1, PT, R19, 0x1, PT ;  /* 0x000000011300780c */ /* 0x024fe40003f26270 */
[----:B------:R-:W-:Y:S02]  /*0a40*/  CS2R R86, SRZ ;  /* 0x0000000000567805 */ /* 0x000fe4000001ff00 */
[----:B------:R-:W-:Y:S02]  /*0a50*/  PLOP3.LUT P0, PT, PT, PT, PT, 0x80, 0x0 ;  /* 0x000000000000781c */ /* 0x000fe40003f0f070 */
        /* <DEDUP_REMOVED lines=23> */
[----:B------:R-:W-:Y:S01]  /*0bd0*/  IMAD.MOV.U32 R14, RZ, RZ, RZ ;  /* 0x000000ffff0e7224 */ /* 0x000fe200078e00ff */
[----:B------:R-:W-:Y:S02]  /*0be0*/  CS2R R10, SRZ ;  /* 0x00000000000a7805 */ /* 0x000fe4000001ff00 */
[----:B------:R-:W-:Y:S01]  /*0bf0*/  CS2R R36, SRZ ;  /* 0x0000000000247805 */ /* 0x000fe2000001ff00 */
[----:B------:R-:W-:Y:S01]  /*0c00*/  IMAD.MOV.U32 R12, RZ, RZ, RZ ;  /* 0x000000ffff0c7224 */ /* 0x000fe200078e00ff */
[----:B------:R-:W-:Y:S02]  /*0c10*/  CS2R R8, SRZ ;  /* 0x0000000000087805 */ /* 0x000fe4000001ff00 */
[----:B------:R-:W-:-:S02]  /*0c20*/  CS2R R32, SRZ ;  /* 0x0000000000207805 */ /* 0x000fc4000001ff00 */
[----:B------:R-:W-:Y:S01]  /*0c30*/  CS2R R6, SRZ ;  /* 0x0000000000067805 */ /* 0x000fe2000001ff00 */
[----:B------:R-:W-:Y:S01]  /*0c40*/  IMAD.MOV.U32 R29, RZ, RZ, RZ ;  /* 0x000000ffff1d7224 */ /* 0x000fe200078e00ff */
[----:B------:R-:W-:Y:S01]  /*0c50*/  CS2R R4, SRZ ;  /* 0x0000000000047805 */ /* 0x000fe2000001ff00 */
[----:B------:R-:W-:Y:S01]  /*0c60*/  IMAD.MOV.U32 R25, RZ, RZ, RZ ;  /* 0x000000ffff197224 */ /* 0x000fe200078e00ff */
        /* <DEDUP_REMOVED lines=31> */
[----:B------:R-:W-:Y:S01]  /*0e60*/  CS2R R88, SRZ ;  /* 0x0000000000587805 */ /* 0x000fe2000001ff00 */
[----:B------:R-:W-:Y:S06]  /*0e70*/  @!P1 BRA `(.L_x_479) ;  /* 0x00000038006c9947 */ /* 0x000fec0003800000 */
[----:B------:R-:W-:Y:S01]  /*0e80*/  MOV R0, RZ ;  /* 0x000000ff00007202 */ /* 0x000fe20000000f00 */
[----:B------:R-:W-:Y:S01]  /*0e90*/  ULDC UR36, c[0x0][0x75c] ;  /* 0x0001d70000247ab9 */ /* 0x000fe20000000800 */
[----:B------:R-:W-:Y:S02]  /*0ea0*/  ULDC UR37, c[0x0][0x744] ;  /* 0x0001d10000257ab9 */ /* 0x000fe40000000800 */
[----:B------:R-:W-:-:S13]  /*0eb0*/  LOP3.LUT P0, RZ, R0, 0x3ff, RZ, 0xc0, !PT ;  /* 0x000003ff00ff7812 */ /* 0x000fda000780c0ff */
[----:B------:R-:W-:Y:S05]  /*0ec0*/  @!P0 BRA `(.L_x_480) ;  /* 0x00000000007c8947 */ /* 0x000fea0003800000 */
[----:B-1----:R-:W-:Y:S01]  /*0ed0*/  MOV R2, 0x0 ;  /* 0x0000000000027802 */ /* 0x002fe20000000f00 */
        /* <DEDUP_REMOVED lines=15> */
.L_x_481:
        /* <DEDUP_REMOVED lines=15> */
.L_x_480:
[----:B-1----:R-:W1:Y:S01]  /*10c0*/  S2R R3, SR_CgaCtaId ;  /* 0x0000000000037919 */ /* 0x002e620000008800 */
        /* <DEDUP_REMOVED lines=21> */
.L_x_483:
        /* <DEDUP_REMOVED lines=15> */
.L_x_482:
        /* <DEDUP_REMOVED lines=8> */
.L_x_619:
[----:B------:R-:W-:Y:S01]  /*1390*/  SHF.L.U32 R21, RZ, 0x1f, RZ ;  /* 0x0000001fff157819 */ /* 0x000fe200000006ff */
[----:B------:R-:W-:Y:S01]  /*13a0*/  VIADD R19, R19, 0x3f ;  /* 0x0000003f13137836 */ /* 0x000fe20000000000 */
[----:B--2---:R-:W-:Y:S01]  /*13b0*/  LEA.HI R4, R14, R14, RZ, 0x1 ;  /* 0x0000000e0e047211 */ /* 0x004fe200078f08ff */
[----:B------:R-:W-:Y:S01]  /*13c0*/  IMAD.IADD R17, R18, 0x1, -R17 ;  /* 0x0000000112117824 */ /* 0x000fe200078e0a11 */
[----:B------:R-:W2:Y:S01]  /*13d0*/  SYNCS.PHASECHK.TRANS64.TRYWAIT P0, [R16+URZ+0x30800], R21 ;  /* 0x03080015100075a7 */ /* 0x000ea2000800017f */
[----:B------:R-:W-:Y:S01]  /*13e0*/  LOP3.LUT R5, R2, 0xffffff80, RZ, 0xc0, !PT ;  /* 0xffffff8002057812 */ /* 0x000fe200078ec0ff */
[----:B------:R-:W-:Y:S01]  /*13f0*/  IMAD.SHL.U32 R2, R0, 0x40, RZ ;  /* 0x0000004000027824 */ /* 0x000fe200078e00ff */
[----:B------:R-:W-:Y:S02]  /*1400*/  LOP3.LUT R9, R4, 0xfffffffe, RZ, 0xc0, !PT ;  /* 0xfffffffe04097812 */ /* 0x000fe400078ec0ff */
[----:B------:R-:W-:Y:S01]  /*1410*/  SHF.R.S32.HI R4, RZ, 0x1f, R19 ;  /* 0x0000001fff047819 */ /* 0x000fe20000011413 */
[----:B------:R-:W-:Y:S01]  /*1420*/  IMAD.IADD R5, R0, 0x1, -R5 ;  /* 0x0000000100057824 */ /* 0x000fe200078e0a05 */
[----:B------:R-:W-:Y:S01]  /*1430*/  LEA.HI R7, R3, R0, RZ, 0x4 ;  /* 0x0000000003077211 */ /* 0x000fe200078f20ff */
[----:B------:R-:W-:Y:S01]  /*1440*/  IMAD.IADD R9, R14, 0x1, -R9 ;  /* 0x000000010e097824 */ /* 0x000fe200078e0a09 */
[----:B------:R-:W-:-:S02]  /*1450*/  LEA.HI R10, R4, R19, RZ, 0x6 ;  /* 0x00000013040a7211 */ /* 0x000fc400078f30ff */
[CC--:B------:R-:W-:Y:S02]  /*1460*/  LEA.HI R4, R3.reuse, R0.reuse, RZ, 0x5 ;  /* 0x0000000003047211 */ /* 0x0c0fe400078f28ff */
[----:B------:R-:W-:Y:S02]  /*1470*/  LEA.HI R11, R3, R0, RZ, 0x3 ;  /* 0x00000000030b7211 */ /* 0x000fe400078f18ff */
[----:B------:R-:W-:Y:S02]  /*1480*/  SHF.R.S32.HI R4, RZ, 0x5, R4 ;  /* 0x00000005ff047819 */ /* 0x000fe40000011404 */
[----:B------:R-:W-:Y:S02]  /*1490*/  SHF.R.S32.HI R12, RZ, 0x4, R7 ;  /* 0x00000004ff0c7819 */ /* 0x000fe40000011407 */
[----:B------:R-:W-:Y:S01]  /*14a0*/  SHF.R.S32.HI R0, RZ, 0x1f, R5 ;  /* 0x0000001fff007819 */ /* 0x000fe20000011405 */
[----:B------:R-:W-:Y:S01]  /*14b0*/  IMAD.SHL.U32 R4, R4, 0x10, RZ ;  /* 0x0000001004047824 */ /* 0x000fe200078e00ff */
[----:B------:R-:W-:-:S02]  /*14c0*/  LOP3.LUT R3, R2, 0x1c0, RZ, 0xc0, !PT ;  /* 0x000001c002037812 */ /* 0x000fc400078ec0ff */
[----:B------:R-:W-:Y:S02]  /*14d0*/  LEA.HI R7, R7, R12, RZ, 0x1 ;  /* 0x0000000c07077211 */ /* 0x000fe400078f08ff */
[CC--:B------:R-:W-:Y:S02]  /*14e0*/  LEA.HI R2, R0.reuse, R5.reuse, RZ, 0x2 ;  /* 0x0000000500027211 */ /* 0x0c0fe400078f10ff */
[----:B------:R-:W-:Y:S02]  /*14f0*/  LEA.HI R0, R0, R5, RZ, 0x5 ;  /* 0x0000000500007211 */ /* 0x000fe400078f28ff */
[----:B------:R-:W-:Y:S02]  /*1500*/  LOP3.LUT R8, R3, 0x30, R4, 0xf8, !PT ;  /* 0x0000003003087812 */ /* 0x000fe400078ef804 */
[----:B------:R-:W-:Y:S02]  /*1510*/  LOP3.LUT R15, R7, 0x7ffffe, RZ, 0xc0, !PT ;  /* 0x007ffffe070f7812 */ /* 0x000fe400078ec0ff */
[----:B------:R-:W-:-:S02]  /*1520*/  SHF.R.S32.HI R4, RZ, 0x2, R2 ;  /* 0x00000002ff047819 */ /* 0x000fc40000011402 */
[----:B------:R-:W-:Y:S01]  /*1530*/  SHF.R.S32.HI R7, RZ, 0x1f, R2 ;  /* 0x0000001fff077819 */ /* 0x000fe20000011402 */
[----:B------:R-:W-:Y:S01]  /*1540*/  IMAD.IADD R15, R12, 0x1, -R15 ;  /* 0x000000010c0f7824 */ /* 0x000fe200078e0a0f */
[----:B------:R-:W-:Y:S02]  /*1550*/  SHF.R.S32.HI R0, RZ, 0x5, R0 ;  /* 0x00000005ff007819 */ /* 0x000fe40000011400 */
[----:B------:R-:W-:Y:S02]  /*1560*/  LEA.HI R6, R13, R13, RZ, 0x1 ;  /* 0x0000000d0d067211 */ /* 0x000fe400078f08ff */
[----:B------:R-:W-:Y:S01]  /*1570*/  LEA.HI R7, R7, R4, RZ, 0x3 ;  /* 0x0000000407077211 */ /* 0x000fe200078f18ff */
[----:B------:R-:W-:Y:S01]  /*1580*/  IMAD R17, R0, -0x10, R17 ;  /* 0xfffffff000117824 */ /* 0x000fe200078e0211 */
[----:B------:R-:W-:Y:S01]  /*1590*/  LOP3.LUT R6, R6, 0xfffffffe, RZ, 0xc0, !PT ;  /* 0xfffffffe06067812 */ /* 0x000fe200078ec0ff */
[----:B------:R-:W-:Y:S01]  /*15a0*/  IMAD.SHL.U32 R0, R13, 0x1000, RZ ;  /* 0x000010000d007824 */ /* 0x000fe200078e00ff */
[----:B------:R-:W-:-:S02]  /*15b0*/  LOP3.LUT R8, R8, 0x8, R11, 0xf8, !PT ;  /* 0x0000000808087812 */ /* 0x000fc400078ef80b */
[----:B------:R-:W-:Y:S01]  /*15c0*/  SHF.R.U32.HI R3, RZ, 0x3, R3 ;  /* 0x00000003ff037819 */ /* 0x000fe20000011603 */
[----:B------:R-:W-:Y:S01]  /*15d0*/  IMAD.IADD R6, R13, 0x1, -R6 ;  /* 0x000000010d067824 */ /* 0x000fe200078e0a06 */
[----:B------:R-:W-:Y:S01]  /*15e0*/  LOP3.LUT R7, R7, 0xfffffff8, RZ, 0xc0, !PT ;  /* 0xfffffff807077812 */ /* 0x000fe200078ec0ff */
[----:B------:R-:W-:Y:S01]  /*15f0*/  IMAD R11, R15, 0x200, R0 ;  /* 0x000002000f0b7824 */ /* 0x000fe200078e0200 */
[----:B------:R-:W-:Y:S02]  /*1600*/  LOP3.LUT R8, R8, R3, RZ, 0x3c, !PT ;  /* 0x0000000308087212 */ /* 0x000fe400078e3cff */
[----:B------:R-:W-:Y:S02]  /*1610*/  IADD3 R7, R17, R7, -R4 ;  /* 0x0000000711077210 */ /* 0x000fe40007ffe804 */
[----:B------:R-:W-:Y:S01]  /*1620*/  LOP3.LUT R12, R2, 0x7ffffffc, RZ, 0xc0, !PT ;  /* 0x7ffffffc020c7812 */ /* 0x000fe200078ec0ff */
[----:B--2---:R-:W-:Y:S06]  /*1630*/  @P0 BRA `(.L_x_485) ;  /* 0x0000000000080947 */ /* 0x004fec0003800000 */
[----:B------:R-:W2:Y:S02]  /*1640*/  SYNCS.PHASECHK.TRANS64.TRYWAIT P0, [R16+URZ+0x30800], R21 ;  /* 0x03080015100075a7 */ /* 0x000ea4000800017f */
[----:B--2---:R-:W-:Y:S05]  /*1650*/  @!P0 BRA `(.L_x_486) ;  /* 0x00000098004c8947 */ /* 0x004fea0003800000 */
.L_x_485:
[----:B------:R-:W3:Y:S01]  /*1660*/  LDL.LU R2, [R1] ;  /* 0x0000000001027983 */ /* 0x000ee20000300800 */
[C---:B------:R-:W-:Y:S01]  /*1670*/  IMAD R3, R5.reuse, 0x4, R0 ;  /* 0x0000000405037824 */ /* 0x040fe200078e0200 */
[----:B------:R-:W-:Y:S01]  /*1680*/  CS2R R86, SRZ ;  /* 0x0000000000567805 */ /* 0x000fe2000001ff00 */
[----:B------:R-:W-:Y:S01]  /*1690*/  IMAD.IADD R11, R8, 0x1, R11 ;  /* 0x00000001080b7824 */ /* 0x000fe200078e020b */
[----:B------:R-:W-:Y:S01]  /*16a0*/  CS2R R84, SRZ ;  /* 0x0000000000547805 */ /* 0x000fe2000001ff00 */
[----:B------:R-:W-:Y:S01]  /*16b0*/  IMAD.IADD R12, R5, 0x1, -R12 ;  /* 0x00000001050c7824 */ /* 0x000fe200078e0a0c */
[----:B------:R-:W-:Y:S01]  /*16c0*/  CS2R R4, SRZ ;  /* 0x0000000000047805 */ /* 0x000fe2000001ff00 */
        /* <DEDUP_REMOVED lines=63> */
[----:B------:R-:W-:Y:S01]  /*1ac0*/  CS2R R88, SRZ ;  /* 0x0000000000587805 */ /* 0x000fe2000001ff00 */
[----:B------:R-:W-:Y:S01]  /*1ad0*/  IMAD R3, R3, 0x4, R16 ;  /* 0x0000000403037824 */ /* 0x000fe200078e0210 */
[----:B------:R-:W-:-:S02]  /*1ae0*/  SHF.R.S32.HI R10, RZ, 0x6, R10 ;  /* 0x00000006ff0a7819 */ /* 0x000fc4000001140a */
[----:B---3--:R-:W-:-:S07]  /*1af0*/  LOP3.LUT R7, R2, 0x1, RZ, 0xfc, !PT ;  /* 0x0000000102077812 */ /* 0x008fce00078efcff */
.L_x_497:
[----:B------:R-:W-:-:S13]  /*1b00*/  ISETP.NE.AND P0, PT, R7, 0x3, PT ;  /* 0x000000030700780c */ /* 0x000fda0003f05270 */
[----:B---3--:R-:W-:Y:S05]  /*1b10*/  @!P0 BRA `(.L_x_487) ;  /* 0x0000000000048947 */ /* 0x008fea0003800000 */
[----:B------:R-:W-:Y:S01]  /*1b20*/  BPT.TRAP 0x1 ;  /* 0x000000040000795c */ /* 0x000fe20000300000 */
.L_x_487:
[----:B------:R-:W-:Y:S01]  /*1b30*/  IMAD R2, R4, 0x8, R16 ;  /* 0x0000000804027824 */ /* 0x000fe200078e0210 */
[----:B------:R-:W-:-:S04]  /*1b40*/  SHF.L.U32 R153, R5, 0x1f, RZ ;  /* 0x0000001f05997819 */ /* 0x000fc800000006ff */
[----:B------:R3:W4:Y:S01]  /*1b50*/  SYNCS.PHASECHK.TRANS64.TRYWAIT P1, [R2+URZ+0x30810], R153 ;  /* 0x03081099020075a7 */ /* 0x000722000802017f */
[----:B------:R-:W-:Y:S05]  /*1b60*/  @!P0 BRA `(.L_x_488) ;  /* 0x0000000000048947 */ /* 0x000fea0003800000 */
[----:B------:R-:W-:Y:S01]  /*1b70*/  BPT.TRAP 0x1 ;  /* 0x000000040000795c */ /* 0x000fe20000300000 */
.L_x_488:
[----:B----4-:R-:W-:Y:S05]  /*1b80*/  @P1 BRA `(.L_x_489) ;  /* 0x0000000000081947 */ /* 0x010fea0003800000 */
[----:B------:R-:W4:Y:S02]  /*1b90*/  SYNCS.PHASECHK.TRANS64.TRYWAIT P1, [R2+URZ+0x30810], R153 ;  /* 0x03081099020075a7 */ /* 0x000f24000802017f */
[----:B----4-:R-:W-:Y:S05]  /*1ba0*/  @!P1 BRA `(.L_x_490) ;  /* 0x00000094000c9947 */ /* 0x010fea0003800000 */
.L_x_489:
[----:B------:R-:W-:Y:S05]  /*1bb0*/  WARPSYNC.ALL ;  /* 0x0000000000007948 */ /* 0x000fea0003800000 */
[----:B------:R-:W-:Y:S01]  /*1bc0*/  VIADD R0, R16, 0x18000 ;  /* 0x0001800010007836 */ /* 0x000fe20000000000 */
[----:B------:R-:W-:Y:S01]  /*1bd0*/  WARPGROUP.ARRIVE ;  /* 0x00000000000079c5 */ /* 0x000fe20000000000 */
[----:B-1----:R-:W-:Y:S01]  /*1be0*/  IMAD R13, R9, 0x2000, R16 ;  /* 0x00002000090d7824 */ /* 0x002fe200078e0210 */
[----:B------:R-:W-:Y:S01]  /*1bf0*/  UMOV UR5, 0x40000040 ;  /* 0x4000004000057882 */ /* 0x000fe20000000000 */
[----:B------:R-:W-:Y:S01]  /*1c00*/  UMOV UR7, 0x40000040 ;  /* 0x4000004000077882 */ /* 0x000fe20000000000 */
[----:B------:R-:W-:-:S02]  /*1c10*/  SHF.R.U32.HI R0, RZ, 0x4, R0 ;  /* 0x00000004ff007819 */ /* 0x000fc40000011600 */
[----:B------:R-:W-:Y:S02]  /*1c20*/  R2UR UR9, R13 ;  /* 0x000000000d0972ca */ /* 0x000fe400000e0000 */
[----:B------:R-:W-:-:S04]  /*1c30*/  LOP3.LUT R0, R0, 0x3fff, RZ, 0xc0, !PT ;  /* 0x00003fff00007812 */ /* 0x000fc800078ec0ff */
[----:B------:R-:W-:-:S05]  /*1c40*/  LOP3.LUT R13, R0, 0x10000, RZ, 0xfc, !PT ;  /* 0x00010000000d7812 */ /* 0x000fca00078efcff */
        /* <DEDUP_REMOVED lines=61> */
[----:B------:R1:W1:Y:S04]  /*2020*/  LDS.64 R222, [R13+0x28000] ;  /* 0x028000000dde7984 */ /* 0x0002680000000a00 */
[----:B------:R1:W1:Y:S04]  /*2030*/  LDS.64 R220, [R13+0x28020] ;  /* 0x028020000ddc7984 */ /* 0x0002680000000a00 */
[----:B------:R1:W1:Y:S04]  /*2040*/  LDS.64 R218, [R13+0x28040] ;  /* 0x028040000dda7984 */ /* 0x0002680000000a00 */
[----:B------:R1:W1:Y:S04]  /*2050*/  LDS.64 R216, [R13+0x28060] ;  /* 0x028060000dd87984 */ /* 0x0002680000000a00 */
[----:B------:R1:W1:Y:S04]  /*2060*/  LDS.64 R22, [R13+0x28080] ;  /* 0x028080000d167984 */ /* 0x0002680000000a00 */
[----:B--2---:R2:W1:Y:S04]  /*2070*/  LDS.64 R20, [R13+0x280a0] ;  /* 0x0280a0000d147984 */ /* 0x0044680000000a00 */
[----:B------:R2:W1:Y:S04]  /*2080*/  LDS.64 R18, [R13+0x280c0] ;  /* 0x0280c0000d127984 */ /* 0x0004680000000a00 */
[----:B------:R2:W1:Y:S01]  /*2090*/  LDS.64 R14, [R13+0x280e0] ;  /* 0x0280e0000d0e7984 */ /* 0x0004620000000a00 */
[----:B------:R-:W-:Y:S05]  /*20a0*/  @!P0 BRA `(.L_x_491) ;  /* 0x0000000000048947 */ /* 0x000fea0003800000 */
[----:B------:R-:W-:Y:S01]  /*20b0*/  BPT.TRAP 0x1 ;  /* 0x000000040000795c */ /* 0x000fe20000300000 */
.L_x_491:
[----:B------:R1:W1:Y:S01]  /*20c0*/  SYNCS.PHASECHK.TRANS64.TRYWAIT P1, [R2+URZ+0x30830], R153 ;  /* 0x03083099020075a7 */ /* 0x000262000802017f */
[----:B------:R-:W-:Y:S05]  /*20d0*/  @!P0 BRA `(.L_x_492) ;  /* 0x0000000000048947 */ /* 0x000fea0003800000 */
[----:B------:R-:W-:Y:S01]  /*20e0*/  BPT.TRAP 0x1 ;  /* 0x000000040000795c */ /* 0x000fe20000300000 */
.L_x_492:
[----:B------:R-:W-:-:S05]  /*20f0*/  VIADD R17, R16, 0x20000 ;  /* 0x0002000010117836 */ /* 0x000fca0000000000 */
[----:B------:R-:W-:-:S04]  /*2100*/  SHF.R.U32.HI R17, RZ, 0x4, R17 ;  /* 0x00000004ff117819 */ /* 0x000fc80000011611 */
[----:B------:R-:W-:-:S04]  /*2110*/  LOP3.LUT R17, R17, 0x3fff, RZ, 0xc0, !PT ;  /* 0x00003fff11117812 */ /* 0x000fc800078ec0ff */
[----:B------:R-:W-:Y:S01]  /*2120*/  LOP3.LUT R155, R17, 0x10000, RZ, 0xfc, !PT ;  /* 0x00010000119b7812 */ /* 0x000fe200078efcff */
[----:B-1----:R-:W-:Y:S06]  /*2130*/  @P1 BRA `(.L_x_493) ;  /* 0x0000000000081947 */ /* 0x002fec0003800000 */
[----:B------:R-:W1:Y:S02]  /*2140*/  SYNCS.PHASECHK.TRANS64.TRYWAIT P1, [R2+URZ+0x30830], R153 ;  /* 0x03083099020075a7 */ /* 0x000e64000802017f */
[----:B-1----:R-:W-:Y:S05]  /*2150*/  @!P1 BRA `(.L_x_494) ;  /* 0x0000008c00b49947 */ /* 0x002fea0003800000 */
.L_x_493:
[----:B------:R-:W-:Y:S01]  /*2160*/  UIADD3 UR9, UR9, 0x8000, URZ ;  /* 0x0000800009097890 */ /* 0x000fe2000fffe03f */
[----:B------:R-:W-:Y:S01]  /*2170*/  IMAD R155, R4, 0x400, R155 ;  /* 0x00000400049b7824 */ /* 0x000fe200078e029b */
[----:B------:R-:W-:Y:S01]  /*2180*/  UMOV UR7, 0x40000040 ;  /* 0x4000004000077882 */ /* 0x000fe20000000000 */
[----:B------:R-:W-:Y:S01]  /*2190*/  UMOV UR5, 0x40000040 ;  /* 0x4000004000057882 */ /* 0x000fe20000000000 */
[----:B------:R-:W-:Y:S01]  /*21a0*/  USHF.R.U32.HI UR9, URZ, 0x4, UR9 ;  /* 0x000000043f097899 */ /* 0x000fe20008011609 */
[----:B------:R-:W-:Y:S01]  /*21b0*/  FMUL.FTZ R224, R190, UR36 ;  /* 0x00000024bee07c20 */ /* 0x000fe20008410000 */
[----:B------:R-:W-:Y:S01]  /*21c0*/  R2UR UR8, R155 ;  /* 0x000000009b0872ca */ /* 0x000fe200000e0000 */
[----:B------:R-:W-:Y:S01]  /*21d0*/  FMUL.FTZ R225, R191, UR36 ;  /* 0x00000024bfe17c20 */ /* 0x000fe20008410000 */
[----:B------:R-:W-:Y:S01]  /*21e0*/  ULOP3.LUT UR9, UR9, 0x3fff, URZ, 0xc0, !UPT ;  /* 0x00003fff09097892 */ /* 0x000fe2000f8ec03f */
[----:B---34-:R-:W-:Y:S01]  /*21f0*/  WARPGROUP.ARRIVE ;  /* 0x00000000000079c5 */ /* 0x018fe20000000000 */
[----:B------:R-:W-:Y:S01]  /*2200*/  FMUL.FTZ R184, R184, UR36 ;  /* 0x00000024b8b87c20 */ /* 0x000fe20008410000 */
[----:B------:R-:W-:Y:S01]  /*2210*/  FMUL.FTZ R185, R185, UR36 ;  /* 0x00000024b9b97c20 */ /* 0x000fe20008410000 */
[----:B------:R-:W-:Y:S01]  /*2220*/  ULOP3.LUT UR9, UR9, 0x10000, URZ, 0xfc, !UPT ;  /* 0x0001000009097892 */ /* 0x000fe2000f8efc3f */
[----:B------:R-:W-:Y:S01]  /*2230*/  FMUL.FTZ R186, R186, UR36 ;  /* 0x00000024baba7c20 */ /* 0x000fe20008410000 */
[----:B------:R-:W-:Y:S01]  /*2240*/  LOP3.LUT R17, R17, 0x2000000, RZ, 0xfc, !PT ;  /* 0x0200000011117812 */ /* 0x000fe200078efcff */
[----:B------:R-:W-:Y:S01]  /*2250*/  FMUL.FTZ R187, R187, UR36 ;  /* 0x00000024bbbb7c20 */ /* 0x000fe20008410000 */
[----:B------:R-:W-:Y:S01]  /*2260*/  MUFU.TANH R184, R184 ;  /* 0x000000b800b87308 */ /* 0x000fe20000002400 */
[----:B------:R-:W-:Y:S01]  /*2270*/  ISETP.GT.AND P2, PT, R8, RZ, PT ;  /* 0x000000ff0800720c */ /* 0x000fe20003f44270 */
[----:B------:R-:W-:Y:S01]  /*2280*/  FMUL.FTZ R227, R201, UR36 ;  /* 0x00000024c9e37c20 */ /* 0x000fe20008410000 */
[----:B------:R-:W-:Y:S01]  /*2290*/  UMOV UR6, UR8 ;  /* 0x0000000800067c82 */ /* 0x000fe20008000000 */
[----:B------:R-:W-:Y:S01]  /*22a0*/  UMOV UR4, UR9 ;  /* 0x0000000900047c82 */ /* 0x000fe20008000000 */
[----:B------:R-:W-:Y:S01]  /*22b0*/  IMAD R17, R4, 0x400, R17 ;  /* 0x0000040004117824 */ /* 0x000fe200078e0211 */
[----:B------:R-:W-:Y:S01]  /*22c0*/  HGMMA.64x64x16.F32 R152, gdesc[UR4], RZ, !UPT, gsb0 ;  /* 0x00e00000049879f0 */ /* 0x000fe2000c0008ff */
[----:B------:R-:W-:Y:S01]  /*22d0*/  UIADD3 UR6, UR8, 0x2, URZ ;  /* 0x0000000208067890 */ /* 0x000fe2000fffe03f */
[----:B------:R-:W-:Y:S01]  /*22e0*/  MUFU.TANH R185, R185 ;  /* 0x000000b900b97308 */ /* 0x000fe20000002400 */
[----:B------:R-:W-:Y:S01]  /*22f0*/  UIADD3 UR4, UR9, 0x2, URZ ;  /* 0x0000000209047890 */ /* 0x000fe2000fffe03f */
[----:B------:R-:W-:Y:S01]  /*2300*/  ISETP.GT.AND P1, PT, R8, 0x8, PT ;  /* 0x000000080800780c */ /* 0x000fe20003f24270 */
[----:B------:R-:W-:Y:S01]  /*2310*/  UMOV UR7, 0x40000040 ;  /* 0x4000004000077882 */ /* 0x000fe20000000000 */
[----:B------:R-:W-:Y:S01]  /*2320*/  UMOV UR5, 0x40000040 ;  /* 0x4000004000057882 */ /* 0x000fe20000000000 */
[----:B------:R-:W-:Y:S01]  /*2330*/  FMUL.FTZ R226, R200, UR36 ;  /* 0x00000024c8e27c20 */ /* 0x000fe20008410000 */
[----:B------:R-:W-:Y:S01]  /*2340*/  FMUL.FTZ R188, R188, UR36 ;  /* 0x00000024bcbc7c20 */ /* 0x000fe20008410000 */
[----:B------:R-:W-:Y:S01]  /*2350*/  FMUL.FTZ R189, R189, UR36 ;  /* 0x00000024bdbd7c20 */ /* 0x000fe20008410000 */
[----:B------:R-:W1:Y:S01]  /*2360*/  MUFU.TANH R186, R186 ;  /* 0x000000ba00ba7308 */ /* 0x000e620000002400 */
[----:B------:R-:W-:Y:S01]  /*2370*/  FMUL.FTZ R194, R194, UR36 ;  /* 0x00000024c2c27c20 */ /* 0x000fe20008410000 */
[----:B------:R-:W-:Y:S01]  /*2380*/  FMUL.FTZ R192, R192, UR36 ;  /* 0x00000024c0c07c20 */ /* 0x000fe20008410000 */
[----:B------:R-:W-:Y:S01]  /*2390*/  FMUL.FTZ R193, R193, UR36 ;  /* 0x00000024c1c17c20 */ /* 0x000fe20008410000 */
[----:B------:R-:W-:Y:S01]  /*23a0*/  FMUL.FTZ R195, R195, UR36 ;  /* 0x00000024c3c37c20 */ /* 0x000fe20008410000 */
[----:B------:R-:W-:Y:S01]  /*23b0*/  FMUL.FTZ R196, R196, UR36 ;  /* 0x00000024c4c47c20 */ /* 0x000fe20008410000 */
[----:B------:R-:W-:Y:S01]  /*23c0*/  FMUL.FTZ R197, R197, UR36 ;  /* 0x00000024c5c57c20 */ /* 0x000fe20008410000 */
[----:B------:R-:W-:Y:S01]  /*23d0*/  FMUL.FTZ R198, R198, UR36 ;  /* 0x00000024c6c67c20 */ /* 0x000fe20008410000 */
[----:B------:R-:W3:Y:S01]  /*23e0*/  MUFU.TANH R187, R187 ;  /* 0x000000bb00bb7308 */ /* 0x000ee20000002400 */
[----:B------:R-:W-:Y:S01]  /*23f0*/  FMUL.FTZ R199, R199, UR36 ;  /* 0x00000024c7c77c20 */ /* 0x000fe20008410000 */
[----:B------:R-:W-:Y:S01]  /*2400*/  FMUL.FTZ R202, R202, UR36 ;  /* 0x00000024caca7c20 */ /* 0x000fe20008410000 */
[----:B------:R-:W-:Y:S01]  /*2410*/  FMUL.FTZ R210, R210, UR36 ;  /* 0x00000024d2d27c20 */ /* 0x000fe20008410000 */
[----:B------:R-:W-:Y:S01]  /*2420*/  FMUL.FTZ R209, R209, UR36 ;  /* 0x00000024d1d17c20 */ /* 0x000fe20008410000 */
[----:B------:R-:W-:-:S03]  /*2430*/  FMUL.FTZ R212, R212, UR36 ;  /* 0x00000024d4d47c20 */ /* 0x000fc60008410000 */
[----:B------:R-:W-:Y:S01]  /*2440*/  MUFU.TANH R188, R188 ;  /* 0x000000bc00bc7308 */ /* 0x000fe20000002400 */
[C---:B-1----:R-:W-:Y:S01]  /*2450*/  FSEL R201, R186.reuse, -INF , P1 ;  /* 0xff800000bac97808 */ /* 0x042fe20000800000 */
[----:B------:R-:W-:-:S04]  /*2460*/  FFMA.FTZ R186, -R186, R186, 1 ;  /* 0x3f800000baba7423 */ /* 0x000fc800000101ba */
[----:B------:R-:W-:Y:S02]  /*2470*/  FFMA.FTZ R233, R201, UR37, -R222 ;  /* 0x00000025c9e97c23 */ /* 0x000fe400080108de */
[----:B------:R-:W-:Y:S08]  /*2480*/  MUFU.TANH R189, R189 ;  /* 0x000000bd00bd7308 */ /* 0x000ff00000002400 */
[----:B------:R-:W-:Y:S08]  /*2490*/  MUFU.TANH R225, R225 ;  /* 0x000000e100e17308 */ /* 0x000ff00000002400 */
[----:B------:R-:W1:Y:S08]  /*24a0*/  MUFU.TANH R224, R224 ;  /* 0x000000e000e07308 */ /* 0x000e700000002400 */
        /* <DEDUP_REMOVED lines=60> */
[----:B------:R-:W-:Y:S01]  /*2870*/  UMOV UR7, 0x40000040 ;  /* 0x4000004000077882 */ /* 0x000fe20000000000 */
[C---:B------:R-:W-:Y:S01]  /*2880*/  FSEL R17, R184.reuse, -INF , P2 ;  /* 0xff800000b8117808 */ /* 0x040fe20001000000 */
[----:B------:R-:W-:-:S04]  /*2890*/  FFMA.FTZ R184, -R184, R184, 1 ;  /* 0x3f800000b8b87423 */ /* 0x000fc800000101b8 */
[----:B------:R-:W-:Y:S01]  /*28a0*/  FFMA.FTZ R232, R17, UR37, -R222 ;  /* 0x0000002511e87c23 */ /* 0x000fe200080108de */
[C---:B---3--:R-:W-:Y:S01]  /*28b0*/  FSEL R222, R187.reuse, -INF , P1 ;  /* 0xff800000bbde7808 */ /* 0x048fe20000800000 */
[----:B------:R-:W-:-:S04]  /*28c0*/  FFMA.FTZ R187, -R187, R187, 1 ;  /* 0x3f800000bbbb7423 */ /* 0x000fc800000101bb */
[----:B------:R-:W-:Y:S01]  /*28d0*/  FFMA.FTZ R222, R222, UR37, -R223 ;  /* 0x00000025dede7c23 */ /* 0x000fe200080108df */
[----:B------:R-:W-:Y:S01]  /*28e0*/  UMOV UR6, UR4 ;  /* 0x0000000400067c82 */ /* 0x000fe20008000000 */
[----:B------:R-:W-:Y:S02]  /*28f0*/  WARPGROUP.DEPBAR.LE gsb0, 0x0 ;  /* 0x00008000000079c5 */ /* 0x000fe40000010000 */
[----:B------:R-:W3:Y:S02]  /*2900*/  LDS.64 R190, [R13+0x28200] ;  /* 0x028200000dbe7984 */ /* 0x000ee40000000a00 */
[--C-:B---3--:R-:W-:Y:S01]  /*2910*/  FADD.FTZ R230, R154, -R190.reuse ;  /* 0x800000be9ae67221 */ /* 0x108fe20000010000 */
[----:B------:R-:W-:Y:S01]  /*2920*/  FSEL R154, R185, -INF , P2 ;  /* 0xff800000b99a7808 */ /* 0x000fe20001000000 */
[----:B------:R-:W-:Y:S01]  /*2930*/  FADD.FTZ R231, R152, -R190 ;  /* 0x800000be98e77221 */ /* 0x000fe20000010000 */
[--C-:B------:R-:W-:Y:S01]  /*2940*/  FADD.FTZ R201, R155, -R191.reuse ;  /* 0x800000bf9bc97221 */ /* 0x100fe20000010000 */
[----:B------:R-:W3:Y:S01]  /*2950*/  MUFU.EX2 R152, R232 ;  /* 0x000000e800987308 */ /* 0x000ee20000000800 */
[----:B------:R-:W-:Y:S01]  /*2960*/  FADD.FTZ R200, R153, -R191 ;  /* 0x800000bf99c87221 */ /* 0x000fe20000010000 */
[----:B------:R-:W-:Y:S01]  /*2970*/  FFMA.FTZ R17, R154, UR37, -R223 ;  /* 0x000000259a117c23 */ /* 0x000fe200080108df */
[----:B------:R-:W-:Y:S01]  /*2980*/  FFMA.FTZ R191, -R185, R185, 1 ;  /* 0x3f800000b9bf7423 */ /* 0x000fe200000101b9 */
[----:B------:R-:W4:Y:S01]  /*2990*/  LDS.64 R154, [R13+0x28220] ;  /* 0x028220000d9a7984 */ /* 0x000f220000000a00 */
[----:B------:R-:W-:Y:S01]  /*29a0*/  FMUL.FTZ R190, R203, UR36 ;  /* 0x00000024cbbe7c20 */ /* 0x000fe20008410000 */
[C---:B-1----:R-:W-:Y:S01]  /*29b0*/  FSEL R223, R224.reuse, -INF , P1 ;  /* 0xff800000e0df7808 */ /* 0x042fe20000800000 */
[----:B------:R-:W-:Y:S01]  /*29c0*/  FFMA.FTZ R224, -R224, R224, 1 ;  /* 0x3f800000e0e07423 */ /* 0x000fe200000101e0 */
[----:B------:R-:W1:Y:S08]  /*29d0*/  MUFU.EX2 R17, R17 ;  /* 0x0000001100117308 */ /* 0x000e700000000800 */
[----:B------:R-:W5:Y:S01]  /*29e0*/  MUFU.EX2 R153, R233 ;  /* 0x000000e900997308 */ /* 0x000f620000000800 */
[----:B---3--:R-:W-:-:S04]  /*29f0*/  FMUL.FTZ R185, R152, R231 ;  /* 0x000000e798b97220 */ /* 0x008fc80000410000 */
[----:B------:R-:W-:-:S03]  /*2a00*/  FMUL.FTZ R185, R184, R185 ;  /* 0x000000b9b8b97220 */ /* 0x000fc60000410000 */
[----:B------:R-:W-:Y:S01]  /*2a10*/  MUFU.TANH R190, R190 ;  /* 0x000000be00be7308 */ /* 0x000fe20000002400 */
[C---:B-1----:R-:W-:Y:S01]  /*2a20*/  FMUL.FTZ R200, R17.reuse, R200 ;  /* 0x000000c811c87220 */ /* 0x042fe20000410000 */
[----:B------:R-:W-:Y:S01]  /*2a30*/  F2FP.F16.F32.PACK_AB R152, R17, R152 ;  /* 0x000000981198723e */ /* 0x000fe200000000ff */
[----:B------:R-:W-:Y:S02]  /*2a40*/  IMAD R17, R9, 0x4000, R16 ;  /* 0x0000400009117824 */ /* 0x000fe400078e0210 */
[----:B------:R-:W-:Y:S01]  /*2a50*/  FMUL.FTZ R184, R191, R200 ;  /* 0x000000c8bfb87220 */ /* 0x000fe20000410000 */
[----:B------:R-:W-:Y:S02]  /*2a60*/  FMUL.FTZ R191, R204, UR36 ;  /* 0x00000024ccbf7c20 */ /* 0x000fe40008410000 */
[----:B------:R4:W1:Y:S01]  /*2a70*/  MUFU.EX2 R200, R222 ;  /* 0x000000de00c87308 */ /* 0x0008620000000800 */
[----:B-----5:R-:W-:Y:S01]  /*2a80*/  FMUL.FTZ R203, R153, R230 ;  /* 0x000000e699cb7220 */ /* 0x020fe20000410000 */
[----:B------:R-:W-:-:S02]  /*2a90*/  F2FP.F16.F32.PACK_AB R184, R184, R185 ;  /* 0x000000b9b8b8723e */ /* 0x000fc400000000ff */
[----:B------:R-:W-:Y:S01]  /*2aa0*/  R2UR UR5, R17 ;  /* 0x00000000110572ca */ /* 0x000fe200000e0000 */
[----:B------:R-:W-:Y:S01]  /*2ab0*/  FMUL.FTZ R186, R186, R203 ;  /* 0x000000cbbaba7220 */ /* 0x000fe20000410000 */
[C---:B------:R-:W-:Y:S01]  /*2ac0*/  FSEL R203, R188.reuse, -INF , P2 ;  /* 0xff800000bccb7808 */ /* 0x040fe20001000000 */
[----:B------:R-:W-:Y:S01]  /*2ad0*/  FFMA.FTZ R188, -R188, R188, 1 ;  /* 0x3f800000bcbc7423 */ /* 0x000fe200000101bc */
[----:B------:R-:W-:Y:S03]  /*2ae0*/  MUFU.TANH R191, R191 ;  /* 0x000000bf00bf7308 */ /* 0x000fe60000002400 */
[----:B------:R-:W-:Y:S01]  /*2af0*/  FFMA.FTZ R230, R203, UR37, -R220 ;  /* 0x00000025cbe67c23 */ /* 0x000fe200080108dc */
[----:B------:R-:W-:Y:S01]  /*2b00*/  FMUL.FTZ R203, R205, UR36 ;  /* 0x00000024cdcb7c20 */ /* 0x000fe20008410000 */
[--C-:B----4-:R-:W-:Y:S01]  /*2b10*/  FADD.FTZ R222, R156, -R154.reuse ;  /* 0x8000009a9cde7221 */ /* 0x110fe20000010000 */
[----:B------:R-:W-:Y:S01]  /*2b20*/  FADD.FTZ R205, R158, -R154 ;  /* 0x8000009a9ecd7221 */ /* 0x000fe20000010000 */
[----:B------:R-:W-:Y:S01]  /*2b30*/  FSEL R154, R189, -INF , P2 ;  /* 0xff800000bd9a7808 */ /* 0x000fe20001000000 */
[--C-:B------:R-:W-:Y:S01]  /*2b40*/  FADD.FTZ R159, R159, -R155.reuse ;  /* 0x8000009b9f9f7221 */ /* 0x100fe20000010000 */
[----:B-1----:R-:W-:Y:S01]  /*2b50*/  FMUL.FTZ R204, R200, R201 ;  /* 0x000000c9c8cc7220 */ /* 0x002fe20000410000 */
[----:B------:R-:W-:Y:S01]  /*2b60*/  FFMA.FTZ R156, R223, UR37, -R220 ;  /* 0x00000025df9c7c23 */ /* 0x000fe200080108dc */
[----:B------:R-:W1:Y:S01]  /*2b70*/  MUFU.EX2 R201, R230 ;  /* 0x000000e600c97308 */ /* 0x000e620000000800 */
[----:B------:R-:W-:Y:S01]  /*2b80*/  FMUL.FTZ R220, R207, UR36 ;  /* 0x00000024cfdc7c20 */ /* 0x000fe20008410000 */
[----:B------:R-:W-:Y:S01]  /*2b90*/  FMUL.FTZ R187, R187, R204 ;  /* 0x000000ccbbbb7220 */ /* 0x000fe20000410000 */
[----:B------:R-:W-:Y:S01]  /*2ba0*/  FMUL.FTZ R204, R206, UR36 ;  /* 0x00000024cecc7c20 */ /* 0x000fe20008410000 */
[----:B------:R-:W-:Y:S01]  /*2bb0*/  FADD.FTZ R206, R157, -R155 ;  /* 0x8000009b9dce7221 */ /* 0x000fe20000010000 */
[--C-:B------:R-:W-:Y:S01]  /*2bc0*/  FFMA.FTZ R157, R154, UR37, -R221.reuse ;  /* 0x000000259a9d7c23 */ /* 0x100fe200080108dd */
[----:B------:R-:W-:Y:S01]  /*2bd0*/  FSEL R154, R225, -INF , P1 ;  /* 0xff800000e19a7808 */ /* 0x000fe20000800000 */
[----:B------:R-:W-:Y:S01]  /*2be0*/  FFMA.FTZ R189, -R189, R189, 1 ;  /* 0x3f800000bdbd7423 */ /* 0x000fe200000101bd */
[----:B------:R-:W3:Y:S01]  /*2bf0*/  MUFU.EX2 R156, R156 ;  /* 0x0000009c009c7308 */ /* 0x000ee20000000800 */
[----:B------:R-:W-:Y:S01]  /*2c00*/  F2FP.F16.F32.PACK_AB R185, R187, R186 ;  /* 0x000000babbb9723e */ /* 0x000fe200000000ff */
[----:B------:R-:W-:Y:S01]  /*2c10*/  USHF.R.U32.HI UR5, URZ, 0x4, UR5 ;  /* 0x000000043f057899 */ /* 0x000fe20008011605 */
[----:B------:R-:W-:Y:S01]  /*2c20*/  FFMA.FTZ R158, R154, UR37, -R221 ;  /* 0x000000259a9e7c23 */ /* 0x000fe200080108dd */
[----:B------:R-:W-:Y:S01]  /*2c30*/  FMUL.FTZ R221, R208, UR36 ;  /* 0x00000024d0dd7c20 */ /* 0x000fe20008410000 */
[----:B------:R-:W4:Y:S01]  /*2c40*/  LDS.64 R154, [R13+0x28240] ;  /* 0x028240000d9a7984 */ /* 0x000f220000000a00 */
[----:B------:R-:W-:Y:S01]  /*2c50*/  FFMA.FTZ R208, -R225, R225, 1 ;  /* 0x3f800000e1d07423 */ /* 0x000fe200000101e1 */
[----:B------:R-:W-:Y:S01]  /*2c60*/  F2FP.F16.F32.PACK_AB R153, R200, R153 ;  /* 0x00000099c899723e */ /* 0x000fe200000000ff */
[----:B------:R-:W5:Y:S01]  /*2c70*/  MUFU.EX2 R157, R157 ;  /* 0x0000009d009d7308 */ /* 0x000f620000000800 */
[----:B-1----:R-:W-:Y:S01]  /*2c80*/  FMUL.FTZ R223, R201, R222 ;  /* 0x000000dec9df7220 */ /* 0x002fe20000410000 */
[----:B------:R-:W-:-:S03]  /*2c90*/  ULOP3.LUT UR9, UR5, 0x3fff, URZ, 0xc0, !UPT ;  /* 0x00003fff05097892 */ /* 0x000fc6000f8ec03f */
[----:B------:R-:W-:Y:S01]  /*2ca0*/  FMUL.FTZ R188, R188, R223 ;  /* 0x000000dfbcbc7220 */ /* 0x000fe20000410000 */
[----:B------:R-:W-:Y:S02]  /*2cb0*/  UMOV UR5, 0x40000040 ;  /* 0x4000004000057882 */ /* 0x000fe40000000000 */
[----:B------:R-:W1:Y:S01]  /*2cc0*/  MUFU.EX2 R158, R158 ;  /* 0x0000009e009e7308 */ /* 0x000e620000000800 */
[----:B---3--:R-:W-:-:S04]  /*2cd0*/  FMUL.FTZ R205, R156, R205 ;  /* 0x000000cd9ccd7220 */ /* 0x008fc80000410000 */
[----:B------:R-:W-:Y:S01]  /*2ce0*/  FMUL.FTZ R207, R224, R205 ;  /* 0x000000cde0cf7220 */ /* 0x000fe20000410000 */
[----:B------:R-:W-:Y:S02]  /*2cf0*/  FSEL R205, R194, -INF , P1 ;  /* 0xff800000c2cd7808 */ /* 0x000fe40000800000 */
[----:B------:R-:W-:Y:S01]  /*2d00*/  MUFU.TANH R204, R204 ;  /* 0x000000cc00cc7308 */ /* 0x000fe20000002400 */
[----:B-----5:R-:W-:Y:S02]  /*2d10*/  FMUL.FTZ R206, R157, R206 ;  /* 0x000000ce9dce7220 */ /* 0x020fe40000410000 */
[----:B------:R-:W-:Y:S02]  /*2d20*/  FFMA.FTZ R223, R205, UR37, -R218 ;  /* 0x00000025cddf7c23 */ /* 0x000fe400080108da */
[----:B------:R-:W-:-:S03]  /*2d30*/  FMUL.FTZ R189, R189, R206 ;  /* 0x000000cebdbd7220 */ /* 0x000fc60000410000 */
[----:B------:R-:W-:Y:S01]  /*2d40*/  MUFU.TANH R203, R203 ;  /* 0x000000cb00cb7308 */ /* 0x000fe20000002400 */
[----:B-1----:R-:W-:Y:S01]  /*2d50*/  FMUL.FTZ R159, R158, R159 ;  /* 0x0000009f9e9f7220 */ /* 0x002fe20000410000 */
[----:B------:R-:W-:-:S03]  /*2d60*/  F2FP.F16.F32.PACK_AB R186, R189, R188 ;  /* 0x000000bcbdba723e */ /* 0x000fc600000000ff */
[----:B------:R-:W-:Y:S01]  /*2d70*/  FMUL.FTZ R208, R208, R159 ;  /* 0x0000009fd0d07220 */ /* 0x000fe20000410000 */
[C---:B------:R-:W-:Y:S01]  /*2d80*/  FSEL R159, R192.reuse, -INF , P2 ;  /* 0xff800000c09f7808 */ /* 0x040fe20001000000 */
[----:B------:R-:W-:Y:S01]  /*2d90*/  FFMA.FTZ R192, -R192, R192, 1 ;  /* 0x3f800000c0c07423 */ /* 0x000fe200000101c0 */
[----:B------:R-:W-:Y:S02]  /*2da0*/  MUFU.TANH R220, R220 ;  /* 0x000000dc00dc7308 */ /* 0x000fe40000002400 */
[----:B------:R-:W-:Y:S01]  /*2db0*/  F2FP.F16.F32.PACK_AB R187, R208, R207 ;  /* 0x000000cfd0bb723e */ /* 0x000fe200000000ff */
[----:B------:R-:W-:Y:S01]  /*2dc0*/  FFMA.FTZ R159, R159, UR37, -R218 ;  /* 0x000000259f9f7c23 */ /* 0x000fe200080108da */
[----:B------:R-:W-:Y:S01]  /*2dd0*/  FSEL R218, R195, -INF , P1 ;  /* 0xff800000c3da7808 */ /* 0x000fe20000800000 */
[--C-:B----4-:R-:W-:Y:S01]  /*2de0*/  FADD.FTZ R222, R160, -R154.reuse ;  /* 0x8000009aa0de7221 */ /* 0x110fe20000010000 */
[----:B------:R-:W-:Y:S01]  /*2df0*/  FADD.FTZ R205, R162, -R154 ;  /* 0x8000009aa2cd7221 */ /* 0x000fe20000010000 */
[----:B------:R-:W-:Y:S01]  /*2e00*/  FSEL R154, R193, -INF , P2 ;  /* 0xff800000c19a7808 */ /* 0x000fe20001000000 */
[--C-:B------:R-:W-:Y:S01]  /*2e10*/  FADD.FTZ R160, R163, -R155.reuse ;  /* 0x8000009ba3a07221 */ /* 0x100fe20000010000 */
[----:B------:R-:W-:Y:S01]  /*2e20*/  FADD.FTZ R206, R161, -R155 ;  /* 0x8000009ba1ce7221 */ /* 0x000fe20000010000 */
[----:B------:R-:W1:Y:S01]  /*2e30*/  MUFU.EX2 R159, R159 ;  /* 0x0000009f009f7308 */ /* 0x000e620000000800 */
[----:B------:R-:W-:Y:S01]  /*2e40*/  FFMA.FTZ R161, -R194, R194, 1 ;  /* 0x3f800000c2a17423 */ /* 0x000fe200000101c2 */
[--C-:B------:R-:W-:Y:S01]  /*2e50*/  FFMA.FTZ R163, R154, UR37, -R219.reuse ;  /* 0x000000259aa37c23 */ /* 0x100fe200080108db */
[----:B------:R-:W-:Y:S01]  /*2e60*/  FFMA.FTZ R219, R218, UR37, -R219 ;  /* 0x00000025dadb7c23 */ /* 0x000fe200080108db */
[----:B------:R-:W3:Y:S01]  /*2e70*/  LDS.64 R154, [R13+0x28260] ;  /* 0x028260000d9a7984 */ /* 0x000ee20000000a00 */
[----:B------:R-:W-:Y:S01]  /*2e80*/  FMUL.FTZ R218, R211, UR36 ;  /* 0x00000024d3da7c20 */ /* 0x000fe20008410000 */
[----:B------:R-:W-:Y:S01]  /*2e90*/  FFMA.FTZ R193, -R193, R193, 1 ;  /* 0x3f800000c1c17423 */ /* 0x000fe200000101c1 */
[----:B------:R-:W-:Y:S01]  /*2ea0*/  FFMA.FTZ R195, -R195, R195, 1 ;  /* 0x3f800000c3c37423 */ /* 0x000fe200000101c3 */
[----:B------:R-:W4:Y:S08]  /*2eb0*/  MUFU.EX2 R162, R223 ;  /* 0x000000df00a27308 */ /* 0x000f300000000800 */
[----:B------:R-:W5:Y:S01]  /*2ec0*/  MUFU.EX2 R163, R163 ;  /* 0x000000a300a37308 */ /* 0x000f620000000800 */
[----:B-1----:R-:W-:-:S04]  /*2ed0*/  FMUL.FTZ R211, R159, R222 ;  /* 0x000000de9fd37220 */ /* 0x002fc80000410000 */
[----:B------:R-:W-:-:S03]  /*2ee0*/  FMUL.FTZ R194, R192, R211 ;  /* 0x000000d3c0c27220 */ /* 0x000fc60000410000 */
[----:B------:R-:W-:Y:S01]  /*2ef0*/  MUFU.TANH R221, R221 ;  /* 0x000000dd00dd7308 */ /* 0x000fe20000002400 */
[----:B----4-:R-:W-:-:S04]  /*2f00*/  FMUL.FTZ R222, R162, R205 ;  /* 0x000000cda2de7220 */ /* 0x010fc80000410000 */
[----:B------:R-:W-:Y:S01]  /*2f10*/  FMUL.FTZ R192, R161, R222 ;  /* 0x000000dea1c07220 */ /* 0x000fe20000410000 */
[----:B------:R-:W-:Y:S02]  /*2f20*/  FSEL R161, R196, -INF , P2 ;  /* 0xff800000c4a17808 */ /* 0x000fe40001000000 */
[----:B------:R-:W1:Y:S01]  /*2f30*/  MUFU.EX2 R205, R219 ;  /* 0x000000db00cd7308 */ /* 0x000e620000000800 */
[----:B-----5:R-:W-:-:S04]  /*2f40*/  FMUL.FTZ R206, R163, R206 ;  /* 0x000000cea3ce7220 */ /* 0x020fc80000410000 */
[----:B------:R-:W-:Y:S01]  /*2f50*/  FMUL.FTZ R193, R193, R206 ;  /* 0x000000cec1c17220 */ /* 0x000fe20000410000 */
[----:B------:R-:W-:Y:S01]  /*2f60*/  FFMA.FTZ R206, R161, UR37, -R216 ;  /* 0x00000025a1ce7c23 */ /* 0x000fe200080108d8 */
[----:B------:R-:W-:Y:S01]  /*2f70*/  FSEL R161, R198, -INF , P1 ;  /* 0xff800000c6a17808 */ /* 0x000fe20000800000 */
[----:B------:R-:W-:Y:S02]  /*2f80*/  MUFU.TANH R218, R218 ;  /* 0x000000da00da7308 */ /* 0x000fe40000002400 */
[----:B------:R-:W-:Y:S01]  /*2f90*/  F2FP.F16.F32.PACK_AB R188, R193, R194 ;  /* 0x000000c2c1bc723e */ /* 0x000fe200000000ff */
[--C-:B---3--:R-:W-:Y:S01]  /*2fa0*/  FADD.FTZ R211, R164, -R154.reuse ;  /* 0x8000009aa4d37221 */ /* 0x108fe20000010000 */
[----:B------:R-:W-:Y:S01]  /*2fb0*/  FADD.FTZ R223, R166, -R154 ;  /* 0x8000009aa6df7221 */ /* 0x000fe20000010000 */
[----:B------:R-:W-:Y:S01]  /*2fc0*/  FSEL R154, R197, -INF , P2 ;  /* 0xff800000c59a7808 */ /* 0x000fe20001000000 */
[----:B------:R-:W-:Y:S02]  /*2fd0*/  FFMA.FTZ R216, R161, UR37, -R216 ;  /* 0x00000025a1d87c23 */ /* 0x000fe400080108d8 */
[----:B------:R-:W3:Y:S01]  /*2fe0*/  MUFU.EX2 R206, R206 ;  /* 0x000000ce00ce7308 */ /* 0x000ee20000000800 */
[----:B-1----:R-:W-:Y:S01]  /*2ff0*/  FMUL.FTZ R160, R205, R160 ;  /* 0x000000a0cda07220 */ /* 0x002fe20000410000 */
[----:B------:R-:W-:Y:S01]  /*3000*/  FFMA.FTZ R197, -R197, R197, 1 ;  /* 0x3f800000c5c57423 */ /* 0x000fe200000101c5 */
[----:B------:R-:W-:Y:S01]  /*3010*/  FFMA.FTZ R166, R154, UR37, -R217 ;  /* 0x000000259aa67c23 */ /* 0x000fe200080108d9 */
[----:B------:R-:W-:Y:S01]  /*3020*/  FFMA.FTZ R154, -R196, R196, 1 ;  /* 0x3f800000c49a7423 */ /* 0x000fe200000101c4 */
[----:B------:R-:W-:Y:S01]  /*3030*/  FMUL.FTZ R195, R195, R160 ;  /* 0x000000a0c3c37220 */ /* 0x000fe20000410000 */
[----:B------:R-:W-:Y:S01]  /*3040*/  FSEL R160, R199, -INF , P1 ;  /* 0xff800000c7a07808 */ /* 0x000fe20000800000 */
[----:B------:R-:W-:Y:S01]  /*3050*/  FADD.FTZ R196, R167, -R155 ;  /* 0x8000009ba7c47221 */ /* 0x000fe20000010000 */
[----:B------:R-:W-:Y:S01]  /*3060*/  FSEL R167, R226, -INF , P2 ;  /* 0xff800000e2a77808 */ /* 0x000fe20001000000 */
[----:B------:R-:W1:Y:S01]  /*3070*/  MUFU.EX2 R166, R166 ;  /* 0x000000a600a67308 */ /* 0x000e620000000800 */
[----:B------:R-:W-:Y:S01]  /*3080*/  FFMA.FTZ R199, -R199, R199, 1 ;  /* 0x3f800000c7c77423 */ /* 0x000fe200000101c7 */
[----:B------:R-:W-:Y:S01]  /*3090*/  FFMA.FTZ R217, R160, UR37, -R217 ;  /* 0x00000025a0d97c23 */ /* 0x000fe200080108d9 */
[----:B------:R-:W-:Y:S01]  /*30a0*/  FFMA.FTZ R226, -R226, R226, 1 ;  /* 0x3f800000e2e27423 */ /* 0x000fe200000101e2 */
[----:B------:R-:W4:Y:S01]  /*30b0*/  LDS.64 R160, [R13+0x28280] ;  /* 0x028280000da07984 */ /* 0x000f220000000a00 */
[----:B------:R-:W-:Y:S01]  /*30c0*/  FFMA.FTZ R167, R167, UR37, -R22 ;  /* 0x00000025a7a77c23 */ /* 0x000fe20008010816 */
[----:B------:R-:W-:Y:S01]  /*30d0*/  F2FP.F16.F32.PACK_AB R189, R195, R192 ;  /* 0x000000c0c3bd723e */ /* 0x000fe200000000ff */
[----:B---3--:R-:W-:Y:S01]  /*30e0*/  FMUL.FTZ R219, R206, R211 ;  /* 0x000000d3cedb7220 */ /* 0x008fe20000410000 */
[----:B------:R-:W-:Y:S01]  /*30f0*/  FADD.FTZ R211, R165, -R155 ;  /* 0x8000009ba5d37221 */ /* 0x000fe20000010000 */
[----:B------:R-:W-:Y:S01]  /*3100*/  FFMA.FTZ R155, -R198, R198, 1 ;  /* 0x3f800000c69b7423 */ /* 0x000fe200000101c6 */
[----:B------:R-:W-:Y:S01]  /*3110*/  FMUL.FTZ R198, R213, UR36 ;  /* 0x00000024d5c67c20 */ /* 0x000fe20008410000 */
[----:B------:R-:W-:Y:S01]  /*3120*/  FSEL R213, R202, -INF , P1 ;  /* 0xff800000cad57808 */ /* 0x000fe20000800000 */
[----:B------:R3:W5:Y:S01]  /*3130*/  MUFU.EX2 R165, R217 ;  /* 0x000000d900a57308 */ /* 0x0007620000000800 */
[----:B------:R-:W-:Y:S01]  /*3140*/  FMUL.FTZ R154, R154, R219 ;  /* 0x000000db9a9a7220 */ /* 0x000fe20000410000 */
[----:B------:R-:W-:-:S02]  /*3150*/  F2FP.F16.F32.PACK_AB R205, R205, R162 ;  /* 0x000000a2cdcd723e */ /* 0x000fc400000000ff */
[----:B------:R-:W-:Y:S01]  /*3160*/  FFMA.FTZ R213, R213, UR37, -R22 ;  /* 0x00000025d5d57c23 */ /* 0x000fe20008010816 */
[C---:B-1----:R-:W-:Y:S01]  /*3170*/  FMUL.FTZ R22, R166.reuse, R211 ;  /* 0x000000d3a6167220 */ /* 0x042fe20000410000 */
[----:B------:R-:W-:Y:S02]  /*3180*/  F2FP.F16.F32.PACK_AB R206, R166, R206 ;  /* 0x000000cea6ce723e */ /* 0x000fe400000000ff */
[----:B------:R-:W1:Y:S01]  /*3190*/  MUFU.EX2 R167, R167 ;  /* 0x000000a700a77308 */ /* 0x000e620000000800 */
[----:B------:R-:W-:Y:S01]  /*31a0*/  FMUL.FTZ R197, R197, R22 ;  /* 0x00000016c5c57220 */ /* 0x000fe20000410000 */
[----:B------:R-:W-:Y:S01]  /*31b0*/  FSEL R22, R227, -INF , P2 ;  /* 0xff800000e3167808 */ /* 0x000fe20001000000 */
[----:B---3--:R-:W-:Y:S01]  /*31c0*/  FMUL.FTZ R217, R215, UR36 ;  /* 0x00000024d7d97c20 */ /* 0x008fe20008410000 */
[----:B------:R-:W-:-:S04]  /*31d0*/  FFMA.FTZ R215, -R191, R191, 1 ;  /* 0x3f800000bfd77423 */ /* 0x000fc800000101bf */
[----:B------:R-:W3:Y:S01]  /*31e0*/  MUFU.EX2 R164, R216 ;  /* 0x000000d800a47308 */ /* 0x000ee20000000800 */
[----:B-----5:R-:W-:-:S04]  /*31f0*/  FMUL.FTZ R196, R165, R196 ;  /* 0x000000c4a5c47220 */ /* 0x020fc80000410000 */
[----:B------:R-:W-:Y:S01]  /*3200*/  FMUL.FTZ R196, R199, R196 ;  /* 0x000000c4c7c47220 */ /* 0x000fe20000410000 */
[----:B------:R-:W-:Y:S02]  /*3210*/  FFMA.FTZ R199, -R202, R202, 1 ;  /* 0x3f800000cac77423 */ /* 0x000fe400000101ca */
[----:B------:R5:W2:Y:S01]  /*3220*/  MUFU.EX2 R211, R213 ;  /* 0x000000d500d37308 */ /* 0x000aa20000000800 */
[--C-:B----4-:R-:W-:Y:S01]  /*3230*/  FADD.FTZ R168, R168, -R160.reuse ;  /* 0x800000a0a8a87221 */ /* 0x110fe20000010000 */
[----:B------:R-:W-:Y:S01]  /*3240*/  FADD.FTZ R222, R170, -R160 ;  /* 0x800000a0aade7221 */ /* 0x000fe20000010000 */
[----:B------:R-:W-:Y:S01]  /*3250*/  FFMA.FTZ R160, R22, UR37, -R23 ;  /* 0x0000002516a07c23 */ /* 0x000fe20008010817 */
[----:B------:R-:W-:Y:S01]  /*3260*/  FSEL R22, R190, -INF , P1 ;  /* 0xff800000be167808 */ /* 0x000fe20000800000 */
[--C-:B------:R-:W-:Y:S01]  /*3270*/  FADD.FTZ R219, R169, -R161.reuse ;  /* 0x800000a1a9db7221 */ /* 0x100fe20000010000 */
[----:B------:R-:W-:Y:S01]  /*3280*/  FADD.FTZ R170, R171, -R161 ;  /* 0x800000a1abaa7221 */ /* 0x000fe20000010000 */
[----:B-1----:R-:W-:Y:S01]  /*3290*/  FMUL.FTZ R169, R167, R168 ;  /* 0x000000a8a7a97220 */ /* 0x002fe20000410000 */
[----:B-----5:R-:W-:Y:S01]  /*32a0*/  FFMA.FTZ R213, -R227, R227, 1 ;  /* 0x3f800000e3d57423 */ /* 0x020fe200000101e3 */
[----:B------:R-:W1:Y:S01]  /*32b0*/  MUFU.EX2 R160, R160 ;  /* 0x000000a000a07308 */ /* 0x000e620000000800 */
[----:B------:R-:W-:Y:S01]  /*32c0*/  FFMA.FTZ R161, R22, UR37, -R23 ;  /* 0x0000002516a17c23 */ /* 0x000fe20008010817 */
[----:B------:R-:W-:Y:S01]  /*32d0*/  FMUL.FTZ R202, R226, R169 ;  /* 0x000000a9e2ca7220 */ /* 0x000fe20000410000 */
[----:B------:R-:W4:Y:S01]  /*32e0*/  LDS.64 R22, [R13+0x282a0] ;  /* 0x0282a0000d167984 */ /* 0x000f220000000a00 */
[----:B------:R-:W-:Y:S01]  /*32f0*/  FSEL R169, R191, -INF , P2 ;  /* 0xff800000bfa97808 */ /* 0x000fe20001000000 */
[----:B---3--:R-:W-:Y:S01]  /*3300*/  FMUL.FTZ R216, R164, R223 ;  /* 0x000000dfa4d87220 */ /* 0x008fe20000410000 */
[----:B--2---:R-:W-:Y:S01]  /*3310*/  FMUL.FTZ R222, R211, R222 ;  /* 0x000000ded3de7220 */ /* 0x004fe20000410000 */
[----:B------:R-:W-:Y:S01]  /*3320*/  F2FP.F16.F32.PACK_AB R207, R165, R164 ;  /* 0x000000a4a5cf723e */ /* 0x000fe200000000ff */
[----:B------:R-:W2:Y:S01]  /*3330*/  MUFU.EX2 R161, R161 ;  /* 0x000000a100a17308 */ /* 0x000ea20000000800 */
[----:B------:R-:W-:Y:S01]  /*3340*/  FMUL.FTZ R155, R155, R216 ;  /* 0x000000d89b9b7220 */ /* 0x000fe20000410000 */
[----:B------:R-:W-:Y:S01]  /*3350*/  FMUL.FTZ R216, R214, UR36 ;  /* 0x00000024d6d87c20 */ /* 0x000fe20008410000 */
[----:B------:R-:W-:Y:S01]  /*3360*/  FFMA.FTZ R214, -R190, R190, 1 ;  /* 0x3f800000bed67423 */ /* 0x000fe200000101be */
[----:B------:R-:W-:Y:S01]  /*3370*/  FMUL.FTZ R199, R199, R222 ;  /* 0x000000dec7c77220 */ /* 0x000fe20000410000 */
[----:B------:R-:W-:-:S03]  /*3380*/  FFMA.FTZ R222, -R203, R203, 1 ;  /* 0x3f800000cbde7423 */ /* 0x000fc600000101cb */
[----:B------:R-:W-:Y:S01]  /*3390*/  MUFU.TANH R216, R216 ;  /* 0x000000d800d87308 */ /* 0x000fe20000002400 */
[C---:B-1----:R-:W-:Y:S01]  /*33a0*/  FMUL.FTZ R168, R160.reuse, R219 ;  /* 0x000000dba0a87220 */ /* 0x042fe20000410000 */
[----:B------:R-:W-:-:S03]  /*33b0*/  F2FP.F16.F32.PACK_AB R160, R160, R167 ;  /* 0x000000a7a0a0723e */ /* 0x000fc600000000ff */
[----:B------:R-:W-:Y:S01]  /*33c0*/  FMUL.FTZ R213, R213, R168 ;  /* 0x000000a8d5d57220 */ /* 0x000fe20000410000 */
[--C-:B------:R-:W-:Y:S01]  /*33d0*/  FFMA.FTZ R168, R169, UR37, -R20.reuse ;  /* 0x00000025a9a87c23 */ /* 0x100fe20008010814 */
[C---:B------:R-:W-:Y:S01]  /*33e0*/  FSEL R169, R204.reuse, -INF , P1 ;  /* 0xff800000cca97808 */ /* 0x040fe20000800000 */
[----:B------:R-:W-:Y:S01]  /*33f0*/  MUFU.TANH R198, R198 ;  /* 0x000000c600c67308 */ /* 0x000fe20000002400 */
[----:B--2---:R-:W-:Y:S01]  /*3400*/  FMUL.FTZ R171, R161, R170 ;  /* 0x000000aaa1ab7220 */ /* 0x004fe20000410000 */
[----:B------:R-:W-:Y:S01]  /*3410*/  FFMA.FTZ R204, -R204, R204, 1 ;  /* 0x3f800000cccc7423 */ /* 0x000fe200000101cc */
[----:B------:R-:W-:Y:S01]  /*3420*/  F2FP.F16.F32.PACK_AB R192, R213, R202 ;  /* 0x000000cad5c0723e */ /* 0x000fe200000000ff */
[----:B------:R-:W-:Y:S01]  /*3430*/  FFMA.FTZ R169, R169, UR37, -R20 ;  /* 0x00000025a9a97c23 */ /* 0x000fe20008010814 */
[----:B------:R-:W-:Y:S01]  /*3440*/  FSEL R20, R203, -INF , P2 ;  /* 0xff800000cb147808 */ /* 0x000fe20001000000 */
[----:B------:R-:W-:Y:S01]  /*3450*/  FMUL.FTZ R214, R214, R171 ;  /* 0x000000abd6d67220 */ /* 0x000fe20000410000 */
[----:B------:R-:W-:Y:S01]  /*3460*/  FFMA.FTZ R203, -R220, R220, 1 ;  /* 0x3f800000dccb7423 */ /* 0x000fe200000101dc */
[----:B------:R-:W1:Y:S01]  /*3470*/  MUFU.EX2 R168, R168 ;  /* 0x000000a800a87308 */ /* 0x000e620000000800 */
[----:B------:R-:W-:Y:S01]  /*3480*/  F2FP.F16.F32.PACK_AB R161, R161, R211 ;  /* 0x000000d3a1a1723e */ /* 0x000fe200000000ff */
[----:B------:R-:W-:Y:S01]  /*3490*/  FFMA.FTZ R170, R20, UR37, -R21 ;  /* 0x0000002514aa7c23 */ /* 0x000fe20008010815 */
[----:B------:R-:W-:-:S02]  /*34a0*/  FSEL R20, R220, -INF , P1 ;  /* 0xff800000dc147808 */ /* 0x000fc40000800000 */
[----:B------:R-:W-:-:S03]  /*34b0*/  F2FP.F16.F32.PACK_AB R193, R214, R199 ;  /* 0x000000c7d6c1723e */ /* 0x000fc600000000ff */
[----:B------:R-:W-:Y:S01]  /*34c0*/  FFMA.FTZ R190, R20, UR37, -R21 ;  /* 0x0000002514be7c23 */ /* 0x000fe20008010815 */
[----:B------:R-:W-:Y:S01]  /*34d0*/  FSEL R21, R221, -INF , P2 ;  /* 0xff800000dd157808 */ /* 0x000fe20001000000 */
[----:B------:R-:W2:Y:S01]  /*34e0*/  MUFU.EX2 R170, R170 ;  /* 0x000000aa00aa7308 */ /* 0x000ea20000000800 */
[----:B----4-:R-:W-:Y:S01]  /*34f0*/  FADD.FTZ R171, R172, -R22 ;  /* 0x80000016acab7221 */ /* 0x010fe20000010000 */
[--C-:B------:R-:W-:Y:S01]  /*3500*/  FADD.FTZ R173, R173, -R23.reuse ;  /* 0x80000017adad7221 */ /* 0x100fe20000010000 */
[----:B------:R-:W-:Y:S01]  /*3510*/  FADD.FTZ R175, R175, -R23 ;  /* 0x80000017afaf7221 */ /* 0x000fe20000010000 */
[----:B------:R-:W-:Y:S01]  /*3520*/  FFMA.FTZ R23, R21, UR37, -R18 ;  /* 0x0000002515177c23 */ /* 0x000fe20008010812 */
[----:B------:R-:W-:Y:S01]  /*3530*/  FADD.FTZ R174, R174, -R22 ;  /* 0x80000016aeae7221 */ /* 0x000fe20000010000 */
[----:B-1----:R-:W-:Y:S01]  /*3540*/  FMUL.FTZ R20, R168, R171 ;  /* 0x000000aba8147220 */ /* 0x002fe20000410000 */
[----:B------:R-:W-:Y:S01]  /*3550*/  FSEL R171, R210, -INF , P1 ;  /* 0xff800000d2ab7808 */ /* 0x000fe20000800000 */
[----:B------:R-:W1:Y:S02]  /*3560*/  MUFU.EX2 R169, R169 ;  /* 0x000000a900a97308 */ /* 0x000e640000000800 */
[----:B------:R-:W-:-:S02]  /*3570*/  FMUL.FTZ R215, R215, R20 ;  /* 0x00000014d7d77220 */ /* 0x000fc40000410000 */
[----:B------:R-:W-:Y:S01]  /*3580*/  FFMA.FTZ R171, R171, UR37, -R18 ;  /* 0x00000025abab7c23 */ /* 0x000fe20008010812 */
[----:B------:R-:W-:Y:S01]  /*3590*/  FSEL R18, R209, -INF , P2 ;  /* 0xff800000d1127808 */ /* 0x000fe20001000000 */
[----:B------:R-:W3:Y:S02]  /*35a0*/  LDS.64 R20, [R13+0x282c0] ;  /* 0x0282c0000d147984 */ /* 0x000ee40000000a00 */
[----:B------:R4:W5:Y:S01]  /*35b0*/  MUFU.EX2 R22, R190 ;  /* 0x000000be00167308 */ /* 0x0009620000000800 */
[----:B--2---:R-:W-:Y:S01]  /*35c0*/  F2FP.F16.F32.PACK_AB R162, R170, R168 ;  /* 0x000000a8aaa2723e */ /* 0x004fe200000000ff */
[----:B------:R-:W-:Y:S01]  /*35d0*/  FFMA.FTZ R172, R18, UR37, -R19 ;  /* 0x0000002512ac7c23 */ /* 0x000fe20008010813 */
[----:B------:R-:W-:-:S05]  /*35e0*/  FSEL R18, R218, -INF , P1 ;  /* 0xff800000da127808 */ /* 0x000fca0000800000 */
[----:B------:R-:W2:Y:S01]  /*35f0*/  MUFU.TANH R217, R217 ;  /* 0x000000d900d97308 */ /* 0x000ea20000002400 */
[----:B----4-:R-:W-:Y:S01]  /*3600*/  FFMA.FTZ R190, R18, UR37, -R19 ;  /* 0x0000002512be7c23 */ /* 0x010fe20008010813 */
[----:B------:R-:W-:Y:S01]  /*3610*/  FMUL.FTZ R19, R170, R173 ;  /* 0x000000adaa137220 */ /* 0x000fe20000410000 */
[----:B-1----:R-:W-:-:S03]  /*3620*/  FMUL.FTZ R191, R169, R174 ;  /* 0x000000aea9bf7220 */ /* 0x002fc60000410000 */
[----:B------:R-:W-:Y:S01]  /*3630*/  FMUL.FTZ R222, R222, R19 ;  /* 0x00000013dede7220 */ /* 0x000fe20000410000 */
[----:B------:R-:W-:Y:S01]  /*3640*/  FMUL.FTZ R204, R204, R191 ;  /* 0x000000bfcccc7220 */ /* 0x000fe20000410000 */
[----:B------:R-:W-:Y:S01]  /*3650*/  FSEL R191, R212, -INF , P2 ;  /* 0xff800000d4bf7808 */ /* 0x000fe20001000000 */
[----:B------:R1:W4:Y:S01]  /*3660*/  LDS.64 R18, [R13+0x282e0] ;  /* 0x0282e0000d127984 */ /* 0x0003220000000a00 */
[----:B-----5:R-:W-:Y:S01]  /*3670*/  FMUL.FTZ R220, R22, R175 ;  /* 0x000000af16dc7220 */ /* 0x020fe20000410000 */
[----:B------:R-:W5:Y:S01]  /*3680*/  MUFU.EX2 R171, R171 ;  /* 0x000000ab00ab7308 */ /* 0x000f620000000800 */
[----:B------:R-:W-:Y:S01]  /*3690*/  FFMA.FTZ R212, -R212, R212, 1 ;  /* 0x3f800000d4d47423 */ /* 0x000fe200000101d4 */
[----:B------:R-:W-:Y:S01]  /*36a0*/  FFMA.FTZ R174, R191, UR37, -R14 ;  /* 0x00000025bfae7c23 */ /* 0x000fe2000801080e */
[C---:B------:R-:W-:Y:S01]  /*36b0*/  FSEL R191, R216.reuse, -INF , P1 ;  /* 0xff800000d8bf7808 */ /* 0x040fe20000800000 */
[----:B------:R-:W-:Y:S01]  /*36c0*/  FMUL.FTZ R203, R203, R220 ;  /* 0x000000dccbcb7220 */ /* 0x000fe20000410000 */
[----:B------:R-:W-:Y:S01]  /*36d0*/  FFMA.FTZ R216, -R216, R216, 1 ;  /* 0x3f800000d8d87423 */ /* 0x000fe200000101d8 */
[----:B------:R-:W-:-:S02]  /*36e0*/  F2FP.F16.F32.PACK_AB R194, R222, R215 ;  /* 0x000000d7dec2723e */ /* 0x000fc400000000ff */
[----:B------:R-:W-:Y:S01]  /*36f0*/  FFMA.FTZ R175, R191, UR37, -R14 ;  /* 0x00000025bfaf7c23 */ /* 0x000fe2000801080e */
[C---:B------:R-:W-:Y:S01]  /*3700*/  FSEL R14, R198.reuse, -INF , P2 ;  /* 0xff800000c60e7808 */ /* 0x040fe20001000000 */
[----:B------:R-:W-:Y:S01]  /*3710*/  MUFU.EX2 R23, R23 ;  /* 0x0000001700177308 */ /* 0x000fe20000000800 */
[----:B------:R-:W-:Y:S01]  /*3720*/  FFMA.FTZ R198, -R198, R198, 1 ;  /* 0x3f800000c6c67423 */ /* 0x000fe200000101c6 */
[----:B------:R-:W-:Y:S02]  /*3730*/  F2FP.F16.F32.PACK_AB R195, R203, R204 ;  /* 0x000000cccbc3723e */ /* 0x000fe400000000ff */
[--C-:B-1----:R-:W-:Y:S01]  /*3740*/  FFMA.FTZ R13, R14, UR37, -R15.reuse ;  /* 0x000000250e0d7c23 */ /* 0x102fe2000801080f */
[C---:B--2---:R-:W-:Y:S01]  /*3750*/  FSEL R14, R217.reuse, -INF , P1 ;  /* 0xff800000d90e7808 */ /* 0x044fe20000800000 */
[----:B------:R-:W-:Y:S01]  /*3760*/  FFMA.FTZ R217, -R217, R217, 1 ;  /* 0x3f800000d9d97423 */ /* 0x000fe200000101d9 */
[----:B------:R-:W-:Y:S01]  /*3770*/  F2FP.F16.F32.PACK_AB R204, R163, R159 ;  /* 0x0000009fa3cc723e */ /* 0x000fe200000000ff */
[----:B------:R-:W1:Y:S01]  /*3780*/  MUFU.EX2 R172, R172 ;  /* 0x000000ac00ac7308 */ /* 0x000e620000000800 */
[----:B---3--:R-:W-:Y:S01]  /*3790*/  FADD.FTZ R178, R178, -R20 ;  /* 0x80000014b2b27221 */ /* 0x008fe20000010000 */
[----:B------:R-:W-:Y:S01]  /*37a0*/  FFMA.FTZ R14, R14, UR37, -R15 ;  /* 0x000000250e0e7c23 */ /* 0x000fe2000801080f */
[--C-:B------:R-:W-:Y:S01]  /*37b0*/  FADD.FTZ R191, R177, -R21.reuse ;  /* 0x80000015b1bf7221 */ /* 0x100fe20000010000 */
[----:B------:R-:W-:Y:S01]  /*37c0*/  FADD.FTZ R220, R179, -R21 ;  /* 0x80000015b3dc7221 */ /* 0x000fe20000010000 */
[----:B-----5:R-:W-:Y:S01]  /*37d0*/  FMUL.FTZ R177, R171, R178 ;  /* 0x000000b2abb17220 */ /* 0x020fe20000410000 */
[----:B------:R-:W-:Y:S01]  /*37e0*/  FFMA.FTZ R15, -R221, R221, 1 ;  /* 0x3f800000dd0f7423 */ /* 0x000fe200000101dd */
[----:B------:R-:W-:Y:S01]  /*37f0*/  FFMA.FTZ R21, -R218, R218, 1 ;  /* 0x3f800000da157423 */ /* 0x000fe200000101da */
[----:B------:R-:W-:Y:S01]  /*3800*/  MUFU.EX2 R175, R175 ;  /* 0x000000af00af7308 */ /* 0x000fe20000000800 */
[----:B------:R-:W-:-:S07]  /*3810*/  F2FP.F16.F32.PACK_AB R163, R22, R169 ;  /* 0x000000a916a3723e */ /* 0x000fce00000000ff */
[----:B------:R2:W3:Y:S01]  /*3820*/  MUFU.EX2 R173, R190 ;  /* 0x000000be00ad7308 */ /* 0x0004e20000000800 */
[C---:B-1----:R-:W-:Y:S01]  /*3830*/  FMUL.FTZ R191, R172.reuse, R191 ;  /* 0x000000bfacbf7220 */ /* 0x042fe20000410000 */
[----:B------:R-:W-:Y:S01]  /*3840*/  F2FP.F16.F32.PACK_AB R172, R172, R23 ;  /* 0x00000017acac723e */ /* 0x000fe200000000ff */
[--C-:B----4-:R-:W-:Y:S01]  /*3850*/  FADD.FTZ R178, R181, -R19.reuse ;  /* 0x80000013b5b27221 */ /* 0x110fe20000010000 */
[----:B------:R-:W-:-:S04]  /*3860*/  FADD.FTZ R183, R183, -R19 ;  /* 0x80000013b7b77221 */ /* 0x000fc80000010000 */
[----:B------:R-:W1:Y:S01]  /*3870*/  MUFU.EX2 R174, R174 ;  /* 0x000000ae00ae7308 */ /* 0x000e620000000800 */
[----:B--2---:R-:W-:Y:S01]  /*3880*/  FADD.FTZ R190, R176, -R20 ;  /* 0x80000014b0be7221 */ /* 0x004fe20000010000 */
[----:B------:R-:W-:Y:S01]  /*3890*/  FFMA.FTZ R20, -R210, R210, 1 ;  /* 0x3f800000d2147423 */ /* 0x000fe200000101d2 */
[----:B------:R-:W-:Y:S02]  /*38a0*/  FFMA.FTZ R176, -R209, R209, 1 ;  /* 0x3f800000d1b07423 */ /* 0x000fe400000101d1 */
[----:B------:R-:W-:Y:S01]  /*38b0*/  FMUL.FTZ R190, R23, R190 ;  /* 0x000000be17be7220 */ /* 0x000fe20000410000 */
[----:B------:R-:W-:Y:S01]  /*38c0*/  FMUL.FTZ R20, R20, R177 ;  /* 0x000000b114147220 */ /* 0x000fe20000410000 */
[--C-:B------:R-:W-:Y:S01]  /*38d0*/  FADD.FTZ R177, R180, -R18.reuse ;  /* 0x80000012b4b17221 */ /* 0x100fe20000010000 */
[----:B------:R-:W2:Y:S01]  /*38e0*/  MUFU.EX2 R13, R13 ;  /* 0x0000000d000d7308 */ /* 0x000ea20000000800 */
[----:B------:R-:W-:Y:S01]  /*38f0*/  FADD.FTZ R18, R182, -R18 ;  /* 0x80000012b6127221 */ /* 0x000fe20000010000 */
[----:B---3--:R-:W-:Y:S01]  /*3900*/  FMUL.FTZ R220, R173, R220 ;  /* 0x000000dcaddc7220 */ /* 0x008fe20000410000 */
[----:B------:R-:W-:Y:S01]  /*3910*/  FMUL.FTZ R15, R15, R190 ;  /* 0x000000be0f0f7220 */ /* 0x000fe20000410000 */
[----:B------:R-:W-:Y:S01]  /*3920*/  FMUL.FTZ R176, R176, R191 ;  /* 0x000000bfb0b07220 */ /* 0x000fe20000410000 */
[----:B------:R-:W-:Y:S01]  /*3930*/  FMUL.FTZ R19, R175, R18 ;  /* 0x00000012af137220 */ /* 0x000fe20000410000 */
[----:B------:R-:W-:Y:S01]  /*3940*/  F2FP.F16.F32.PACK_AB R191, R196, R155 ;  /* 0x0000009bc4bf723e */ /* 0x000fe200000000ff */
[----:B------:R-:W-:Y:S01]  /*3950*/  IMAD R155, R4, 0x2000, R11 ;  /* 0x00002000049b7824 */ /* 0x000fe200078e020b */
[----:B------:R-:W3:Y:S01]  /*3960*/  MUFU.EX2 R14, R14 ;  /* 0x0000000e000e7308 */ /* 0x000ee20000000800 */
[----:B-1----:R-:W-:Y:S01]  /*3970*/  FMUL.FTZ R177, R174, R177 ;  /* 0x000000b1aeb17220 */ /* 0x002fe20000410000 */
[----:B------:R-:W-:Y:S01]  /*3980*/  FMUL.FTZ R21, R21, R220 ;  /* 0x000000dc15157220 */ /* 0x000fe20000410000 */
[----:B------:R-:W-:Y:S01]  /*3990*/  FMUL.FTZ R19, R216, R19 ;  /* 0x00000013d8137220 */ /* 0x000fe20000410000 */
[----:B------:R-:W-:Y:S01]  /*39a0*/  F2FP.F16.F32.PACK_AB R196, R176, R15 ;  /* 0x0000000fb0c4723e */ /* 0x000fe200000000ff */
[----:B------:R-:W-:Y:S01]  /*39b0*/  FMUL.FTZ R177, R212, R177 ;  /* 0x000000b1d4b17220 */ /* 0x000fe20000410000 */
[----:B------:R-:W-:Y:S01]  /*39c0*/  IMAD R15, R155, 0x2, R16 ;  /* 0x000000029b0f7824 */ /* 0x000fe200078e0210 */
[----:B------:R-:W-:Y:S01]  /*39d0*/  F2FP.F16.F32.PACK_AB R190, R197, R154 ;  /* 0x0000009ac5be723e */ /* 0x000fe200000000ff */
[----:B--2---:R-:W-:Y:S01]  /*39e0*/  FMUL.FTZ R179, R13, R178 ;  /* 0x000000b20db37220 */ /* 0x004fe20000410000 */
[----:B------:R-:W-:-:S02]  /*39f0*/  F2FP.F16.F32.PACK_AB R197, R21, R20 ;  /* 0x0000001415c5723e */ /* 0x000fc400000000ff */
        /* <DEDUP_REMOVED lines=11> */
[----:B------:R-:W-:-:S04]  /*3ab0*/  F2FP.F16.F32.PACK_AB R175, R14, R175 ;  /* 0x000000af0eaf723e */ /* 0x000fc800000000ff */
[----:B------:R-:W-:-:S05]  /*3ac0*/  F2FP.F16.F32.PACK_AB R199, R18, R19 ;  /* 0x0000001312c7723e */ /* 0x000fca00000000ff */
[----:B------:R1:W-:Y:S01]  /*3ad0*/  STSM.16.MT88.4 [R15+0x2a000], R196 ;  /* 0x02a000c40f007844 */ /* 0x0003e20000004200 */
[----:B------:R-:W-:-:S06]  /*3ae0*/  WARPGROUP.ARRIVE ;  /* 0x00000000000079c5 */ /* 0x000fcc0000000000 */
[----:B------:R-:W-:Y:S01]  /*3af0*/  HGMMA.64x128x16.F32 R88, R152, gdesc[UR4].tnspB, R88, gsb0 ;  /* 0x41e0000498587df0 */ /* 0x000fe20008000858 */
[----:B------:R-:W-:Y:S01]  /*3b00*/  UIADD3 UR6, UR4, 0x80, URZ ;  /* 0x0000008004067890 */ /* 0x000fe2000fffe03f */
[----:B------:R-:W-:Y:S01]  /*3b10*/  UMOV UR7, 0x40000040 ;  /* 0x4000004000077882 */ /* 0x000fe20000000000 */
[----:B-1----:R-:W-:-:S04]  /*3b20*/  SHF.R.U32.HI R15, RZ, 0x4, R229 ;  /* 0x00000004ff0f7819 */ /* 0x002fc800000116e5 */
[----:B------:R-:W-:-:S04]  /*3b30*/  LOP3.LUT R15, R15, 0x3fff, RZ, 0xc0, !PT ;  /* 0x00003fff0f0f7812 */ /* 0x000fc800078ec0ff */
[----:B------:R-:W-:-:S05]  /*3b40*/  LOP3.LUT R15, R15, 0x10000, RZ, 0xfc, !PT ;  /* 0x000100000f0f7812 */ /* 0x000fca00078efcff */
[----:B------:R-:W-:-:S05]  /*3b50*/  IMAD R15, R4, 0x400, R15 ;  /* 0x00000400040f7824 */ /* 0x000fca00078e020f */
[----:B------:R-:W-:Y:S01]  /*3b60*/  R2UR UR8, R15 ;  /* 0x000000000f0872ca */ /* 0x000fe200000e0000 */
[----:B------:R-:W-:Y:S02]  /*3b70*/  WARPGROUP.DEPBAR.LE gsb0, 0x0 ;  /* 0x00008000000079c5 */ /* 0x000fe40000010000 */
[----:B------:R-:W-:-:S06]  /*3b80*/  WARPGROUP.ARRIVE ;  /* 0x00000000000079c5 */ /* 0x000fcc0000000000 */
        /* <DEDUP_REMOVED lines=76> */
.L_x_495:
        /* <DEDUP_REMOVED lines=49> */
.L_x_496:
        /* <DEDUP_REMOVED lines=11> */
[----:B------:R-:W-:Y:S01]  /*4410*/  ULDC UR4, c[0x0][0x740] ;  /* 0x0001d00000047ab9 */ /* 0x000fe20000000800 */
[----:B------:R-:W-:Y:S01]  /*4420*/  PLOP3.LUT P0, PT, PT, PT, PT, 0x8, 0x0 ;  /* 0x000000000000781c */ /* 0x000fe20003f0e170 */
        /* <DEDUP_REMOVED lines=63> */
[----:B------:R-:W-:-:S07]  /*4820*/  FMUL.FTZ R87, R87, UR4 ;  /* 0x0000000457577c20 */ /* 0x000fce0008410000 */
.L_x_479:
[----:B------:R-:W-:Y:S05]  /*4830*/  @P0 BRA `(.L_x_498) ;  /* 0x0000001c00ac0947 */ /* 0x000fea0003800000 */
[----:B------:R-:W2:Y:S01]  /*4840*/  S2R R16, SR_TID.X ;  /* 0x0000000000107919 */ /* 0x000ea20000002100 */
[----:B------:R-:W4:Y:S01]  /*4850*/  S2UR UR5, SR_CgaCtaId ;  /* 0x00000000000579c3 */ /* 0x000f220000008800 */
[----:B------:R-:W-:Y:S01]  /*4860*/  UMOV UR4, 0x400 ;  /* 0x0000040000047882 */ /* 0x000fe20000000000 */
[----:B------:R-:W-:-:S06]  /*4870*/  F2FP.F16.F32.PACK_AB R88, R89, R88 ;  /* 0x000000585958723e */ /* 0x000fcc00000000ff */
[----:B------:R-:W-:Y:S01]  /*4880*/  BAR.SYNC.DEFER_BLOCKING 0x1, 0x100 ;  /* 0x0044000000007b1d */ /* 0x000fe20000010000 */
[----:B------:R-:W-:Y:S02]  /*4890*/  F2FP.F16.F32.PACK_AB R89, R91, R90 ;  /* 0x0000005a5b59723e */ /* 0x000fe400000000ff */
[----:B------:R-:W-:Y:S02]  /*48a0*/  F2FP.F16.F32.PACK_AB R96, R97, R96 ;  /* 0x000000606160723e */ /* 0x000fe400000000ff */
[----:B------:R-:W-:-:S03]  /*48b0*/  F2FP.F16.F32.PACK_AB R90, R93, R92 ;  /* 0x0000005c5d5a723e */ /* 0x000fc600000000ff */
[----:B------:R-:W3:Y:S01]  /*48c0*/  LDC.64 R26, c[0x0][0x870] ;  /* 0x00021c00ff1a7b82 */ /* 0x000ee20000000a00 */
[----:B------:R-:W-:Y:S02]  /*48d0*/  F2FP.F16.F32.PACK_AB R91, R95, R94 ;  /* 0x0000005e5f5b723e */ /* 0x000fe400000000ff */
[----:B------:R-:W-:Y:S02]  /*48e0*/  F2FP.F16.F32.PACK_AB R97, R99, R98 ;  /* 0x000000626361723e */ /* 0x000fe400000000ff */
[----:B------:R-:W-:Y:S02]  /*48f0*/  F2FP.F16.F32.PACK_AB R104, R105, R104 ;  /* 0x000000686968723e */ /* 0x000fe400000000ff */
[----:B------:R-:W-:Y:S01]  /*4900*/  F2FP.F16.F32.PACK_AB R98, R101, R100 ;  /* 0x000000646562723e */ /* 0x000fe200000000ff */
[----:B------:R-:W3:Y:S01]  /*4910*/  LDC.64 R38, c[0x0][0x850] ;  /* 0x00021400ff267b82 */ /* 0x000ee20000000a00 */
[----:B------:R-:W-:Y:S02]  /*4920*/  F2FP.F16.F32.PACK_AB R99, R103, R102 ;  /* 0x000000666763723e */ /* 0x000fe400000000ff */
[----:B------:R-:W-:-:S02]  /*4930*/  F2FP.F16.F32.PACK_AB R105, R107, R106 ;  /* 0x0000006a6b69723e */ /* 0x000fc400000000ff */
[----:B------:R-:W-:Y:S01]  /*4940*/  F2FP.F16.F32.PACK_AB R112, R113, R112 ;  /* 0x000000707170723e */ /* 0x000fe200000000ff */
[----:B----4-:R-:W-:Y:S01]  /*4950*/  ULEA UR4, UR5, UR4, 0x18 ;  /* 0x0000000405047291 */ /* 0x010fe2000f8ec03f */
[----:B------:R-:W-:Y:S02]  /*4960*/  F2FP.F16.F32.PACK_AB R106, R109, R108 ;  /* 0x0000006c6d6a723e */ /* 0x000fe400000000ff */
[----:B------:R-:W-:Y:S02]  /*4970*/  F2FP.F16.F32.PACK_AB R107, R111, R110 ;  /* 0x0000006e6f6b723e */ /* 0x000fe400000000ff */
[----:B------:R-:W-:Y:S02]  /*4980*/  F2FP.F16.F32.PACK_AB R113, R115, R114 ;  /* 0x000000727371723e */ /* 0x000fe400000000ff */
[----:B--2---:R-:W-:Y:S02]  /*4990*/  IADD3 R16, R16, -0x80, RZ ;  /* 0xffffff8010107810 */ /* 0x004fe40007ffe0ff */
[----:B------:R-:W-:-:S02]  /*49a0*/  F2FP.F16.F32.PACK_AB R120, R121, R120 ;  /* 0x000000787978723e */ /* 0x000fc400000000ff */
[----:B------:R-:W-:Y:S02]  /*49b0*/  SHF.R.S32.HI R15, RZ, 0x1f, R16 ;  /* 0x0000001fff0f7819 */ /* 0x000fe40000011410 */
[----:B------:R-:W-:Y:S02]  /*49c0*/  F2FP.F16.F32.PACK_AB R114, R117, R116 ;  /* 0x000000747572723e */ /* 0x000fe400000000ff */
[CC--:B------:R-:W-:Y:S02]  /*49d0*/  LEA.HI R0, R15.reuse, R16.reuse, RZ, 0x4 ;  /* 0x000000100f007211 */ /* 0x0c0fe400078f20ff */
[----:B------:R-:W-:Y:S02]  /*49e0*/  LEA.HI R19, R15, R16, RZ, 0x5 ;  /* 0x000000100f137211 */ /* 0x000fe400078f28ff */
[----:B-1----:R-:W-:Y:S02]  /*49f0*/  LOP3.LUT R3, R0, 0xfffffff0, RZ, 0xc0, !PT ;  /* 0xfffffff000037812 */ /* 0x002fe400078ec0ff */
[----:B------:R-:W-:Y:S01]  /*4a00*/  SHF.R.S32.HI R0, RZ, 0x4, R0 ;  /* 0x00000004ff007819 */ /* 0x000fe20000011400 */
[----:B------:R-:W-:Y:S01]  /*4a10*/  IMAD.SHL.U32 R19, R19, 0x20, RZ ;  /* 0x0000002013137824 */ /* 0x000fe200078e00ff */
[----:B------:R-:W-:Y:S01]  /*4a20*/  F2FP.F16.F32.PACK_AB R115, R119, R118 ;  /* 0x000000767773723e */ /* 0x000fe200000000ff */
[----:B---3--:R-:W-:Y:S01]  /*4a30*/  IMAD.IADD R2, R16, 0x1, -R3 ;  /* 0x0000000110027824 */ /* 0x008fe200078e0a03 */
[----:B------:R-:W-:Y:S01]  /*4a40*/  F2FP.F16.F32.PACK_AB R121, R123, R122 ;  /* 0x0000007a7b79723e */ /* 0x000fe200000000ff */
[----:B------:R-:W-:Y:S01]  /*4a50*/  IMAD.SHL.U32 R18, R0, 0x8, RZ ;  /* 0x0000000800127824 */ /* 0x000fe200078e00ff */
[----:B------:R-:W-:Y:S01]  /*4a60*/  LOP3.LUT R20, R19, 0x7ffffc00, RZ, 0xc0, !PT ;  /* 0x7ffffc0013147812 */ /* 0x000fe200078ec0ff */
[----:B------:R-:W-:Y:S01]  /*4a70*/  IMAD.MOV.U32 R19, RZ, RZ, 0x40 ;  /* 0x00000040ff137424 */ /* 0x000fe200078e00ff */
[----:B------:R-:W-:-:S02]  /*4a80*/  SHF.R.S32.HI R3, RZ, 0x1f, R2 ;  /* 0x0000001fff037819 */ /* 0x000fc40000011402 */
[----:B------:R-:W-:Y:S02]  /*4a90*/  F2FP.F16.F32.PACK_AB R128, R129, R128 ;  /* 0x000000808180723e */ /* 0x000fe400000000ff */
[----:B------:R-:W-:Y:S02]  /*4aa0*/  LEA.HI R13, R3, R2, RZ, 0x3 ;  /* 0x00000002030d7211 */ /* 0x000fe400078f18ff */
[----:B------:R-:W-:Y:S02]  /*4ab0*/  F2FP.F16.F32.PACK_AB R122, R125, R124 ;  /* 0x0000007c7d7a723e */ /* 0x000fe400000000ff */
[----:B------:R-:W-:Y:S02]  /*4ac0*/  LOP3.LUT R3, R13, 0xfffffff8, RZ, 0xc0, !PT ;  /* 0xfffffff80d037812 */ /* 0x000fe400078ec0ff */
[----:B------:R-:W-:Y:S02]  /*4ad0*/  SHF.R.S32.HI R13, RZ, 0x3, R13 ;  /* 0x00000003ff0d7819 */ /* 0x000fe4000001140d */
[----:B------:R-:W-:Y:S01]  /*4ae0*/  F2FP.F16.F32.PACK_AB R123, R127, R126 ;  /* 0x0000007e7f7b723e */ /* 0x000fe200000000ff */
[----:B------:R-:W-:Y:S01]  /*4af0*/  IMAD.IADD R3, R2, 0x1, -R3 ;  /* 0x0000000102037824 */ /* 0x000fe200078e0a03 */
[----:B------:R-:W-:Y:S01]  /*4b00*/  F2FP.F16.F32.PACK_AB R129, R131, R130 ;  /* 0x000000828381723e */ /* 0x000fe200000000ff */
[----:B------:R-:W-:Y:S01]  /*4b10*/  IMAD R20, R13, 0x200, R20 ;  /* 0x000002000d147824 */ /* 0x000fe200078e0214 */
[----:B------:R-:W-:Y:S01]  /*4b20*/  F2FP.F16.F32.PACK_AB R136, R137, R136 ;  /* 0x000000888988723e */ /* 0x000fe200000000ff */
[C---:B------:R-:W-:Y:S01]  /*4b30*/  IMAD.SHL.U32 R17, R3.reuse, 0x40, RZ ;  /* 0x0000004003117824 */ /* 0x040fe200078e00ff */
[----:B------:R-:W-:-:S02]  /*4b40*/  R2P PR, R3, 0x6 ;  /* 0x0000000603007804 */ /* 0x000fc40000000000 */
[----:B------:R-:W-:Y:S02]  /*4b50*/  F2FP.F16.F32.PACK_AB R130, R133, R132 ;  /* 0x000000848582723e */ /* 0x000fe400000000ff */
[----:B------:R-:W-:Y:S02]  /*4b60*/  LOP3.LUT R17, R17, 0x1c0, RZ, 0xc0, !PT ;  /* 0x000001c011117812 */ /* 0x000fe400078ec0ff */
[----:B------:R-:W-:Y:S02]  /*4b70*/  SEL R19, R19, 0xffffffc0, !P2 ;  /* 0xffffffc013137807 */ /* 0x000fe40005000000 */
[----:B------:R-:W-:Y:S02]  /*4b80*/  LOP3.LUT R18, R17, 0x8, R18, 0xf8, !PT ;  /* 0x0000000811127812 */ /* 0x000fe400078ef812 */
[----:B------:R-:W-:Y:S02]  /*4b90*/  SHF.R.U32.HI R17, RZ, 0x3, R17 ;  /* 0x00000003ff117819 */ /* 0x000fe40000011611 */
[----:B------:R-:W-:-:S02]  /*4ba0*/  F2FP.F16.F32.PACK_AB R131, R135, R134 ;  /* 0x000000868783723e */ /* 0x000fc400000000ff */
[----:B------:R-:W-:Y:S01]  /*4bb0*/  LOP3.LUT R17, R18, R17, RZ, 0x3c, !PT ;  /* 0x0000001112117212 */ /* 0x000fe200078e3cff */
[----:B------:R-:W-:Y:S01]  /*4bc0*/  IMAD.MOV.U32 R18, RZ, RZ, 0x20 ;  /* 0x00000020ff127424 */ /* 0x000fe200078e00ff */
[----:B------:R-:W-:Y:S02]  /*4bd0*/  F2FP.F16.F32.PACK_AB R137, R139, R138 ;  /* 0x0000008a8b89723e */ /* 0x000fe400000000ff */
[----:B------:R-:W-:Y:S01]  /*4be0*/  F2FP.F16.F32.PACK_AB R144, R145, R144 ;  /* 0x000000909190723e */ /* 0x000fe200000000ff */
[----:B------:R-:W-:Y:S01]  /*4bf0*/  IMAD.IADD R17, R17, 0x1, R20 ;  /* 0x0000000111117824 */ /* 0x000fe200078e0214 */
[----:B------:R-:W-:Y:S02]  /*4c00*/  SEL R18, R18, 0xffffffe0, !P1 ;  /* 0xffffffe012127807 */ /* 0x000fe40004800000 */
[----:B------:R-:W-:Y:S02]  /*4c10*/  F2FP.F16.F32.PACK_AB R138, R141, R140 ;  /* 0x0000008c8d8a723e */ /* 0x000fe400000000ff */
[----:B------:R-:W-:-:S02]  /*4c20*/  LEA R17, R17, UR4, 0x1 ;  /* 0x0000000411117c11 */ /* 0x000fc4000f8e08ff */
[----:B------:R-:W-:Y:S02]  /*4c30*/  F2FP.F16.F32.PACK_AB R139, R143, R142 ;  /* 0x0000008e8f8b723e */ /* 0x000fe400000000ff */
[--C-:B------:R-:W-:Y:S01]  /*4c40*/  IADD3 R20, R18, 0x8000, R17.reuse ;  /* 0x0000800012147810 */ /* 0x100fe20007ffe011 */
[----:B------:R-:W-:Y:S01]  /*4c50*/  STSM.16.M88.4 [R17+0x8000], R88 ;  /* 0x0080005811007844 */ /* 0x000fe20000000200 */
[----:B------:R-:W-:Y:S02]  /*4c60*/  IADD3 R21, R19, 0x8000, R17 ;  /* 0x0000800013157810 */ /* 0x000fe40007ffe011 */
[----:B------:R-:W-:Y:S01]  /*4c70*/  F2FP.F16.F32.PACK_AB R145, R147, R146 ;  /* 0x000000929391723e */ /* 0x000fe200000000ff */
[----:B------:R-:W-:Y:S01]  /*4c80*/  IMAD.IADD R22, R20, 0x1, R19 ;  /* 0x0000000114167824 */ /* 0x000fe200078e0213 */
[----:B------:R-:W-:Y:S01]  /*4c90*/  STSM.16.M88.4 [R20], R96 ;  /* 0x0000006014007844 */ /* 0x000fe20000000200 */
[----:B------:R-:W-:Y:S01]  /*4ca0*/  F2FP.F16.F32.PACK_AB R146, R149, R148 ;  /* 0x000000949592723e */ /* 0x000fe200000000ff */
[----:B------:R-:W1:Y:S01]  /*4cb0*/  LDC.64 R18, c[0x0][0x870] ;  /* 0x00021c00ff127b82 */ /* 0x000e620000000a00 */
[----:B------:R-:W-:Y:S01]  /*4cc0*/  F2FP.F16.F32.PACK_AB R147, R151, R150 ;  /* 0x000000969793723e */ /* 0x000fe200000000ff */
[----:B------:R-:W-:Y:S01]  /*4cd0*/  STSM.16.M88.4 [R21], R104 ;  /* 0x0000006815007844 */ /* 0x000fe20000000200 */
[----:B------:R-:W-:-:S02]  /*4ce0*/  F2FP.F16.F32.PACK_AB R4, R25, R4 ;  /* 0x000000041904723e */ /* 0x000fc400000000ff */
[----:B------:R-:W-:Y:S01]  /*4cf0*/  F2FP.F16.F32.PACK_AB R5, R8, R5 ;  /* 0x000000050805723e */ /* 0x000fe200000000ff */
[----:B------:R-:W-:Y:S01]  /*4d00*/  STSM.16.M88.4 [R22], R112 ;  /* 0x0000007016007844 */ /* 0x000fe20000000200 */
[----:B------:R-:W-:Y:S02]  /*4d10*/  F2FP.F16.F32.PACK_AB R6, R29, R6 ;  /* 0x000000061d06723e */ /* 0x000fe400000000ff */
[----:B------:R-:W-:Y:S01]  /*4d20*/  F2FP.F16.F32.PACK_AB R7, R10, R7 ;  /* 0x000000070a07723e */ /* 0x000fe200000000ff */
[----:B------:R-:W-:Y:S01]  /*4d30*/  STSM.16.M88.4 [R17+0xc000], R120 ;  /* 0x00c0007811007844 */ /* 0x000fe20000000200 */
[----:B------:R-:W-:Y:S02]  /*4d40*/  F2FP.F16.F32.PACK_AB R40, R41, R40 ;  /* 0x000000282928723e */ /* 0x000fe400000000ff */
[----:B------:R-:W-:Y:S01]  /*4d50*/  F2FP.F16.F32.PACK_AB R8, R33, R32 ;  /* 0x000000202108723e */ /* 0x000fe200000000ff */
[----:B------:R-:W-:Y:S01]  /*4d60*/  STSM.16.M88.4 [R20+0x4000], R128 ;  /* 0x0040008014007844 */ /* 0x000fe20000000200 */
[----:B------:R-:W-:-:S02]  /*4d70*/  F2FP.F16.F32.PACK_AB R9, R12, R9 ;  /* 0x000000090c09723e */ /* 0x000fc400000000ff */
[----:B------:R-:W-:Y:S01]  /*4d80*/  F2FP.F16.F32.PACK_AB R10, R37, R36 ;  /* 0x00000024250a723e */ /* 0x000fe200000000ff */
[----:B------:R-:W-:Y:S01]  /*4d90*/  STSM.16.M88.4 [R21+0x4000], R136 ;  /* 0x0040008815007844 */ /* 0x000fe20000000200 */
[----:B------:R-:W-:Y:S02]  /*4da0*/  F2FP.F16.F32.PACK_AB R11, R14, R11 ;  /* 0x0000000b0e0b723e */ /* 0x000fe400000000ff */
[----:B------:R-:W-:Y:S01]  /*4db0*/  F2FP.F16.F32.PACK_AB R41, R43, R42 ;  /* 0x0000002a2b29723e */ /* 0x000fe200000000ff */
[----:B------:R-:W-:Y:S01]  /*4dc0*/  STSM.16.M88.4 [R22+0x4000], R144 ;  /* 0x0040009016007844 */ /* 0x000fe20000000200 */
[----:B------:R-:W-:Y:S01]  /*4dd0*/  F2FP.F16.F32.PACK_AB R48, R49, R48 ;  /* 0x000000303130723e */ /* 0x000fe200000000ff */
[----:B-1----:R-:W-:Y:S01]  /*4de0*/  IMAD.WIDE R18, R228, 0x4, R18 ;  /* 0x00000004e4127825 */ /* 0x002fe200078e0212 */
[----:B------:R-:W-:Y:S01]  /*4df0*/  F2FP.F16.F32.PACK_AB R42, R45, R44 ;  /* 0x0000002c2d2a723e */ /* 0x000fe200000000ff */
[----:B------:R1:W-:Y:S01]  /*4e00*/  STSM.16.M88.4 [R17], R4 ;  /* 0x0000000411007844 */ /* 0x0003e20000000200 */
        /* <DEDUP_REMOVED lines=8> */
[----:B------:R-:W-:Y:S01]  /*4e90*/  F2FP.F16.F32.PACK_AB R64, R65, R64 ;  /* 0x000000404140723e */ /* 0x000fe200000000ff */
[----:B------:R4:W-:Y:S01]  /*4ea0*/  STSM.16.M88.4 [R22+-0x8000], R48 ;  /* 0xff80003016007844 */ /* 0x0009e20000000200 */
[----:B------:R-:W-:Y:S01]  /*4eb0*/  F2FP.F16.F32.PACK_AB R58, R61, R60 ;  /* 0x0000003c3d3a723e */ /* 0x000fe200000000ff */
[----:B-1----:R-:W1:Y:S01]  /*4ec0*/  LDC.64 R4, c[0x0][0x878] ;  /* 0x00021e00ff047b82 */ /* 0x002e620000000a00 */
[----:B------:R-:W-:-:S02]  /*4ed0*/  F2FP.F16.F32.PACK_AB R59, R63, R62 ;  /* 0x0000003e3f3b723e */ /* 0x000fc400000000ff */
[----:B------:R-:W-:Y:S02]  /*4ee0*/  F2FP.F16.F32.PACK_AB R65, R67, R66 ;  /* 0x000000424341723e */ /* 0x000fe400000000ff */
        /* <DEDUP_REMOVED lines=13> */
[----:B------:R-:W-:-:S03]  /*4fc0*/  ISETP.NE.U32.AND P3, PT, R26, RZ, PT ;  /* 0x000000ff1a00720c */ /* 0x000fc60003f65070 */
[----:B------:R4:W-:Y:S01]  /*4fd0*/  STSM.16.M88.4 [R22+-0x4000], R80 ;  /* 0xffc0005016007844 */ /* 0x0009e20000000200 */
[----:B------:R-:W-:Y:S01]  /*4fe0*/  ISETP.NE.AND.EX P3, PT, R27, RZ, PT, P3 ;  /* 0x000000ff1b00720c */ /* 0x000fe20003f65330 */
[----:B------:R-:W-:-:S12]  /*4ff0*/  BAR.SYNC.DEFER_BLOCKING 0x1, 0x100 ;  /* 0x0044000000007b1d */ /* 0x000fd80000010000 */
[----:B------:R-:W4:Y:S01]  /*5000*/  @P3 LDG.E R7, desc[UR38][R18.64] ;  /* 0x0000002612073981 */ /* 0x000f22000c1e1900 */
[----:B-1----:R-:W-:Y:S01]  /*5010*/  ISETP.NE.U32.AND P0, PT, R4, RZ, PT ;  /* 0x000000ff0400720c */ /* 0x002fe20003f05070 */
[----:B------:R-:W-:Y:S01]  /*5020*/  ULDC UR5, c[0x0][0x808] ;  /* 0x0002020000057ab9 */ /* 0x000fe20000000800 */
[----:B--2---:R-:W-:Y:S01]  /*5030*/  LEA.HI R9, R15, R16, RZ, 0x7 ;  /* 0x000000100f097211 */ /* 0x004fe200078f38ff */
[----:B---3--:R-:W1:Y:S01]  /*5040*/  S2R R43, SR_CTAID.X ;  /* 0x00000000002b7919 */ /* 0x008e620000002500 */
[----:B------:R-:W-:Y:S01]  /*5050*/  ISETP.NE.AND.EX P0, PT, R5, RZ, PT, P0 ;  /* 0x000000ff0500720c */ /* 0x000fe20003f05300 */
[----:B------:R-:W-:Y:S02]  /*5060*/  IMAD.SHL.U32 R8, R0, 0x40, RZ ;  /* 0x0000004000087824 */ /* 0x000fe400078e00ff */
[----:B------:R-:W-:Y:S02]  /*5070*/  IMAD.SHL.U32 R3, R3, 0x8, RZ ;  /* 0x0000000803037824 */ /* 0x000fe400078e00ff */
[----:B------:R-:W-:-:S08]  /*5080*/  IMAD.U32 R6, RZ, RZ, UR5 ;  /* 0x00000005ff067e24 */ /* 0x000fd0000f8e00ff */
[----:B------:R-:W2:Y:S01]  /*5090*/  @P0 LDC.64 R4, c[0x0][0x878] ;  /* 0x00021e00ff040b82 */ /* 0x000ea20000000a00 */
[----:B------:R-:W-:Y:S01]  /*50a0*/  IMAD.SHL.U32 R9, R9, 0x4, RZ ;  /* 0x0000000409097824 */ /* 0x000fe200078e00ff */
[----:B------:R-:W-:-:S04]  /*50b0*/  LOP3.LUT R8, R8, 0x1c0, RZ, 0xc0, !PT ;  /* 0x000001c008087812 */ /* 0x000fc800078ec0ff */
[----:B------:R-:W-:Y:S02]  /*50c0*/  LOP3.LUT R3, R8, 0x38, R3, 0xf8, !PT ;  /* 0x0000003808037812 */ /* 0x000fe400078ef803 */
[----:B------:R-:W-:Y:S02]  /*50d0*/  LOP3.LUT R10, R9, 0x7ffffe00, RZ, 0xc0, !PT ;  /* 0x7ffffe00090a7812 */ /* 0x000fe400078ec0ff */
[----:B------:R-:W-:Y:S01]  /*50e0*/  SHF.R.U32.HI R8, RZ, 0x3, R8 ;  /* 0x00000003ff087819 */ /* 0x000fe20000011608 */
[----:B------:R-:W3:Y:S02]  /*50f0*/  S2UR UR5, SR_CTAID.Y ;  /* 0x00000000000579c3 */ /* 0x000ee40000002600 */
[----:B------:R-:W-:Y:S01]  /*5100*/  IMAD R10, R13, 0x2000, R10 ;  /* 0x000020000d0a7824 */ /* 0x000fe200078e020a */
[----:B------:R-:W-:Y:S02]  /*5110*/  LOP3.LUT R3, R3, R8, RZ, 0x3c, !PT ;  /* 0x0000000803037212 */ /* 0x000fe400078e3cff */
[----:B------:R-:W-:Y:S01]  /*5120*/  CS2R R28, SRZ ;  /* 0x00000000001c7805 */ /* 0x000fe2000001ff00 */
[----:B--2---:R-:W-:-:S04]  /*5130*/  @P0 IMAD.WIDE R4, R228, 0x4, R4 ;  /* 0x00000004e4040825 */ /* 0x004fc800078e0204 */
[----:B------:R-:W-:Y:S01]  /*5140*/  IMAD.IADD R3, R10, 0x1, R3 ;  /* 0x000000010a037824 */ /* 0x000fe200078e0203 */
[----:B------:R4:W5:Y:S02]  /*5150*/  @P0 LDG.E R6, desc[UR38][R4.64] ;  /* 0x0000002604060981 */ /* 0x000964000c1e1900 */
[----:B----4-:R-:W-:Y:S01]  /*5160*/  @P3 SHF.R.S32.HI R4, RZ, 0x1f, R7 ;  /* 0x0000001fff043819 */ /* 0x010fe20000011407 */
[----:B-1-3--:R-:W-:Y:S06]  /*5170*/  @P0 BRA `(.L_x_499) ;  /* 0x0000000000100947 */ /* 0x00afec0003800000 */
[----:B------:R-:W-:Y:S05]  /*5180*/  @!P3 BRA `(.L_x_499) ;  /* 0x00000000000cb947 */ /* 0x000fea0003800000 */
[----:B------:R-:W2:Y:S04]  /*5190*/  LDG.E R5, desc[UR38][R18.64] ;  /* 0x0000002612057981 */ /* 0x000ea8000c1e1900 */
[----:B-----5:R-:W2:Y:S02]  /*51a0*/  LDG.E R6, desc[UR38][R18.64+0x4] ;  /* 0x0000042612067981 */ /* 0x020ea4000c1e1900 */
[----:B--2---:R-:W-:-:S07]  /*51b0*/  IMAD.IADD R6, R6, 0x1, -R5 ;  /* 0x0000000106067824 */ /* 0x004fce00078e0a05 */
.L_x_499:
[----:B-----5:R-:W-:Y:S01]  /*51c0*/  IMAD R6, R43, -0x80, R6 ;  /* 0xffffff802b067824 */ /* 0x020fe200078e0206 */
[----:B------:R-:W-:Y:S01]  /*51d0*/  LEA R46, R3, UR4, 0x1 ;  /* 0x00000004032e7c11 */ /* 0x000fe2000f8e08ff */
[----:B------:R-:W-:Y:S01]  /*51e0*/  @P3 IMAD.MOV.U32 R28, RZ, RZ, R7 ;  /* 0x000000ffff1c3224 */ /* 0x000fe200078e0007 */
[----:B------:R-:W-:Y:S01]  /*51f0*/  USHF.R.S32.HI UR4, URZ, 0x1f, UR5 ;  /* 0x0000001f3f047899 */ /* 0x000fe20008011405 */
[----:B------:R-:W-:Y:S01]  /*5200*/  @P3 IMAD.MOV.U32 R29, RZ, RZ, R4 ;  /* 0x000000ffff1d3224 */ /* 0x000fe200078e0004 */
[----:B------:R-:W-:Y:S01]  /*5210*/  VIMNMX R51, R6, 0x80, PT ;  /* 0x0000008006337848 */ /* 0x000fe20003fe0100 */
[----:B------:R1:W2:Y:S01]  /*5220*/  LDS.128 R32, [R46+0x8800] ;  /* 0x008800002e207984 */ /* 0x0002a20000000c00 */
[C---:B------:R-:W-:Y:S01]  /*5230*/  VIADD R3, R0.reuse, 0x10 ;  /* 0x0000001000037836 */ /* 0x040fe20000000000 */
[----:B------:R-:W-:Y:S01]  /*5240*/  IADD3 R30, P0, R0, R28, RZ ;  /* 0x0000001c001e7210 */ /* 0x000fe20007f1e0ff */
[----:B------:R-:W-:Y:S01]  /*5250*/  IMAD.SHL.U32 R28, R2, 0x8, RZ ;  /* 0x00000008021c7824 */ /* 0x000fe200078e00ff */
[----:B------:R1:W3:Y:S01]  /*5260*/  LDS.128 R24, [R46+0x1000] ;  /* 0x001000002e187984 */ /* 0x0002e20000000c00 */
[----:B------:R-:W4:Y:S01]  /*5270*/  LDC.64 R48, c[0x0][0x820] ;  /* 0x00020800ff307b82 */ /* 0x000f220000000a00 */
[-C--:B------:R-:W-:Y:S01]  /*5280*/  ISETP.GE.AND P6, PT, R3, R51.reuse, PT ;  /* 0x000000330300720c */ /* 0x080fe20003fc6270 */
[----:B------:R-:W-:Y:S01]  /*5290*/  IMAD R36, R38, UR4, RZ ;  /* 0x0000000426247c24 */ /* 0x000fe2000f8e02ff */
[----:B------:R1:W1:Y:S01]  /*52a0*/  LDS.128 R20, [R46+0x1800] ;  /* 0x001800002e147984 */ /* 0x0002620000000c00 */
[C---:B------:R-:W-:Y:S01]  /*52b0*/  ISETP.GE.AND P2, PT, R0.reuse, R51, PT ;  /* 0x000000330000720c */ /* 0x040fe20003f46270 */
[C---:B------:R-:W-:Y:S01]  /*52c0*/  VIADD R2, R0.reuse, 0x20 ;  /* 0x0000002000027836 */ /* 0x040fe20000000000 */
[C---:B------:R-:W-:Y:S01]  /*52d0*/  LEA.HI.X.SX32 R31, R0.reuse, R29, 0x1, P0 ;  /* 0x0000001d001f7211 */ /* 0x040fe200000f0eff */
[----:B------:R1:W1:Y:S01]  /*52e0*/  LDS.128 R16, [R46+0x2000] ;  /* 0x002000002e107984 */ /* 0x0002620000000c00 */
[----:B------:R-:W-:Y:S01]  /*52f0*/  VIADD R3, R0, 0x30 ;  /* 0x0000003000037836 */ /* 0x000fe20000000000 */
[----:B------:R-:W-:Y:S01]  /*5300*/  SHF.R.S32.HI R29, RZ, 0x1f, R28 ;  /* 0x0000001fff1d7819 */ /* 0x000fe2000001141c */
[----:B------:R-:W-:Y:S01]  /*5310*/  ULDC UR8, c[0x0][0x83c] ;  /* 0x00020f0000087ab9 */ /* 0x000fe20000000800 */
[----:B------:R1:W1:Y:S01]  /*5320*/  LDS.128 R12, [R46+0x2800] ;  /* 0x002800002e0c7984 */ /* 0x0002620000000c00 */
[----:B------:R-:W-:Y:S01]  /*5330*/  SHF.R.S32.HI R37, RZ, 0x1f, R228 ;  /* 0x0000001fff257819 */ /* 0x000fe200000114e4 */
[----:B------:R-:W-:Y:S01]  /*5340*/  IMAD R39, R39, UR5, R36 ;  /* 0x0000000527277c24 */ /* 0x000fe2000f8e0224 */
[----:B------:R-:W-:Y:S01]  /*5350*/  ISETP.GE.OR P4, PT, R28, UR8, P2 ;  /* 0x000000081c007c0c */ /* 0x000fe20009786670 */
[----:B------:R1:W1:Y:S01]  /*5360*/  LDS.128 R8, [R46+0x3000] ;  /* 0x003000002e087984 */ /* 0x0002620000000c00 */
[----:B------:R-:W-:Y:S01]  /*5370*/  VIADD R36, R0, 0x40 ;  /* 0x0000004000247836 */ /* 0x000fe20000000000 */
[-C--:B------:R-:W-:Y:S01]  /*5380*/  ISETP.GE.AND P0, PT, R2, R51.reuse, PT ;  /* 0x000000330200720c */ /* 0x080fe20003f06270 */
[----:B------:R-:W-:Y:S01]  /*5390*/  ULDC.64 UR6, c[0x0][0x858] ;  /* 0x0002160000067ab9 */ /* 0x000fe20000000a00 */
[----:B------:R1:W1:Y:S01]  /*53a0*/  LDS.128 R4, [R46+0x3800] ;  /* 0x003800002e047984 */ /* 0x0002620000000c00 */
[-C--:B------:R-:W-:Y:S01]  /*53b0*/  ISETP.GE.AND P5, PT, R3, R51.reuse, PT ;  /* 0x000000330300720c */ /* 0x080fe20003fa6270 */
[----:B------:R-:W-:Y:S01]  /*53c0*/  IMAD.WIDE.U32 R2, R38, UR5, R28 ;  /* 0x0000000526027c25 */ /* 0x000fe2000f8e001c */
[----:B------:R-:W-:Y:S01]  /*53d0*/  SEL R50, R37, RZ, !P3 ;  /* 0x000000ff25327207 */ /* 0x000fe20005800000 */
[----:B------:R-:W-:Y:S01]  /*53e0*/  BSSY B0, `(.L_x_500) ;  /* 0x0000018000007945 */ /* 0x000fe20003800000 */
[----:B------:R-:W-:Y:S01]  /*53f0*/  ISETP.GE.AND P1, PT, R36, R51, PT ;  /* 0x000000332400720c */ /* 0x000fe20003f26270 */
[----:B------:R-:W-:Y:S01]  /*5400*/  IMAD.IADD R3, R3, 0x1, R39 ;  /* 0x0000000103037824 */ /* 0x000fe200078e0227 */
[----:B------:R-:W-:Y:S01]  /*5410*/  SEL R47, R228, RZ, !P3 ;  /* 0x000000ffe42f7207 */ /* 0x000fe20005800000 */
[----:B------:R-:W-:Y:S01]  /*5420*/  IMAD R36, R50, UR6, RZ ;  /* 0x0000000632247c24 */ /* 0x000fe2000f8e02ff */
[----:B------:R-:W-:-:S02]  /*5430*/  P2R R52, PR, RZ, 0x40 ;  /* 0x00000040ff347803 */ /* 0x000fc40000000000 */
[----:B------:R-:W-:Y:S01]  /*5440*/  P2R R53, PR, RZ, 0x20 ;  /* 0x00000020ff357803 */ /* 0x000fe20000000000 */
[C---:B------:R-:W-:Y:S01]  /*5450*/  IMAD R41, R47.reuse, UR7, R36 ;  /* 0x000000072f297c24 */ /* 0x040fe2000f8e0224 */
[----:B------:R-:W-:Y:S01]  /*5460*/  ISETP.GE.OR P3, PT, R28, UR8, P6 ;  /* 0x000000081c007c0c */ /* 0x000fe2000b766670 */
[----:B------:R-:W-:-:S04]  /*5470*/  IMAD.WIDE.U32 R44, R47, UR6, R2 ;  /* 0x000000062f2c7c25 */ /* 0x000fc8000f8e0002 */
[----:B------:R-:W-:-:S04]  /*5480*/  IMAD.WIDE R2, R43, 0x80, R30 ;  /* 0x000000802b027825 */ /* 0x000fc800078e021e */
[----:B------:R-:W-:Y:S01]  /*5490*/  IMAD.IADD R41, R45, 0x1, R41 ;  /* 0x000000012d297824 */ /* 0x000fe200078e0229 */
[----:B--23--:R-:W-:Y:S06]  /*54a0*/  @P4 BRA `(.L_x_501) ;  /* 0x00000000002c4947 */ /* 0x00cfec0003800000 */
[----:B------:R-:W2:Y:S01]  /*54b0*/  LDS.128 R36, [R46+0x8000] ;  /* 0x008000002e247984 */ /* 0x000ea20000000c00 */
[----:B------:R-:W-:Y:S01]  /*54c0*/  ULDC.64 UR6, c[0x0][0x848] ;  /* 0x0002120000067ab9 */ /* 0x000fe20000000a00 */
[----:B------:R-:W-:Y:S02]  /*54d0*/  IMAD.MOV.U32 R40, RZ, RZ, R44 ;  /* 0x000000ffff287224 */ /* 0x000fe400078e002c */
[----:B------:R-:W-:Y:S02]  /*54e0*/  IMAD R43, R3, UR6, RZ ;  /* 0x00000006032b7c24 */ /* 0x000fe4000f8e02ff */
[----:B------:R-:W-:-:S04]  /*54f0*/  IMAD.WIDE.U32 R30, R2, UR6, R40 ;  /* 0x00000006021e7c25 */ /* 0x000fc8000f8e0028 */
[----:B------:R-:W-:Y:S01]  /*5500*/  IMAD R43, R2, UR7, R43 ;  /* 0x00000007022b7c24 */ /* 0x000fe2000f8e022b */
[----:B------:R-:W-:Y:S02]  /*5510*/  ULDC.64 UR6, c[0x0][0x830] ;  /* 0x00020c0000067ab9 */ /* 0x000fe40000000a00 */
[----:B------:R-:W-:Y:S01]  /*5520*/  LEA R42, P4, R30, UR6, 0x1 ;  /* 0x000000061e2a7c11 */ /* 0x000fe2000f8808ff */
[----:B------:R-:W-:-:S05]  /*5530*/  IMAD.IADD R31, R31, 0x1, R43 ;  /* 0x000000011f1f7824 */ /* 0x000fca00078e022b */
[----:B------:R-:W-:-:S05]  /*5540*/  LEA.HI.X R43, R30, UR7, R31, 0x1, P4 ;  /* 0x000000071e2b7c11 */ /* 0x000fca000a0f0c1f */
[----:B--2---:R2:W-:Y:S02]  /*5550*/  STG.E.128 desc[UR38][R42.64], R36 ;  /* 0x000000242a007986 */ /* 0x0045e4000c101d26 */
.L_x_501:
[----:B------:R-:W-:Y:S05]  /*5560*/  BSYNC B0 ;  /* 0x0000000000007941 */ /* 0x000fea0003800000 */
.L_x_500:
[----:B------:R-:W-:Y:S04]  /*5570*/  BSSY B0, `(.L_x_502) ;  /* 0x000000f000007945 */ /* 0x000fe80003800000 */
[----:B------:R-:W-:Y:S05]  /*5580*/  @P3 BRA `(.L_x_503) ;  /* 0x0000000000343947 */ /* 0x000fea0003800000 */
[----:B--2---:R-:W-:Y:S01]  /*5590*/  IADD3 R37, P3, R2, 0x10, RZ ;  /* 0x0000001002257810 */ /* 0x004fe20007f7e0ff */
[----:B------:R-:W-:Y:S01]  /*55a0*/  ULDC.64 UR6, c[0x0][0x848] ;  /* 0x0002120000067ab9 */ /* 0x000fe20000000a00 */
[----:B------:R-:W-:-:S03]  /*55b0*/  IMAD.MOV.U32 R31, RZ, RZ, R41 ;  /* 0x000000ffff1f7224 */ /* 0x000fc600078e0029 */
[----:B------:R-:W-:-:S04]  /*55c0*/  IMAD.X R30, RZ, RZ, R3, P3 ;  /* 0x000000ffff1e7224 */ /* 0x000fc800018e0603 */
[----:B------:R-:W-:Y:S02]  /*55d0*/  IMAD R36, R30, UR6, RZ ;  /* 0x000000061e247c24 */ /* 0x000fe4000f8e02ff */
[----:B------:R-:W-:-:S04]  /*55e0*/  IMAD.MOV.U32 R30, RZ, RZ, R44 ;  /* 0x000000ffff1e7224 */ /* 0x000fc800078e002c */
[----:B------:R-:W-:-:S04]  /*55f0*/  IMAD.WIDE.U32 R30, R37, UR6, R30 ;  /* 0x00000006251e7c25 */ /* 0x000fc8000f8e001e */
[----:B------:R-:W-:Y:S01]  /*5600*/  IMAD R37, R37, UR7, R36 ;  /* 0x0000000725257c24 */ /* 0x000fe2000f8e0224 */
[----:B------:R-:W-:Y:S02]  /*5610*/  ULDC.64 UR6, c[0x0][0x830] ;  /* 0x00020c0000067ab9 */ /* 0x000fe40000000a00 */
[----:B------:R-:W-:Y:S01]  /*5620*/  LEA R36, P3, R30, UR6, 0x1 ;  /* 0x000000061e247c11 */ /* 0x000fe2000f8608ff */
[----:B------:R-:W-:-:S05]  /*5630*/  IMAD.IADD R31, R31, 0x1, R37 ;  /* 0x000000011f1f7824 */ /* 0x000fca00078e0225 */
[----:B------:R-:W-:-:S05]  /*5640*/  LEA.HI.X R37, R30, UR7, R31, 0x1, P3 ;  /* 0x000000071e257c11 */ /* 0x000fca00098f0c1f */
[----:B------:R3:W-:Y:S02]  /*5650*/  STG.E.128 desc[UR38][R36.64], R32 ;  /* 0x0000002024007986 */ /* 0x0007e4000c101d26 */
.L_x_503:
[----:B------:R-:W-:Y:S05]  /*5660*/  BSYNC B0 ;  /* 0x0000000000007941 */ /* 0x000fea0003800000 */
.L_x_502:
[----:B---3--:R3:W1:Y:S01]  /*5670*/  LDS.128 R32, [R46+0x9000] ;  /* 0x009000002e207984 */ /* 0x0086620000000c00 */
[C---:B------:R-:W-:Y:S01]  /*5680*/  ISETP.GE.OR P4, PT, R28.reuse, UR8, P0 ;  /* 0x000000081c007c0c */ /* 0x040fe20008786670 */
[----:B------:R-:W-:Y:S01]  /*5690*/  BSSY B0, `(.L_x_504) ;  /* 0x0000010000007945 */ /* 0x000fe20003800000 */
[----:B------:R-:W-:-:S11]  /*56a0*/  ISETP.GE.OR P3, PT, R28, UR8, P5 ;  /* 0x000000081c007c0c */ /* 0x000fd6000af66670 */
[----:B---3--:R-:W-:Y:S05]  /*56b0*/  @P4 BRA `(.L_x_505) ;  /* 0x0000000000344947 */ /* 0x008fea0003800000 */
        /* <DEDUP_REMOVED lines=12> */
[----:B-1----:R3:W-:Y:S02]  /*5780*/  STG.E.128 desc[UR38][R36.64], R32 ;  /* 0x0000002024007986 */ /* 0x0027e4000c101d26 */
.L_x_505:
[----:B------:R-:W-:Y:S05]  /*5790*/  BSYNC B0 ;  /* 0x0000000000007941 */ /* 0x000fea0003800000 */
.L_x_504:
[----:B-1-3--:R1:W3:Y:S01]  /*57a0*/  LDS.128 R32, [R46+0x9800] ;  /* 0x009800002e207984 */ /* 0x00a2e20000000c00 */
[----:B------:R-:W-:Y:S01]  /*57b0*/  BSSY B0, `(.L_x_506) ;  /* 0x0000010000007945 */ /* 0x000fe20003800000 */
[----:B--2---:R-:W-:-:S03]  /*57c0*/  VIADD R38, R0, 0x50 ;  /* 0x0000005000267836 */ /* 0x004fc60000000000 */
[----:B------:R-:W-:Y:S05]  /*57d0*/  @P3 BRA `(.L_x_507) ;  /* 0x0000000000343947 */ /* 0x000fea0003800000 */
[----:B------:R-:W-:Y:S01]  /*57e0*/  IADD3 R37, P3, R2, 0x30, RZ ;  /* 0x0000003002257810 */ /* 0x000fe20007f7e0ff */
        /* <DEDUP_REMOVED lines=11> */
[----:B---3--:R2:W-:Y:S02]  /*58a0*/  STG.E.128 desc[UR38][R36.64], R32 ;  /* 0x0000002024007986 */ /* 0x0085e4000c101d26 */
.L_x_507:
[----:B------:R-:W-:Y:S05]  /*58b0*/  BSYNC B0 ;  /* 0x0000000000007941 */ /* 0x000fea0003800000 */
.L_x_506:
[----:B--23--:R2:W3:Y:S01]  /*58c0*/  LDS.128 R32, [R46+0xa000] ;  /* 0x00a000002e207984 */ /* 0x00c4e20000000c00 */
[----:B------:R-:W-:Y:S01]  /*58d0*/  ISETP.GE.OR P4, PT, R28, UR8, P1 ;  /* 0x000000081c007c0c */ /* 0x000fe20008f86670 */
[----:B------:R-:W-:Y:S01]  /*58e0*/  BSSY B0, `(.L_x_508) ;  /* 0x0000010000007945 */ /* 0x000fe20003800000 */
[----:B------:R-:W-:-:S11]  /*58f0*/  ISETP.GE.AND P3, PT, R38, R51, PT ;  /* 0x000000332600720c */ /* 0x000fd60003f66270 */
[----:B--2---:R-:W-:Y:S05]  /*5900*/  @P4 BRA `(.L_x_509) ;  /* 0x0000000000344947 */ /* 0x004fea0003800000 */
        /* <DEDUP_REMOVED lines=13> */
.L_x_509:
[----:B------:R-:W-:Y:S05]  /*59e0*/  BSYNC B0 ;  /* 0x0000000000007941 */ /* 0x000fea0003800000 */
.L_x_508:
[----:B--23--:R2:W3:Y:S01]  /*59f0*/  LDS.128 R32, [R46+0xa800] ;  /* 0x00a800002e207984 */ /* 0x00c4e20000000c00 */
[----:B------:R-:W-:Y:S01]  /*5a00*/  ISETP.GE.OR P4, PT, R28, UR8, P3 ;  /* 0x000000081c007c0c */ /* 0x000fe20009f86670 */
[----:B------:R-:W-:Y:S01]  /*5a10*/  BSSY B0, `(.L_x_510) ;  /* 0x0000010000007945 */ /* 0x000fe20003800000 */
[----:B------:R-:W-:-:S11]  /*5a20*/  VIADD R38, R0, 0x60 ;  /* 0x0000006000267836 */ /* 0x000fd60000000000 */
        /* <DEDUP_REMOVED lines=14> */
.L_x_511:
[----:B------:R-:W-:Y:S05]  /*5b10*/  BSYNC B0 ;  /* 0x0000000000007941 */ /* 0x000fea0003800000 */
.L_x_510:
[----:B--23--:R2:W3:Y:S01]  /*5b20*/  LDS.128 R32, [R46+0xb000] ;  /* 0x00b000002e207984 */ /* 0x00c4e20000000c00 */
[----:B------:R-:W-:Y:S01]  /*5b30*/  ISETP.GE.AND P4, PT, R38, R51, PT ;  /* 0x000000332600720c */ /* 0x000fe20003f86270 */
[----:B------:R-:W-:Y:S01]  /*5b40*/  BSSY B0, `(.L_x_512) ;  /* 0x0000011000007945 */ /* 0x000fe20003800000 */
[----:B----4-:R-:W-:Y:S02]  /*5b50*/  IMAD R38, R48, UR4, RZ ;  /* 0x0000000430267c24 */ /* 0x010fe4000f8e02ff */
[----:B------:R-:W-:-:S13]  /*5b60*/  ISETP.GE.OR P5, PT, R28, UR8, P4 ;  /* 0x000000081c007c0c */ /* 0x000fda000a7a6670 */
        /* <DEDUP_REMOVED lines=14> */
.L_x_513:
[----:B------:R-:W-:Y:S05]  /*5c50*/  BSYNC B0 ;  /* 0x0000000000007941 */ /* 0x000fea0003800000 */
.L_x_512:
[----:B--23--:R2:W3:Y:S01]  /*5c60*/  LDS.128 R32, [R46+0xb800] ;  /* 0x00b800002e207984 */ /* 0x00c4e20000000c00 */
[----:B------:R-:W-:Y:S01]  /*5c70*/  VIADD R0, R0, 0x70 ;  /* 0x0000007000007836 */ /* 0x000fe20000000000 */
[----:B------:R-:W-:Y:S01]  /*5c80*/  BSSY B0, `(.L_x_514) ;  /* 0x0000013000007945 */ /* 0x000fe20003800000 */
[----:B------:R-:W-:Y:S02]  /*5c90*/  IMAD R43, R49, UR5, R38 ;  /* 0x00000005312b7c24 */ /* 0x000fe4000f8e0226 */
[----:B------:R-:W-:Y:S01]  /*5ca0*/  IMAD.WIDE.U32 R38, R48, UR5, R28 ;  /* 0x0000000530267c25 */ /* 0x000fe2000f8e001c */
[----:B------:R-:W-:-:S04]  /*5cb0*/  ISETP.GE.AND P5, PT, R0, R51, PT ;  /* 0x000000330000720c */ /* 0x000fc80003fa6270 */
[----:B------:R-:W-:-:S13]  /*5cc0*/  ISETP.GE.OR P6, PT, R28, UR8, P5 ;  /* 0x000000081c007c0c */ /* 0x000fda000afc6670 */
[----:B--2---:R-:W-:Y:S05]  /*5cd0*/  @P6 BRA `(.L_x_515) ;  /* 0x0000000000346947 */ /* 0x004fea0003800000 */
[----:B------:R-:W-:Y:S01]  /*5ce0*/  IADD3 R37, P6, R2, 0x70, RZ ;  /* 0x0000007002257810 */ /* 0x000fe20007fde0ff */
[----:B------:R-:W-:Y:S01]  /*5cf0*/  ULDC.64 UR6, c[0x0][0x848] ;  /* 0x0002120000067ab9 */ /* 0x000fe20000000a00 */
[----:B------:R-:W-:Y:S02]  /*5d00*/  IMAD.MOV.U32 R30, RZ, RZ, R44 ;  /* 0x000000ffff1e7224 */ /* 0x000fe400078e002c */
[----:B------:R-:W-:Y:S02]  /*5d10*/  IMAD.MOV.U32 R31, RZ, RZ, R41 ;  /* 0x000000ffff1f7224 */ /* 0x000fe400078e0029 */
[----:B------:R-:W-:Y:S02]  /*5d20*/  IMAD.X R0, RZ, RZ, R3, P6 ;  /* 0x000000ffff007224 */ /* 0x000fe400030e0603 */
[----:B------:R-:W-:-:S04]  /*5d30*/  IMAD.WIDE.U32 R30, R37, UR6, R30 ;  /* 0x00000006251e7c25 */ /* 0x000fc8000f8e001e */
[----:B------:R-:W-:-:S04]  /*5d40*/  IMAD R0, R0, UR6, RZ ;  /* 0x0000000600007c24 */ /* 0x000fc8000f8e02ff */
[----:B------:R-:W-:Y:S01]  /*5d50*/  IMAD R37, R37, UR7, R0 ;  /* 0x0000000725257c24 */ /* 0x000fe2000f8e0200 */
[----:B------:R-:W-:Y:S02]  /*5d60*/  ULDC.64 UR6, c[0x0][0x830] ;  /* 0x00020c0000067ab9 */ /* 0x000fe40000000a00 */
[----:B------:R-:W-:Y:S01]  /*5d70*/  LEA R36, P6, R30, UR6, 0x1 ;  /* 0x000000061e247c11 */ /* 0x000fe2000f8c08ff */
[----:B------:R-:W-:-:S05]  /*5d80*/  IMAD.IADD R31, R31, 0x1, R37 ;  /* 0x000000011f1f7824 */ /* 0x000fca00078e0225 */
[----:B------:R-:W-:-:S05]  /*5d90*/  LEA.HI.X R37, R30, UR7, R31, 0x1, P6 ;  /* 0x000000071e257c11 */ /* 0x000fca000b0f0c1f */
[----:B---3--:R2:W-:Y:S02]  /*5da0*/  STG.E.128 desc[UR38][R36.64], R32 ;  /* 0x0000002024007986 */ /* 0x0085e4000c101d26 */
.L_x_515:
[----:B------:R-:W-:Y:S05]  /*5db0*/  BSYNC B0 ;  /* 0x0000000000007941 */ /* 0x000fea0003800000 */
.L_x_514:
[----:B------:R-:W-:Y:S01]  /*5dc0*/  P2R R0, PR, RZ, 0x20 ;  /* 0x00000020ff007803 */ /* 0x000fe20000000000 */
[----:B------:R-:W-:Y:S01]  /*5dd0*/  ULDC UR6, c[0x0][0x80c] ;  /* 0x0002030000067ab9 */ /* 0x000fe20000000800 */
[----:B------:R-:W-:Y:S01]  /*5de0*/  ISETP.NE.AND P5, PT, R52, RZ, PT ;  /* 0x000000ff3400720c */ /* 0x000fe20003fa5270 */
[----:B------:R-:W-:Y:S01]  /*5df0*/  ULDC.64 UR4, c[0x0][0x828] ;  /* 0x00020a0000047ab9 */ /* 0x000fe20000000a00 */
[----:B------:R-:W-:Y:S01]  /*5e00*/  ISETP.NE.AND P6, PT, R53, RZ, PT ;  /* 0x000000ff3500720c */ /* 0x000fe20003fc5270 */
[----:B------:R-:W-:Y:S01]  /*5e10*/  IMAD.IADD R39, R39, 0x1, R43 ;  /* 0x0000000127277824 */ /* 0x000fe200078e022b */
[C---:B------:R-:W-:Y:S01]  /*5e20*/  ISETP.GE.OR P5, PT, R28.reuse, UR6, P5 ;  /* 0x000000061c007c0c */ /* 0x040fe2000afa6670 */
[----:B------:R-:W-:Y:S01]  /*5e30*/  BSSY B0, `(.L_x_516) ;  /* 0x000001a000007945 */ /* 0x000fe20003800000 */
[----:B------:R-:W-:Y:S01]  /*5e40*/  ISETP.GE.OR P2, PT, R28, UR6, P2 ;  /* 0x000000061c007c0c */ /* 0x000fe20009746670 */
[----:B------:R-:W-:Y:S01]  /*5e50*/  IMAD.WIDE.U32 R38, R47, UR4, R38 ;  /* 0x000000042f267c25 */ /* 0x000fe2000f8e0026 */
[----:B------:R-:W-:-:S02]  /*5e60*/  P2R R40, PR, RZ, 0x20 ;  /* 0x00000020ff287803 */ /* 0x000fc40000000000 */
[----:B------:R-:W-:Y:S01]  /*5e70*/  ISETP.NE.AND P5, PT, R0, RZ, PT ;  /* 0x000000ff0000720c */ /* 0x000fe20003fa5270 */
[----:B------:R-:W-:Y:S01]  /*5e80*/  IMAD R0, R50, UR4, RZ ;  /* 0x0000000432007c24 */ /* 0x000fe2000f8e02ff */
[C---:B------:R-:W-:Y:S02]  /*5e90*/  ISETP.GE.OR P0, PT, R28.reuse, UR6, P0 ;  /* 0x000000061c007c0c */ /* 0x040fe40008706670 */
[C---:B------:R-:W-:Y:S01]  /*5ea0*/  ISETP.GE.OR P6, PT, R28.reuse, UR6, P6 ;  /* 0x000000061c007c0c */ /* 0x040fe2000b7c6670 */
[----:B--23--:R-:W-:Y:S01]  /*5eb0*/  IMAD R35, R47, UR5, R0 ;  /* 0x000000052f237c24 */ /* 0x00cfe2000f8e0200 */
[C---:B------:R-:W-:Y:S02]  /*5ec0*/  ISETP.GE.OR P1, PT, R28.reuse, UR6, P1 ;  /* 0x000000061c007c0c */ /* 0x040fe40008f26670 */
[C---:B------:R-:W-:Y:S01]  /*5ed0*/  ISETP.GE.OR P3, PT, R28.reuse, UR6, P3 ;  /* 0x000000061c007c0c */ /* 0x040fe20009f66670 */
[----:B------:R-:W-:Y:S01]  /*5ee0*/  IMAD.IADD R35, R39, 0x1, R35 ;  /* 0x0000000127237824 */ /* 0x000fe200078e0223 */
[----:B------:R-:W-:-:S02]  /*5ef0*/  ISETP.GE.OR P4, PT, R28, UR6, P4 ;  /* 0x000000061c007c0c */ /* 0x000fc4000a786670 */
[----:B------:R-:W-:Y:S02]  /*5f00*/  ISETP.GE.OR P5, PT, R28, UR6, P5 ;  /* 0x000000061c007c0c */ /* 0x000fe4000afa6670 */
[----:B------:R2:W3:Y:S01]  /*5f10*/  LDS.128 R28, [R46] ;  /* 0x000000002e1c7984 */ /* 0x0004e20000000c00 */
[----:B------:R-:W-:Y:S10]  /*5f20*/  @P2 BRA `(.L_x_517) ;  /* 0x0000000000282947 */ /* 0x000ff40003800000 */
        /* <DEDUP_REMOVED lines=9> */
[----:B---3--:R4:W-:Y:S02]  /*5fc0*/  STG.E.128 desc[UR38][R36.64], R28 ;  /* 0x0000001c24007986 */ /* 0x0089e4000c101d26 */
.L_x_517:
[----:B------:R-:W-:Y:S05]  /*5fd0*/  BSYNC B0 ;  /* 0x0000000000007941 */ /* 0x000fea0003800000 */
.L_x_516:
[----:B---34-:R3:W4:Y:S01]  /*5fe0*/  LDS.128 R28, [R46+0x800] ;  /* 0x000800002e1c7984 */ /* 0x0187220000000c00 */
[----:B------:R-:W-:Y:S01]  /*5ff0*/  ISETP.NE.AND P2, PT, R40, RZ, PT ;  /* 0x000000ff2800720c */ /* 0x000fe20003f45270 */
[----:B------:R-:W-:-:S12]  /*6000*/  BSSY B0, `(.L_x_518) ;  /* 0x000000f000007945 */ /* 0x000fd80003800000 */
[----:B------:R-:W-:Y:S05]  /*6010*/  @P2 BRA `(.L_x_519) ;  /* 0x0000000000342947 */ /* 0x000fea0003800000 */
[----:B------:R-:W-:Y:S01]  /*6020*/  IADD3 R37, P2, R2, 0x10, RZ ;  /* 0x0000001002257810 */ /* 0x000fe20007f5e0ff */
[----:B------:R-:W-:Y:S01]  /*6030*/  ULDC.64 UR4, c[0x0][0x818] ;  /* 0x0002060000047ab9 */ /* 0x000fe20000000a00 */
[----:B------:R-:W-:Y:S01]  /*6040*/  MOV R32, R38 ;  /* 0x0000002600207202 */ /* 0x000fe20000000f00 */
        /* <DEDUP_REMOVED lines=9> */
[----:B----4-:R4:W-:Y:S02]  /*60e0*/  STG.E.128 desc[UR38][R36.64], R28 ;  /* 0x0000001c24007986 */ /* 0x0109e4000c101d26 */
.L_x_519:
[----:B------:R-:W-:Y:S05]  /*60f0*/  BSYNC B0 ;  /* 0x0000000000007941 */ /* 0x000fea0003800000 */
.L_x_518:
[----:B------:R-:W-:Y:S04]  /*6100*/  BSSY B0, `(.L_x_520) ;  /* 0x000000f000007945 */ /* 0x000fe80003800000 */
[----:B------:R-:W-:Y:S05]  /*6110*/  @P0 BRA `(.L_x_521) ;  /* 0x0000000000340947 */ /* 0x000fea0003800000 */
[----:B----4-:R-:W-:Y:S01]  /*6120*/  IADD3 R31, P0, R2, 0x20, RZ ;  /* 0x00000020021f7810 */ /* 0x010fe20007f1e0ff */
        /* <DEDUP_REMOVED lines=11> */
[----:B------:R4:W-:Y:S02]  /*61e0*/  STG.E.128 desc[UR38][R30.64], R24 ;  /* 0x000000181e007986 */ /* 0x0009e4000c101d26 */
.L_x_521:
[----:B------:R-:W-:Y:S05]  /*61f0*/  BSYNC B0 ;  /* 0x0000000000007941 */ /* 0x000fea0003800000 */
.L_x_520:
        /* <DEDUP_REMOVED lines=15> */
.L_x_523:
[----:B------:R-:W-:Y:S05]  /*62f0*/  BSYNC B0 ;  /* 0x0000000000007941 */ /* 0x000fea0003800000 */
.L_x_522:
        /* <DEDUP_REMOVED lines=15> */
.L_x_525:
[----:B------:R-:W-:Y:S05]  /*63f0*/  BSYNC B0 ;  /* 0x0000000000007941 */ /* 0x000fea0003800000 */
.L_x_524:
        /* <DEDUP_REMOVED lines=15> */
.L_x_527:
[----:B------:R-:W-:Y:S05]  /*64f0*/  BSYNC B0 ;  /* 0x0000000000007941 */ /* 0x000fea0003800000 */
.L_x_526:
        /* <DEDUP_REMOVED lines=15> */
.L_x_529:
[----:B------:R-:W-:Y:S05]  /*65f0*/  BSYNC B0 ;  /* 0x0000000000007941 */ /* 0x000fea0003800000 */
.L_x_528:
[----:B------:R-:W-:Y:S05]  /*6600*/  @P5 BRA `(.L_x_474) ;  /* 0x00000048003c5947 */ /* 0x000fea0003800000 */
[----:B----4-:R-:W-:Y:S01]  /*6610*/  IADD3 R9, P0, R2, 0x70, RZ ;  /* 0x0000007002097810 */ /* 0x010fe20007f1e0ff */
[----:B------:R-:W-:Y:S01]  /*6620*/  ULDC.64 UR4, c[0x0][0x818] ;  /* 0x0002060000047ab9 */ /* 0x000fe20000000a00 */
[----:B------:R-:W-:-:S03]  /*6630*/  IMAD.MOV.U32 R2, RZ, RZ, R38 ;  /* 0x000000ffff027224 */ /* 0x000fc600078e0026 */
[----:B------:R-:W-:Y:S02]  /*6640*/  IMAD.X R0, RZ, RZ, R3, P0 ;  /* 0x000000ffff007224 */ /* 0x000fe400000e0603 */
        /* <DEDUP_REMOVED lines=8> */
[----:B------:R4:W-:Y:S01]  /*66d0*/  STG.E.128 desc[UR38][R8.64], R4 ;  /* 0x0000000408007986 */ /* 0x0009e2000c101d26 */
[----:B------:R-:W-:Y:S05]  /*66e0*/  BRA `(.L_x_474) ;  /* 0x0000004800047947 */ /* 0x000fea0003800000 */
.L_x_498:
[----:B------:R-:W2:Y:S08]  /*66f0*/  LDC.64 R4, c[0x0][0x870] ;  /* 0x00021c00ff047b82 */ /* 0x000eb00000000a00 */
[----:B-1-3--:R-:W1:Y:S01]  /*6700*/  LDC.64 R2, c[0x0][0x870] ;  /* 0x00021c00ff027b82 */ /* 0x00ae620000000a00 */
[----:B------:R-:W-:Y:S01]  /*6710*/  ULDC UR4, c[0x0][0x808] ;  /* 0x0002020000047ab9 */ /* 0x000fe20000000800 */
[----:B------:R-:W3:Y:S06]  /*6720*/  S2R R13, SR_CTAID.X ;  /* 0x00000000000d7919 */ /* 0x000eec0000002500 */
[----:B------:R-:W4:Y:S01]  /*6730*/  LDC.64 R14, c[0x0][0x820] ;  /* 0x00020800ff0e7b82 */ /* 0x000f220000000a00 */
[----:B--2---:R-:W-:-:S04]  /*6740*/  ISETP.NE.U32.AND P3, PT, R4, RZ, PT ;  /* 0x000000ff0400720c */ /* 0x004fc80003f65070 */
[----:B------:R-:W-:Y:S01]  /*6750*/  ISETP.NE.AND.EX P3, PT, R5, RZ, PT, P3 ;  /* 0x000000ff0500720c */ /* 0x000fe20003f65330 */
[----:B-1----:R-:W-:Y:S02]  /*6760*/  IMAD.WIDE R4, R228, 0x4, R2 ;  /* 0x00000004e4047825 */ /* 0x002fe400078e0202 */
[----:B------:R-:W1:Y:S02]  /*6770*/  LDC.64 R2, c[0x0][0x878] ;  /* 0x00021e00ff027b82 */ /* 0x000e640000000a00 */
[----:B------:R-:W-:-:S08]  /*6780*/  IMAD.U32 R0, RZ, RZ, UR4 ;  /* 0x00000004ff007e24 */ /* 0x000fd0000f8e00ff */
[----:B------:R-:W2:Y:S01]  /*6790*/  @P3 LDG.E R9, desc[UR38][R4.64] ;  /* 0x0000002604093981 */ /* 0x000ea2000c1e1900 */
[----:B-1----:R-:W-:-:S04]  /*67a0*/  ISETP.NE.U32.AND P0, PT, R2, RZ, PT ;  /* 0x000000ff0200720c */ /* 0x002fc80003f05070 */
[----:B------:R-:W-:-:S13]  /*67b0*/  ISETP.NE.AND.EX P0, PT, R3, RZ, PT, P0 ;  /* 0x000000ff0300720c */ /* 0x000fda0003f05300 */
[----:B------:R-:W1:Y:S02]  /*67c0*/  @P0 LDC.64 R2, c[0x0][0x878] ;  /* 0x00021e00ff020b82 */ /* 0x000e640000000a00 */
[----:B-1----:R-:W-:-:S05]  /*67d0*/  @P0 IMAD.WIDE R6, R228, 0x4, R2 ;  /* 0x00000004e4060825 */ /* 0x002fca00078e0202 */
[----:B------:R1:W5:Y:S01]  /*67e0*/  @P0 LDG.E R0, desc[UR38][R6.64] ;  /* 0x0000002606000981 */ /* 0x000362000c1e1900 */
[----:B------:R-:W1:Y:S01]  /*67f0*/  S2UR UR4, SR_CTAID.Y ;  /* 0x00000000000479c3 */ /* 0x000e620000002600 */
[----:B------:R-:W3:Y:S02]  /*6800*/  S2R R2, SR_TID.X ;  /* 0x0000000000027919 */ /* 0x000ee40000002100 */
[----:B---3--:R-:W-:Y:S01]  /*6810*/  VIADD R11, R2, 0xffffff80 ;  /* 0xffffff80020b7836 */ /* 0x008fe20000000000 */
[----:B------:R-:W-:-:S04]  /*6820*/  CS2R R2, SRZ ;  /* 0x0000000000027805 */ /* 0x000fc8000001ff00 */
[----:B------:R-:W-:-:S04]  /*6830*/  SHF.R.S32.HI R8, RZ, 0x1f, R11 ;  /* 0x0000001fff087819 */ /* 0x000fc8000001140b */
[----:B------:R-:W-:-:S04]  /*6840*/  LEA.HI R8, R8, R11, RZ, 0x4 ;  /* 0x0000000b08087211 */ /* 0x000fc800078f20ff */
[----:B------:R-:W-:Y:S02]  /*6850*/  SHF.R.S32.HI R17, RZ, 0x4, R8 ;  /* 0x00000004ff117819 */ /* 0x000fe40000011408 */
[--C-:B--2---:R-:W-:Y:S01]  /*6860*/  @P3 SHF.R.S32.HI R3, RZ, 0x1f, R9.reuse ;  /* 0x0000001fff033819 */ /* 0x104fe20000011409 */
[----:B------:R-:W-:Y:S01]  /*6870*/  @P3 IMAD.MOV.U32 R2, RZ, RZ, R9 ;  /* 0x000000ffff023224 */ /* 0x000fe200078e0009 */
[----:B-1--4-:R-:W-:Y:S06]  /*6880*/  @P0 BRA `(.L_x_530) ;  /* 0x0000000000100947 */ /* 0x012fec0003800000 */
[----:B------:R-:W-:Y:S05]  /*6890*/  @!P3 BRA `(.L_x_530) ;  /* 0x00000000000cb947 */ /* 0x000fea0003800000 */
[----:B------:R-:W2:Y:S04]  /*68a0*/  LDG.E R7, desc[UR38][R4.64] ;  /* 0x0000002604077981 */ /* 0x000ea8000c1e1900 */
[----:B-----5:R-:W2:Y:S02]  /*68b0*/  LDG.E R0, desc[UR38][R4.64+0x4] ;  /* 0x0000042604007981 */ /* 0x020ea4000c1e1900 */
[----:B--2---:R-:W-:-:S07]  /*68c0*/  IMAD.IADD R0, R0, 0x1, -R7 ;  /* 0x0000000100007824 */ /* 0x004fce00078e0a07 */
.L_x_530:
[----:B------:R-:W-:Y:S01]  /*68d0*/  LOP3.LUT R4, R8, 0x1ffffff0, RZ, 0xc0, !PT ;  /* 0x1ffffff008047812 */ /* 0x000fe200078ec0ff */
[----:B------:R-:W-:Y:S01]  /*68e0*/  USHF.R.S32.HI UR5, URZ, 0x1f, UR4 ;  /* 0x0000001f3f057899 */ /* 0x000fe20008011404 */
[----:B-----5:R-:W-:Y:S01]  /*68f0*/  IMAD R12, R13, -0x80, R0 ;  /* 0xffffff800d0c7824 */ /* 0x020fe200078e0200 */
[----:B------:R-:W1:Y:S01]  /*6900*/  LDC.64 R20, c[0x0][0x850] ;  /* 0x00021400ff147b82 */ /* 0x000e620000000a00 */
[----:B------:R-:W-:Y:S01]  /*6910*/  VIADD R5, R17, 0x10 ;  /* 0x0000001011057836 */ /* 0x000fe20000000000 */
[----:B------:R-:W-:Y:S01]  /*6920*/  ULDC UR8, c[0x0][0x80c] ;  /* 0x0002030000087ab9 */ /* 0x000fe20000000800 */
[----:B------:R-:W-:Y:S01]  /*6930*/  IMAD.IADD R4, R11, 0x1, -R4 ;  /* 0x000000010b047824 */ /* 0x000fe200078e0a04 */
[-C--:B------:R-:W-:Y:S01]  /*6940*/  ISETP.GE.AND P2, PT, R17, R12.reuse, PT ;  /* 0x0000000c1100720c */ /* 0x080fe20003f46270 */
[----:B------:R-:W-:Y:S01]  /*6950*/  IMAD R0, R14, UR5, RZ ;  /* 0x000000050e007c24 */ /* 0x000fe2000f8e02ff */
[----:B------:R-:W-:Y:S01]  /*6960*/  ISETP.GE.AND P6, PT, R5, R12, PT ;  /* 0x0000000c0500720c */ /* 0x000fe20003fc6270 */
[----:B------:R-:W-:Y:S01]  /*6970*/  IMAD.SHL.U32 R6, R4, 0x8, RZ ;  /* 0x0000000804067824 */ /* 0x000fe200078e00ff */
[C---:B------:R-:W-:Y:S01]  /*6980*/  IADD3 R2, P0, R17.reuse, R2, RZ ;  /* 0x0000000211027210 */ /* 0x040fe20007f1e0ff */
[----:B------:R-:W-:Y:S01]  /*6990*/  VIADD R5, R17, 0x20 ;  /* 0x0000002011057836 */ /* 0x000fe20000000000 */
[----:B------:R-:W-:Y:S01]  /*69a0*/  ULDC.64 UR6, c[0x0][0x828] ;  /* 0x00020a0000067ab9 */ /* 0x000fe20000000a00 */
[----:B------:R-:W-:Y:S01]  /*69b0*/  IMAD R15, R15, UR4, R0 ;  /* 0x000000040f0f7c24 */ /* 0x000fe2000f8e0200 */
[----:B------:R-:W-:Y:S01]  /*69c0*/  SHF.R.S32.HI R7, RZ, 0x1f, R6 ;  /* 0x0000001fff077819 */ /* 0x000fe20000011406 */
[----:B------:R-:W-:Y:S01]  /*69d0*/  VIADD R9, R17, 0x30 ;  /* 0x0000003011097836 */ /* 0x000fe20000000000 */
[----:B------:R-:W-:Y:S01]  /*69e0*/  SHF.R.S32.HI R0, RZ, 0x1f, R228 ;  /* 0x0000001fff007819 */ /* 0x000fe200000114e4 */
[----:B------:R-:W-:Y:S01]  /*69f0*/  BSSY B0, `(.L_x_531) ;  /* 0x000001e000007945 */ /* 0x000fe20003800000 */
[----:B------:R-:W-:Y:S01]  /*6a00*/  ISETP.GE.AND P5, PT, R5, R12, PT ;  /* 0x0000000c0500720c */ /* 0x000fe20003fa6270 */
[----:B------:R-:W-:Y:S01]  /*6a10*/  IMAD.WIDE.U32 R4, R14, UR4, R6 ;  /* 0x000000040e047c25 */ /* 0x000fe2000f8e0006 */
[----:B------:R-:W-:-:S02]  /*6a20*/  ISETP.GE.OR P4, PT, R6, UR8, P2 ;  /* 0x0000000806007c0c */ /* 0x000fc40009786670 */
[----:B------:R-:W-:Y:S01]  /*6a30*/  SEL R14, R0, RZ, !P3 ;  /* 0x000000ff000e7207 */ /* 0x000fe20005800000 */
[----:B------:R-:W-:Y:S01]  /*6a40*/  IMAD.IADD R5, R15, 0x1, R5 ;  /* 0x000000010f057824 */ /* 0x000fe200078e0205 */
[----:B------:R-:W-:Y:S02]  /*6a50*/  LEA.HI.X.SX32 R3, R17, R3, 0x1, P0 ;  /* 0x0000000311037211 */ /* 0x000fe400000f0eff */
[-C--:B------:R-:W-:Y:S01]  /*6a60*/  ISETP.GE.AND P0, PT, R9, R12.reuse, PT ;  /* 0x0000000c0900720c */ /* 0x080fe20003f06270 */
[----:B------:R-:W-:Y:S01]  /*6a70*/  VIADD R9, R17, 0x40 ;  /* 0x0000004011097836 */ /* 0x000fe20000000000 */
[----:B------:R-:W-:Y:S01]  /*6a80*/  SEL R15, R228, RZ, !P3 ;  /* 0x000000ffe40f7207 */ /* 0x000fe20005800000 */
[----:B------:R-:W-:Y:S01]  /*6a90*/  IMAD R0, R14, UR6, RZ ;  /* 0x000000060e007c24 */ /* 0x000fe2000f8e02ff */
[----:B------:R-:W-:Y:S01]  /*6aa0*/  P2R R18, PR, RZ, 0x40 ;  /* 0x00000040ff127803 */ /* 0x000fe20000000000 */
[----:B------:R-:W-:Y:S01]  /*6ab0*/  IMAD.WIDE R2, R13, 0x80, R2 ;  /* 0x000000800d027825 */ /* 0x000fe200078e0202 */
[----:B------:R-:W-:-:S02]  /*6ac0*/  ISETP.GE.AND P1, PT, R9, R12, PT ;  /* 0x0000000c0900720c */ /* 0x000fc40003f26270 */
[----:B------:R-:W-:Y:S01]  /*6ad0*/  P2R R22, PR, RZ, 0x20 ;  /* 0x00000020ff167803 */ /* 0x000fe20000000000 */
[C---:B------:R-:W-:Y:S01]  /*6ae0*/  IMAD R9, R15.reuse, UR7, R0 ;  /* 0x000000070f097c24 */ /* 0x040fe2000f8e0200 */
[----:B------:R-:W-:Y:S01]  /*6af0*/  ISETP.GE.OR P3, PT, R6, UR8, P6 ;  /* 0x0000000806007c0c */ /* 0x000fe2000b766670 */
[----:B------:R-:W-:-:S04]  /*6b00*/  IMAD.WIDE.U32 R10, R15, UR6, R4 ;  /* 0x000000060f0a7c25 */ /* 0x000fc8000f8e0004 */
[----:B------:R-:W-:Y:S01]  /*6b10*/  IMAD.IADD R9, R11, 0x1, R9 ;  /* 0x000000010b097824 */ /* 0x000fe200078e0209 */
[----:B------:R-:W-:Y:S07]  /*6b20*/  @P4 BRA `(.L_x_532) ;  /* 0x0000000000284947 */ /* 0x000fee0003800000 */
        /* <DEDUP_REMOVED lines=9> */
[----:B------:R2:W-:Y:S02]  /*6bc0*/  STG.E.128 desc[UR38][R24.64], RZ ;  /* 0x000000ff18007986 */ /* 0x0005e4000c101d26 */
.L_x_532:
[----:B------:R-:W-:Y:S05]  /*6bd0*/  BSYNC B0 ;  /* 0x0000000000007941 */ /* 0x000fea0003800000 */
.L_x_531:
[----:B------:R-:W-:Y:S01]  /*6be0*/  BSSY B0, `(.L_x_533) ;  /* 0x0000010000007945 */ /* 0x000fe20003800000 */
[----:B------:R-:W-:-:S03]  /*6bf0*/  ISETP.GE.OR P4, PT, R6, UR8, P5 ;  /* 0x0000000806007c0c */ /* 0x000fc6000af86670 */
[----:B------:R-:W-:Y:S10]  /*6c00*/  @P3 BRA `(.L_x_534) ;  /* 0x0000000000343947 */ /* 0x000ff40003800000 */
        /* <DEDUP_REMOVED lines=9> */
[----:B--2---:R-:W-:Y:S01]  /*6ca0*/  LEA R24, P3, R4, UR6, 0x1 ;  /* 0x0000000604187c11 */ /* 0x004fe2000f8608ff */
[----:B------:R-:W-:-:S05]  /*6cb0*/  IMAD.IADD R5, R5, 0x1, R13 ;  /* 0x0000000105057824 */ /* 0x000fca00078e020d */
[----:B------:R-:W-:-:S05]  /*6cc0*/  LEA.HI.X R25, R4, UR7, R5, 0x1, P3 ;  /* 0x0000000704197c11 */ /* 0x000fca00098f0c05 */
[----:B------:R3:W-:Y:S02]  /*6cd0*/  STG.E.128 desc[UR38][R24.64], RZ ;  /* 0x000000ff18007986 */ /* 0x0007e4000c101d26 */
.L_x_534:
[----:B------:R-:W-:Y:S05]  /*6ce0*/  BSYNC B0 ;  /* 0x0000000000007941 */ /* 0x000fea0003800000 */
.L_x_533:
        /* <DEDUP_REMOVED lines=12> */
[----:B--23--:R-:W-:Y:S01]  /*6db0*/  LEA R24, P4, R4, UR6, 0x1 ;  /* 0x0000000604187c11 */ /* 0x00cfe2000f8808ff */
[----:B------:R-:W-:-:S05]  /*6dc0*/  IMAD.IADD R5, R5, 0x1, R13 ;  /* 0x0000000105057824 */ /* 0x000fca00078e020d */
[----:B------:R-:W-:-:S05]  /*6dd0*/  LEA.HI.X R25, R4, UR7, R5, 0x1, P4 ;  /* 0x0000000704197c11 */ /* 0x000fca000a0f0c05 */
[----:B------:R4:W-:Y:S02]  /*6de0*/  STG.E.128 desc[UR38][R24.64], RZ ;  /* 0x000000ff18007986 */ /* 0x0009e4000c101d26 */
.L_x_536:
[----:B------:R-:W-:Y:S05]  /*6df0*/  BSYNC B0 ;  /* 0x0000000000007941 */ /* 0x000fea0003800000 */
.L_x_535:
[----:B------:R-:W-:Y:S01]  /*6e00*/  BSSY B0, `(.L_x_537) ;  /* 0x0000011000007945 */ /* 0x000fe20003800000 */
[----:B------:R-:W-:Y:S01]  /*6e10*/  ISETP.GE.OR P4, PT, R6, UR8, P1 ;  /* 0x0000000806007c0c */ /* 0x000fe20008f86670 */
[----:B------:R-:W-:Y:S02]  /*6e20*/  VIADD R19, R17, 0x50 ;  /* 0x0000005011137836 */ /* 0x000fe40000000000 */
        /* <DEDUP_REMOVED lines=10> */
[----:B--234-:R-:W-:Y:S01]  /*6ed0*/  LEA R24, P3, R4, UR6, 0x1 ;  /* 0x0000000604187c11 */ /* 0x01cfe2000f8608ff */
[----:B------:R-:W-:-:S05]  /*6ee0*/  IMAD.IADD R5, R5, 0x1, R13 ;  /* 0x0000000105057824 */ /* 0x000fca00078e020d */
[----:B------:R-:W-:-:S05]  /*6ef0*/  LEA.HI.X R25, R4, UR7, R5, 0x1, P3 ;  /* 0x0000000704197c11 */ /* 0x000fca00098f0c05 */
[----:B------:R2:W-:Y:S02]  /*6f00*/  STG.E.128 desc[UR38][R24.64], RZ ;  /* 0x000000ff18007986 */ /* 0x0005e4000c101d26 */
.L_x_538:
[----:B------:R-:W-:Y:S05]  /*6f10*/  BSYNC B0 ;  /* 0x0000000000007941 */ /* 0x000fea0003800000 */
.L_x_537:
[----:B------:R-:W-:Y:S01]  /*6f20*/  BSSY B0, `(.L_x_539) ;  /* 0x0000010000007945 */ /* 0x000fe20003800000 */
[----:B------:R-:W-:-:S03]  /*6f30*/  ISETP.GE.AND P3, PT, R19, R12, PT ;  /* 0x0000000c1300720c */ /* 0x000fc60003f66270 */
        /* <DEDUP_REMOVED lines=14> */
.L_x_540:
[----:B------:R-:W-:Y:S05]  /*7020*/  BSYNC B0 ;  /* 0x0000000000007941 */ /* 0x000fea0003800000 */
.L_x_539:
[----:B------:R-:W-:Y:S01]  /*7030*/  ISETP.GE.OR P4, PT, R6, UR8, P3 ;  /* 0x0000000806007c0c */ /* 0x000fe20009f86670 */
[----:B------:R-:W-:Y:S01]  /*7040*/  BSSY B0, `(.L_x_541) ;  /* 0x0000011000007945 */ /* 0x000fe20003800000 */
[----:B-1----:R-:W-:Y:S02]  /*7050*/  IMAD R16, R20, UR5, RZ ;  /* 0x0000000514107c24 */ /* 0x002fe4000f8e02ff */
[----:B------:R-:W-:-:S09]  /*7060*/  VIADD R19, R17, 0x60 ;  /* 0x0000006011137836 */ /* 0x000fd20000000000 */
[----:B------:R-:W-:Y:S05]  /*7070*/  @P4 BRA `(.L_x_542) ;  /* 0x0000000000344947 */ /* 0x000fea0003800000 */
        /* <DEDUP_REMOVED lines=13> */
.L_x_542:
[----:B------:R-:W-:Y:S05]  /*7150*/  BSYNC B0 ;  /* 0x0000000000007941 */ /* 0x000fea0003800000 */
.L_x_541:
[----:B------:R-:W-:Y:S01]  /*7160*/  ISETP.GE.AND P4, PT, R19, R12, PT ;  /* 0x0000000c1300720c */ /* 0x000fe20003f86270 */
[----:B------:R-:W-:Y:S01]  /*7170*/  ULDC UR9, c[0x0][0x83c] ;  /* 0x00020f0000097ab9 */ /* 0x000fe20000000800 */
[----:B------:R-:W-:Y:S01]  /*7180*/  BSSY B0, `(.L_x_543) ;  /* 0x0000012000007945 */ /* 0x000fe20003800000 */
[----:B------:R-:W-:Y:S01]  /*7190*/  IMAD R21, R21, UR4, R16 ;  /* 0x0000000415157c24 */ /* 0x000fe2000f8e0210 */
[----:B------:R-:W-:Y:S01]  /*71a0*/  ISETP.GE.OR P5, PT, R6, UR8, P4 ;  /* 0x0000000806007c0c */ /* 0x000fe2000a7a6670 */
[----:B------:R-:W-:-:S12]  /*71b0*/  VIADD R17, R17, 0x70 ;  /* 0x0000007011117836 */ /* 0x000fd80000000000 */
        /* <DEDUP_REMOVED lines=10> */
[----:B-1234-:R-:W-:Y:S01]  /*7260*/  LEA R24, P5, R4, UR6, 0x1 ;  /* 0x0000000604187c11 */ /* 0x01efe2000f8a08ff */
[----:B------:R-:W-:-:S05]  /*7270*/  IMAD.IADD R5, R5, 0x1, R13 ;  /* 0x0000000105057824 */ /* 0x000fca00078e020d */
[----:B------:R-:W-:-:S05]  /*7280*/  LEA.HI.X R25, R4, UR7, R5, 0x1, P5 ;  /* 0x0000000704197c11 */ /* 0x000fca000a8f0c05 */
[----:B------:R1:W-:Y:S02]  /*7290*/  STG.E.128 desc[UR38][R24.64], RZ ;  /* 0x000000ff18007986 */ /* 0x0003e4000c101d26 */
.L_x_544:
[----:B------:R-:W-:Y:S05]  /*72a0*/  BSYNC B0 ;  /* 0x0000000000007941 */ /* 0x000fea0003800000 */
.L_x_543:
[----:B------:R-:W-:Y:S01]  /*72b0*/  ISETP.GE.AND P5, PT, R17, R12, PT ;  /* 0x0000000c1100720c */ /* 0x000fe20003fa6270 */
[----:B------:R-:W-:Y:S03]  /*72c0*/  BSSY B0, `(.L_x_545) ;  /* 0x0000010000007945 */ /* 0x000fe60003800000 */
[----:B------:R-:W-:-:S13]  /*72d0*/  ISETP.GE.OR P6, PT, R6, UR8, P5 ;  /* 0x0000000806007c0c */ /* 0x000fda000afc6670 */
        /* <DEDUP_REMOVED lines=13> */
[----:B------:R1:W-:Y:S02]  /*73b0*/  STG.E.128 desc[UR38][R8.64], RZ ;  /* 0x000000ff08007986 */ /* 0x0003e4000c101d26 */
.L_x_546:
[----:B------:R-:W-:Y:S05]  /*73c0*/  BSYNC B0 ;  /* 0x0000000000007941 */ /* 0x000fea0003800000 */
.L_x_545:
[----:B------:R-:W-:Y:S01]  /*73d0*/  P2R R0, PR, RZ, 0x20 ;  /* 0x00000020ff007803 */ /* 0x000fe20000000000 */
[----:B------:R-:W-:Y:S01]  /*73e0*/  IMAD.WIDE.U32 R4, R20, UR4, R6 ;  /* 0x0000000414047c25 */ /* 0x000fe2000f8e0006 */
[----:B------:R-:W-:Y:S01]  /*73f0*/  ISETP.NE.AND P5, PT, R18, RZ, PT ;  /* 0x000000ff1200720c */ /* 0x000fe20003fa5270 */
[----:B------:R-:W-:Y:S01]  /*7400*/  ULDC.64 UR4, c[0x0][0x858] ;  /* 0x0002160000047ab9 */ /* 0x000fe20000000a00 */
[C---:B------:R-:W-:Y:S01]  /*7410*/  ISETP.GE.OR P2, PT, R6.reuse, UR9, P2 ;  /* 0x0000000906007c0c */ /* 0x040fe20009746670 */
[----:B------:R-:W-:Y:S01]  /*7420*/  IMAD.IADD R5, R21, 0x1, R5 ;  /* 0x0000000115057824 */ /* 0x000fe200078e0205 */
[----:B------:R-:W-:Y:S01]  /*7430*/  ISETP.GE.OR P5, PT, R6, UR9, P5 ;  /* 0x0000000906007c0c */ /* 0x000fe2000afa6670 */
[----:B------:R-:W-:Y:S01]  /*7440*/  BSSY B0, `(.L_x_547) ;  /* 0x0000019000007945 */ /* 0x000fe20003800000 */
[----:B------:R-:W-:Y:S01]  /*7450*/  ISETP.NE.AND P6, PT, R22, RZ, PT ;  /* 0x000000ff1600720c */ /* 0x000fe20003fc5270 */
[----:B-1----:R-:W-:Y:S01]  /*7460*/  IMAD.WIDE.U32 R8, R15, UR4, R4 ;  /* 0x000000040f087c25 */ /* 0x002fe2000f8e0004 */
[----:B------:R-:W-:-:S02]  /*7470*/  P2R R10, PR, RZ, 0x20 ;  /* 0x00000020ff0a7803 */ /* 0x000fc40000000000 */
[----:B------:R-:W-:Y:S01]  /*7480*/  ISETP.NE.AND P5, PT, R0, RZ, PT ;  /* 0x000000ff0000720c */ /* 0x000fe20003fa5270 */
[----:B------:R-:W-:Y:S01]  /*7490*/  IMAD R0, R14, UR4, RZ ;  /* 0x000000040e007c24 */ /* 0x000fe2000f8e02ff */
[C---:B------:R-:W-:Y:S02]  /*74a0*/  ISETP.GE.OR P6, PT, R6.reuse, UR9, P6 ;  /* 0x0000000906007c0c */ /* 0x040fe4000b7c6670 */
[C---:B------:R-:W-:Y:S01]  /*74b0*/  ISETP.GE.OR P0, PT, R6.reuse, UR9, P0 ;  /* 0x0000000906007c0c */ /* 0x040fe20008706670 */
[----:B------:R-:W-:Y:S01]  /*74c0*/  IMAD R7, R15, UR5, R0 ;  /* 0x000000050f077c24 */ /* 0x000fe2000f8e0200 */
[C---:B------:R-:W-:Y:S02]  /*74d0*/  ISETP.GE.OR P1, PT, R6.reuse, UR9, P1 ;  /* 0x0000000906007c0c */ /* 0x040fe40008f26670 */
[C---:B------:R-:W-:Y:S01]  /*74e0*/  ISETP.GE.OR P3, PT, R6.reuse, UR9, P3 ;  /* 0x0000000906007c0c */ /* 0x040fe20009f66670 */
[----:B------:R-:W-:Y:S01]  /*74f0*/  IMAD.IADD R7, R9, 0x1, R7 ;  /* 0x0000000109077824 */ /* 0x000fe200078e0207 */
[----:B------:R-:W-:-:S02]  /*7500*/  ISETP.GE.OR P4, PT, R6, UR9, P4 ;  /* 0x0000000906007c0c */ /* 0x000fc4000a786670 */
[----:B------:R-:W-:Y:S01]  /*7510*/  ISETP.GE.OR P5, PT, R6, UR9, P5 ;  /* 0x0000000906007c0c */ /* 0x000fe2000afa6670 */
[----:B------:R-:W-:-:S12]  /*7520*/  @P2 BRA `(.L_x_548) ;  /* 0x0000000000282947 */ /* 0x000fd80003800000 */
        /* <DEDUP_REMOVED lines=10> */
.L_x_548:
[----:B------:R-:W-:Y:S05]  /*75d0*/  BSYNC B0 ;  /* 0x0000000000007941 */ /* 0x000fea0003800000 */
.L_x_547:
[----:B------:R-:W-:Y:S01]  /*75e0*/  ISETP.NE.AND P2, PT, R10, RZ, PT ;  /* 0x000000ff0a00720c */ /* 0x000fe20003f45270 */
[----:B------:R-:W-:-:S12]  /*75f0*/  BSSY B0, `(.L_x_549) ;  /* 0x000000f000007945 */ /* 0x000fd80003800000 */
        /* <DEDUP_REMOVED lines=14> */
.L_x_550:
[----:B------:R-:W-:Y:S05]  /*76e0*/  BSYNC B0 ;  /* 0x0000000000007941 */ /* 0x000fea0003800000 */
.L_x_549:
[----:B------:R-:W-:Y:S04]  /*76f0*/  BSSY B0, `(.L_x_551) ;  /* 0x000000f000007945 */ /* 0x000fe80003800000 */
[----:B------:R-:W-:Y:S05]  /*7700*/  @P6 BRA `(.L_x_552) ;  /* 0x0000000000346947 */ /* 0x000fea0003800000 */
[----:B-1----:R-:W-:Y:S01]  /*7710*/  IADD3 R11, P2, R2, 0x20, RZ ;  /* 0x00000020020b7810 */ /* 0x002fe20007f5e0ff */
        /* <DEDUP_REMOVED lines=12> */
.L_x_552:
[----:B------:R-:W-:Y:S05]  /*77e0*/  BSYNC B0 ;  /* 0x0000000000007941 */ /* 0x000fea0003800000 */
.L_x_551:
        /* <DEDUP_REMOVED lines=15> */
.L_x_554:
[----:B------:R-:W-:Y:S05]  /*78e0*/  BSYNC B0 ;  /* 0x0000000000007941 */ /* 0x000fea0003800000 */
.L_x_553:
        /* <DEDUP_REMOVED lines=15> */
.L_x_556:
[----:B------:R-:W-:Y:S05]  /*79e0*/  BSYNC B0 ;  /* 0x0000000000007941 */ /* 0x000fea0003800000 */
.L_x_555:
        /* <DEDUP_REMOVED lines=15> */
.L_x_558:
[----:B------:R-:W-:Y:S05]  /*7ae0*/  BSYNC B0 ;  /* 0x0000000000007941 */ /* 0x000fea0003800000 */
.L_x_557:
        /* <DEDUP_REMOVED lines=15> */
.L_x_560:
[----:B------:R-:W-:Y:S05]  /*7be0*/  BSYNC B0 ;  /* 0x0000000000007941 */ /* 0x000fea0003800000 */
.L_x_559:
[----:B------:R-:W-:Y:S05]  /*7bf0*/  @P5 BRA `(.L_x_474) ;  /* 0x0000003000c05947 */ /* 0x000fea0003800000 */
[----:B------:R-:W-:Y:S01]  /*7c00*/  IADD3 R5, P0, R2, 0x70, RZ ;  /* 0x0000007002057810 */ /* 0x000fe20007f1e0ff */
        /* <DEDUP_REMOVED lines=11> */
[----:B------:R1:W-:Y:S01]  /*7cc0*/  STG.E.128 desc[UR38][R4.64], RZ ;  /* 0x000000ff04007986 */ /* 0x0003e2000c101d26 */
[----:B------:R-:W-:Y:S05]  /*7cd0*/  BRA `(.L_x_474) ;  /* 0x0000003000887947 */ /* 0x000fea0003800000 */
.L_x_469:
[----:B------:R-:W-:-:S08]  /*7ce0*/  NOP ;  /* 0x0000000000007918 */ /* 0x000fd00000000000 */
[----:B---3--:R-:W1:-:S00]  /*7cf0*/  USETMAXREG.DEALLOC.CTAPOOL 0x18 ;  /* 0x00000018000079c8 */ /* 0x008e4000080e0500 */
[----:B-1----:R-:W-:-:S06]  /*7d00*/  LOP3.LUT R0, R0, 0x3, RZ, 0xc0, !PT ;  /* 0x0000000300007812 */ /* 0x002fcc00078ec0ff */
[----:B------:R-:W1:Y:S02]  /*7d10*/  SHFL.IDX PT, R0, R0, RZ, 0x1f ;  /* 0x00001fff00007589 */ /* 0x000e6400000e0000 */
[----:B-1----:R-:W-:-:S13]  /*7d20*/  ISETP.NE.AND P0, PT, R0, RZ, PT ;  /* 0x000000ff0000720c */ /* 0x002fda0003f05270 */
[----:B------:R-:W-:Y:S05]  /*7d30*/  @!P0 BRA `(.L_x_561) ;  /* 0x0000000c00d48947 */ /* 0x000fea0003800000 */
[----:B------:R-:W-:-:S13]  /*7d40*/  ISETP.NE.AND P0, PT, R0, 0x1, PT ;  /* 0x000000010000780c */ /* 0x000fda0003f05270 */
[----:B------:R-:W-:Y:S05]  /*7d50*/  @P0 BRA `(.L_x_474) ;  /* 0x0000003000680947 */ /* 0x000fea0003800000 */
[----:B------:R-:W-:Y:S01]  /*7d60*/  ULDC.64 UR4, c[0x0][0x8d8] ;  /* 0x0002360000047ab9 */ /* 0x000fe20000000a00 */
[----:B------:R-:W1:Y:S01]  /*7d70*/  S2UR UR12, SR_CTAID.Z ;  /* 0x00000000000c79c3 */ /* 0x000e620000002700 */
[----:B------:R-:W-:-:S04]  /*7d80*/  ISETP.NE.U32.AND P0, PT, RZ, UR4, PT ;  /* 0x00000004ff007c0c */ /* 0x000fc8000bf05070 */
[----:B------:R-:W-:-:S13]  /*7d90*/  ISETP.NE.AND.EX P0, PT, RZ, UR5, PT, P0 ;  /* 0x00000005ff007c0c */ /* 0x000fda000bf05300 */
[----:B------:R-:W-:Y:S05]  /*7da0*/  @!P0 BRA `(.L_x_562) ;  /* 0x00000000001c8947 */ /* 0x000fea0003800000 */
[----:B------:R-:W-:Y:S02]  /*7db0*/  ULDC.64 UR4, c[0x0][0x8d8] ;  /* 0x0002360000047ab9 */ /* 0x000fe40000000a00 */
[----:B-1----:R-:W-:-:S06]  /*7dc0*/  UIMAD.WIDE UR4, UR12, 0x4, UR4 ;  /* 0x000000040c0478a5 */ /* 0x002fcc000f8e0204 */
[----:B------:R-:W-:Y:S02]  /*7dd0*/  IMAD.U32 R2, RZ, RZ, UR4 ;  /* 0x00000004ff027e24 */ /* 0x000fe4000f8e00ff */
[----:B------:R-:W-:-:S05]  /*7de0*/  IMAD.U32 R3, RZ, RZ, UR5 ;  /* 0x00000005ff037e24 */ /* 0x000fca000f8e00ff */
[----:B------:R-:W2:Y:S02]  /*7df0*/  LDG.E R2, desc[UR38][R2.64] ;  /* 0x0000002602027981 */ /* 0x000ea4000c1e1900 */
[----:B--2---:R-:W-:Y:S01]  /*7e00*/  R2UR UR5, R2 ;  /* 0x00000000020572ca */ /* 0x004fe200000e0000 */
[----:B------:R-:W-:-:S14]  /*7e10*/  BRA `(.L_x_563) ;  /* 0x0000000000387947 */ /* 0x000fdc0003800000 */
.L_x_562:
[----:B------:R-:W-:Y:S02]  /*7e20*/  ULDC.64 UR4, c[0x0][0x8d0] ;  /* 0x0002340000047ab9 */ /* 0x000fe40000000a00 */
[----:B------:R-:W-:-:S04]  /*7e30*/  ISETP.NE.U32.AND P0, PT, RZ, UR4, PT ;  /* 0x00000004ff007c0c */ /* 0x000fc8000bf05070 */
[----:B------:R-:W-:-:S13]  /*7e40*/  ISETP.NE.AND.EX P0, PT, RZ, UR5, PT, P0 ;  /* 0x00000005ff007c0c */ /* 0x000fda000bf05300 */
[----:B------:R-:W-:Y:S05]  /*7e50*/  @!P0 BRA `(.L_x_564) ;  /* 0x0000000000248947 */ /* 0x000fea0003800000 */
[----:B------:R-:W-:Y:S02]  /*7e60*/  ULDC.64 UR4, c[0x0][0x8d0] ;  /* 0x0002340000047ab9 */ /* 0x000fe40000000a00 */
[----:B-1----:R-:W-:-:S06]  /*7e70*/  UIMAD.WIDE UR4, UR12, 0x4, UR4 ;  /* 0x000000040c0478a5 */ /* 0x002fcc000f8e0204 */
[----:B------:R-:W-:Y:S02]  /*7e80*/  IMAD.U32 R2, RZ, RZ, UR4 ;  /* 0x00000004ff027e24 */ /* 0x000fe4000f8e00ff */
[----:B------:R-:W-:-:S05]  /*7e90*/  IMAD.U32 R3, RZ, RZ, UR5 ;  /* 0x00000005ff037e24 */ /* 0x000fca000f8e00ff */
[----:B------:R-:W2:Y:S04]  /*7ea0*/  LDG.E R0, desc[UR38][R2.64] ;  /* 0x0000002602007981 */ /* 0x000ea8000c1e1900 */
[----:B------:R-:W2:Y:S02]  /*7eb0*/  LDG.E R5, desc[UR38][R2.64+0x4] ;  /* 0x0000042602057981 */ /* 0x000ea4000c1e1900 */
[----:B--2---:R-:W-:-:S05]  /*7ec0*/  IMAD.IADD R0, R5, 0x1, -R0 ;  /* 0x0000000105007824 */ /* 0x004fca00078e0a00 */
[----:B------:R-:W-:Y:S01]  /*7ed0*/  R2UR UR5, R0 ;  /* 0x00000000000572ca */ /* 0x000fe200000e0000 */
[----:B------:R-:W-:-:S14]  /*7ee0*/  BRA `(.L_x_563) ;  /* 0x0000000000047947 */ /* 0x000fdc0003800000 */
.L_x_564:
[----:B------:R-:W-:-:S05]  /*7ef0*/  ULDC UR5, c[0x0][0x8bc] ;  /* 0x00022f0000057ab9 */ /* 0x000fca0000000800 */
.L_x_563:
[----:B------:R-:W2:Y:S02]  /*7f00*/  S2UR UR4, SR_CTAID.X ;  /* 0x00000000000479c3 */ /* 0x000ea40000002500 */
[----:B--2---:R-:W-:-:S04]  /*7f10*/  USHF.L.U32 UR4, UR4, 0x7, URZ ;  /* 0x0000000704047899 */ /* 0x004fc8000800063f */
[----:B------:R-:W-:-:S04]  /*7f20*/  UISETP.GE.AND UP0, UPT, UR4, UR5, UPT ;  /* 0x000000050400728c */ /* 0x000fc8000bf06270 */
[----:B-1----:R-:W-:-:S06]  /*7f30*/  USEL UR12, UR12, 0xffffffff, !UP0 ;  /* 0xffffffff0c0c7887 */ /* 0x002fcc000c000000 */
[----:B------:R-:W-:-:S13]  /*7f40*/  ISETP.LE.AND P0, PT, RZ, UR12, PT ;  /* 0x0000000cff007c0c */ /* 0x000fda000bf03270 */
[----:B------:R-:W-:Y:S05]  /*7f50*/  @!P0 BRA `(.L_x_474) ;  /* 0x0000002c00e88947 */ /* 0x000fea0003800000 */
[----:B------:R-:W-:Y:S02]  /*7f60*/  ULDC.64 UR4, c[0x0][0x770] ;  /* 0x0001dc0000047ab9 */ /* 0x000fe40000000a00 */
[----:B------:R-:W-:-:S04]  /*7f70*/  UISETP.NE.U32.AND UP0, UPT, UR4, URZ, UPT ;  /* 0x0000003f0400728c */ /* 0x000fc8000bf05070 */
[----:B------:R-:W-:-:S03]  /*7f80*/  UISETP.NE.AND.EX UP0, UPT, UR5, URZ, UPT, UP0 ;  /* 0x0000003f0500728c */ /* 0x000fc6000bf05300 */
[----:B------:R-:W-:Y:S02]  /*7f90*/  ULDC.64 UR4, c[0x0][0x770] ;  /* 0x0001dc0000047ab9 */ /* 0x000fe40000000a00 */
[----:B------:R-:W-:Y:S01]  /*7fa0*/  UIMAD.WIDE UR4, UR12, 0x4, UR4 ;  /* 0x000000040c0478a5 */ /* 0x000fe2000f8e0204 */
[----:B------:R-:W-:-:S05]  /*7fb0*/  PLOP3.LUT P0, PT, PT, PT, UP0, 0x80, 0x0 ;  /* 0x000000000000781c */ /* 0x000fca0003f0f008 */
[----:B------:R-:W-:Y:S02]  /*7fc0*/  IMAD.U32 R2, RZ, RZ, UR4 ;  /* 0x00000004ff027e24 */ /* 0x000fe4000f8e00ff */
[----:B------:R-:W-:Y:S01]  /*7fd0*/  IMAD.U32 R3, RZ, RZ, UR5 ;  /* 0x00000005ff037e24 */ /* 0x000fe2000f8e00ff */
[----:B------:R-:W-:-:S05]  /*7fe0*/  ULDC.64 UR4, c[0x0][0x780] ;  /* 0x0001e00000047ab9 */ /* 0x000fca0000000a00 */
[----:B------:R-:W2:Y:S01]  /*7ff0*/  @P0 LDG.E R6, desc[UR38][R2.64] ;  /* 0x0000002602060981 */ /* 0x000ea2000c1e1900 */
[----:B------:R-:W-:Y:S01]  /*8000*/  UISETP.NE.U32.AND UP1, UPT, UR4, URZ, UPT ;  /* 0x0000003f0400728c */ /* 0x000fe2000bf25070 */
[----:B------:R-:W-:-:S03]  /*8010*/  ULDC UR6, c[0x0][0x280] ;  /* 0x0000a00000067ab9 */ /* 0x000fc60000000800 */
[----:B------:R-:W-:Y:S01]  /*8020*/  UISETP.NE.AND.EX UP1, UPT, UR5, URZ, UPT, UP1 ;  /* 0x0000003f0500728c */ /* 0x000fe2000bf25310 */
[----:B------:R-:W-:-:S05]  /*8030*/  IMAD.U32 R0, RZ, RZ, UR6 ;  /* 0x00000006ff007e24 */ /* 0x000fca000f8e00ff */
[----:B------:R-:W-:-:S05]  /*8040*/  PLOP3.LUT P1, PT, PT, PT, UP1, 0x80, 0x0 ;  /* 0x000000000000781c */ /* 0x000fca0003f2f018 */
[----:B------:R-:W-:Y:S02]  /*8050*/  @UP1 ULDC.64 UR4, c[0x0][0x780] ;  /* 0x0001e00000041ab9 */ /* 0x000fe40000000a00 */
[----:B------:R-:W-:-:S06]  /*8060*/  @UP1 UIMAD.WIDE UR4, UR12, 0x4, UR4 ;  /* 0x000000040c0418a5 */ /* 0x000fcc000f8e0204 */
[----:B------:R-:W-:Y:S02]  /*8070*/  IMAD.U32 R4, RZ, RZ, UR4 ;  /* 0x00000004ff047e24 */ /* 0x000fe4000f8e00ff */
[----:B------:R-:W-:-:S05]  /*8080*/  IMAD.U32 R5, RZ, RZ, UR5 ;  /* 0x00000005ff057e24 */ /* 0x000fca000f8e00ff */
[----:B------:R1:W5:Y:S01]  /*8090*/  @P1 LDG.E R0, desc[UR38][R4.64] ;  /* 0x0000002604001981 */ /* 0x000362000c1e1900 */
[----:B------:R-:W-:Y:S01]  /*80a0*/  PLOP3.LUT P2, PT, PT, PT, UP0, 0x80, 0x0 ;  /* 0x000000000000781c */ /* 0x000fe20003f4f008 */
[----:B------:R-:W3:Y:S02]  /*80b0*/  S2UR UR13, SR_CTAID.Y ;  /* 0x00000000000d79c3 */ /* 0x000ee40000002600 */
[----:B---3--:R-:W-:-:S10]  /*80c0*/  USHF.R.S32.HI UR7, URZ, 0x1f, UR13 ;  /* 0x0000001f3f077899 */ /* 0x008fd4000801140d */
[----:B--2---:R-:W-:-:S13]  /*80d0*/  @P2 R2UR UR4, R6 ;  /* 0x00000000060422ca */ /* 0x004fda00000e0000 */
[----:B------:R-:W-:-:S04]  /*80e0*/  @UP0 ULEA UR4, UR12, UR4, 0x6 ;  /* 0x000000040c040291 */ /* 0x000fc8000f8e303f */
[----:B------:R-:W-:-:S04]  /*80f0*/  @UP0 USHF.R.S32.HI UR5, URZ, 0x1f, UR4 ;  /* 0x0000001f3f050899 */ /* 0x000fc80008011404 */
[----:B------:R-:W-:-:S04]  /*8100*/  @UP0 ULEA.HI UR5, UR5, UR4, URZ, 0x6 ;  /* 0x0000000405050291 */ /* 0x000fc8000f8f303f */
[----:B------:R-:W-:-:S04]  /*8110*/  @UP0 USHF.L.U32 UR5, UR5, 0x7, URZ ;  /* 0x0000000705050899 */ /* 0x000fc8000800063f */
[----:B------:R-:W-:Y:S01]  /*8120*/  @UP0 ULOP3.LUT UR6, UR5, 0xffffe000, URZ, 0xc0, !UPT ;  /* 0xffffe00005060892 */ /* 0x000fe2000f8ec03f */
[----:B-1----:R-:W-:Y:S11]  /*8130*/  @P1 BRA `(.L_x_565) ;  /* 0x0000000000101947 */ /* 0x002ff60003800000 */
[----:B------:R-:W-:Y:S05]  /*8140*/  @!P0 BRA `(.L_x_565) ;  /* 0x00000000000c8947 */ /* 0x000fea0003800000 */
[----:B------:R-:W2:Y:S04]  /*8150*/  LDG.E R5, desc[UR38][R2.64] ;  /* 0x0000002602057981 */ /* 0x000ea8000c1e1900 */
[----:B-----5:R-:W2:Y:S02]  /*8160*/  LDG.E R0, desc[UR38][R2.64+0x4] ;  /* 0x0000042602007981 */ /* 0x020ea4000c1e1900 */
[----:B--2---:R-:W-:-:S07]  /*8170*/  IMAD.IADD R0, R0, 0x1, -R5 ;  /* 0x0000000100007824 */ /* 0x004fce00078e0a05 */
.L_x_565:
[----:B-----5:R-:W-:Y:S01]  /*8180*/  ISETP.GE.AND P0, PT, R0, 0x1, PT ;  /* 0x000000010000780c */ /* 0x020fe20003f06270 */
[----:B------:R-:W-:Y:S01]  /*8190*/  @UP0 USHF.R.S32.HI UR8, URZ, 0x1f, UR6 ;  /* 0x0000001f3f080899 */ /* 0x000fe20008011406 */
[----:B------:R-:W-:Y:S01]  /*81a0*/  UMOV UR4, URZ ;  /* 0x0000003f00047c82 */ /* 0x000fe20008000000 */
[----:B------:R-:W-:Y:S01]  /*81b0*/  UMOV UR5, URZ ;  /* 0x0000003f00057c82 */ /* 0x000fe20008000000 */
[----:B------:R-:W-:-:S04]  /*81c0*/  @UP0 UMOV UR4, UR6 ;  /* 0x0000000600040c82 */ /* 0x000fc80008000000 */
[----:B------:R-:W-:-:S05]  /*81d0*/  @UP0 UMOV UR5, UR8 ;  /* 0x0000000800050c82 */ /* 0x000fca0008000000 */
[----:B------:R-:W-:Y:S05]  /*81e0*/  @!P0 BRA `(.L_x_474) ;  /* 0x0000002c00448947 */ /* 0x000fea0003800000 */
[----:B------:R-:W-:Y:S01]  /*81f0*/  ULDC.64 UR8, c[0x0][0x2d8] ;  /* 0x0000b60000087ab9 */ /* 0x000fe20000000a00 */
[C---:B------:R-:W-:Y:S01]  /*8200*/  VIADD R2, R0.reuse, 0x3f ;  /* 0x0000003f00027836 */ /* 0x040fe20000000000 */
[----:B------:R-:W-:Y:S01]  /*8210*/  UIMAD UR7, UR7, UR8, URZ ;  /* 0x00000008070772a4 */ /* 0x000fe2000f8e023f */
[----:B------:R-:W-:Y:S01]  /*8220*/  ISETP.GE.AND P1, PT, R0, 0x41, PT ;  /* 0x000000410000780c */ /* 0x000fe20003f26270 */
[----:B------:R-:W-:Y:S02]  /*8230*/  USHF.R.S32.HI UR6, URZ, 0x1f, UR12 ;  /* 0x0000001f3f067899 */ /* 0x000fe4000801140c */
[----:B------:R-:W-:Y:S01]  /*8240*/  UIMAD.WIDE.U32 UR10, UR13, UR8, URZ ;  /* 0x000000080d0a72a5 */ /* 0x000fe2000f8e003f */
[----:B------:R-:W-:Y:S01]  /*8250*/  SHF.R.S32.HI R3, RZ, 0x1f, R2 ;  /* 0x0000001fff037819 */ /* 0x000fe20000011402 */
[----:B------:R-:W-:Y:S02]  /*8260*/  UIMAD UR7, UR13, UR9, UR7 ;  /* 0x000000090d0772a4 */ /* 0x000fe4000f8e0207 */
[----:B------:R-:W-:Y:S01]  /*8270*/  UIADD3 UR8, UP1, UR4, UR10, URZ ;  /* 0x0000000a04087290 */ /* 0x000fe2000ff3e03f */
[----:B------:R-:W-:Y:S01]  /*8280*/  LEA.HI R3, R3, R2, RZ, 0x6 ;  /* 0x0000000203037211 */ /* 0x000fe200078f30ff */
[----:B------:R-:W-:-:S02]  /*8290*/  UIADD3 UR7, UR11, UR7, URZ ;  /* 0x000000070b077290 */ /* 0x000fc4000fffe03f */
[----:B------:R-:W-:Y:S01]  /*82a0*/  USEL UR6, UR6, URZ, !UP0 ;  /* 0x0000003f06067287 */ /* 0x000fe2000c000000 */
[----:B------:R-:W-:Y:S01]  /*82b0*/  SHF.R.S32.HI R3, RZ, 0x6, R3 ;  /* 0x00000006ff037819 */ /* 0x000fe20000011403 */
[----:B------:R-:W-:Y:S01]  /*82c0*/  ULDC.64 UR14, c[0x0][0x2e0] ;  /* 0x0000b800000e7ab9 */ /* 0x000fe20000000a00 */
[----:B------:R-:W-:Y:S02]  /*82d0*/  USEL UR13, UR12, URZ, !UP0 ;  /* 0x0000003f0c0d7287 */ /* 0x000fe4000c000000 */
[----:B------:R-:W-:Y:S01]  /*82e0*/  UIADD3.X UR9, UR5, UR7, URZ, UP1, !UPT ;  /* 0x0000000705097290 */ /* 0x000fe20008ffe43f */
[----:B------:R-:W-:Y:S01]  /*82f0*/  VIMNMX R3, R3, 0x1, !PT ;  /* 0x0000000103037848 */ /* 0x000fe20007fe0100 */
[----:B------:R-:W-:Y:S02]  /*8300*/  UIMAD UR6, UR6, UR14, URZ ;  /* 0x0000000e060672a4 */ /* 0x000fe4000f8e023f */
[----:B------:R-:W-:Y:S01]  /*8310*/  UIMAD.WIDE.U32 UR8, UR13, UR14, UR8 ;  /* 0x0000000e0d0872a5 */ /* 0x000fe2000f8e0008 */
[----:B------:R-:W-:Y:S01]  /*8320*/  LOP3.LUT R2, R3, 0x1, RZ, 0xc0, !PT ;  /* 0x0000000103027812 */ /* 0x000fe200078ec0ff */
[----:B------:R-:W-:Y:S01]  /*8330*/  UIMAD UR12, UR13, UR15, UR6 ;  /* 0x0000000f0d0c72a4 */ /* 0x000fe2000f8e0206 */
[----:B------:R-:W-:-:S03]  /*8340*/  ELECT P0, URZ, PT ;  /* 0x00000000003f782f */ /* 0x000fc60003800000 */
[----:B------:R-:W-:Y:S01]  /*8350*/  UIADD3 UR19, UR9, UR12, URZ ;  /* 0x0000000c09137290 */ /* 0x000fe2000fffe03f */
[----:B------:R-:W-:Y:S01]  /*8360*/  UMOV UR6, URZ ;  /* 0x0000003f00067c82 */ /* 0x000fe20008000000 */
[----:B------:R-:W-:Y:S10]  /*8370*/  @!P1 BRA `(.L_x_566) ;  /* 0x0000000400889947 */ /* 0x000ff40003800000 */
[----:B------:R-:W-:Y:S01]  /*8380*/  UMOV UR6, UR10 ;  /* 0x0000000a00067c82 */ /* 0x000fe20008000000 */
[----:B------:R-:W-:Y:S01]  /*8390*/  ULDC.64 UR10, c[0x0][0x2c0] ;  /* 0x0000b000000a7ab9 */ /* 0x000fe20000000a00 */
[----:B------:R-:W-:Y:S01]  /*83a0*/  UIMAD.WIDE.U32 UR6, UR13, UR14, UR6 ;  /* 0x0000000e0d0672a5 */ /* 0x000fe2000f8e0006 */
[----:B------:R-:W-:Y:S01]  /*83b0*/  IMAD.IADD R0, R3, 0x1, -R2 ;  /* 0x0000000103007824 */ /* 0x000fe200078e0a02 */
[----:B------:R-:W-:Y:S02]  /*83c0*/  ULDC.64 UR20, c[0x0][0x2c0] ;  /* 0x0000b00000147ab9 */ /* 0x000fe40000000a00 */
[----:B------:R-:W-:-:S04]  /*83d0*/  UIADD3 UR15, UP0, UR4, UR6, URZ ;  /* 0x00000006040f7290 */ /* 0x000fc8000ff1e03f */
[----:B------:R-:W-:Y:S02]  /*83e0*/  UIADD3.X UR4, UR5, UR12, UR7, UP0, !UPT ;  /* 0x0000000c05047290 */ /* 0x000fe400087fe407 */
[----:B------:R-:W-:Y:S01]  /*83f0*/  ULEA UR14, UP0, UR15, UR10, 0x2 ;  /* 0x0000000a0f0e7291 */ /* 0x000fe2000f80103f */
[----:B------:R-:W-:-:S03]  /*8400*/  UMOV UR5, URZ ;  /* 0x0000003f00057c82 */ /* 0x000fc60008000000 */
[----:B------:R-:W-:Y:S02]  /*8410*/  ULEA.HI.X UR15, UR15, UR11, UR4, 0x2, UP0 ;  /* 0x0000000b0f0f7291 */ /* 0x000fe400080f1404 */
[----:B------:R-:W-:Y:S02]  /*8420*/  UIADD3 UR10, UP0, UR14, 0x4000, URZ ;  /* 0x000040000e0a7890 */ /* 0x000fe4000ff1e03f */
[----:B------:R-:W-:Y:S02]  /*8430*/  UIADD3 UR12, UP1, UR14, 0x8000, URZ ;  /* 0x000080000e0c7890 */ /* 0x000fe4000ff3e03f */
[----:B------:R-:W-:Y:S02]  /*8440*/  UIADD3 UR14, UP2, UR14, 0xc000, URZ ;  /* 0x0000c0000e0e7890 */ /* 0x000fe4000ff5e03f */
[----:B------:R-:W-:Y:S02]  /*8450*/  UIADD3.X UR11, URZ, UR15, URZ, UP0, !UPT ;  /* 0x0000000f3f0b7290 */ /* 0x000fe400087fe43f */
[----:B------:R-:W-:-:S02]  /*8460*/  UIADD3.X UR13, URZ, UR15, URZ, UP1, !UPT ;  /* 0x0000000f3f0d7290 */ /* 0x000fc40008ffe43f */
[----:B------:R-:W-:Y:S01]  /*8470*/  UIADD3.X UR15, URZ, UR15, URZ, UP2, !UPT ;  /* 0x0000000f3f0f7290 */ /* 0x000fe200097fe43f */
[----:B------:R-:W-:-:S11]  /*8480*/  UMOV UR4, URZ ;  /* 0x0000003f00047c82 */ /* 0x000fd60008000000 */
.L_x_579:
        /* <DEDUP_REMOVED lines=21> */
.L_x_568:
[----:B------:R-:W-:Y:S05]  /*85e0*/  BSYNC B0 ;  /* 0x0000000000007941 */ /* 0x000fea0003800000 */
.L_x_567:
        /* <DEDUP_REMOVED lines=13> */
.L_x_570:
[----:B------:R-:W-:Y:S05]  /*86c0*/  BSYNC B0 ;  /* 0x0000000000007941 */ /* 0x000fea0003800000 */
.L_x_569:
[----:B------:R-:W-:Y:S06]  /*86d0*/  BAR.ARV 0xa, 0xa0 ;  /* 0x0282800000007b1d */ /* 0x000fec0000002000 */
[----:B------:R-:W-:Y:S04]  /*86e0*/  BSSY B0, `(.L_x_571) ;  /* 0x0000003000007945 */ /* 0x000fe80003800000 */
[----:B------:R-:W-:Y:S05]  /*86f0*/  @!P0 BRA `(.L_x_572) ;  /* 0x0000000000048947 */ /* 0x000fea0003800000 */
[----:B------:R-:W-:-:S04]  /*8700*/  DEPBAR.LE SB0, 0x0 ;  /* 0x000080000000791a */ /* 0x000fc80000000000 */
.L_x_572:
[----:B------:R-:W-:Y:S05]  /*8710*/  BSYNC B0 ;  /* 0x0000000000007941 */ /* 0x000fea0003800000 */
.L_x_571:
        /* <DEDUP_REMOVED lines=13> */
.L_x_574:
[----:B------:R-:W-:Y:S05]  /*87f0*/  BSYNC B0 ;  /* 0x0000000000007941 */ /* 0x000fea0003800000 */
.L_x_573:
        /* <DEDUP_REMOVED lines=13> */
.L_x_576:
[----:B------:R-:W-:Y:S05]  /*88d0*/  BSYNC B0 ;  /* 0x0000000000007941 */ /* 0x000fea0003800000 */
.L_x_575:
[----:B------:R-:W-:Y:S01]  /*88e0*/  VIADD R0, R0, 0xfffffffe ;  /* 0xfffffffe00007836 */ /* 0x000fe20000000000 */
[----:B------:R-:W-:Y:S06]  /*88f0*/  BAR.ARV 0xa, 0xa0 ;  /* 0x0282800000007b1d */ /* 0x000fec0000002000 */
[----:B------:R-:W-:Y:S01]  /*8900*/  BSSY B0, `(.L_x_577) ;  /* 0x0000004000007945 */ /* 0x000fe20003800000 */
[----:B------:R-:W-:-:S03]  /*8910*/  ISETP.NE.AND P1, PT, R0, RZ, PT ;  /* 0x000000ff0000720c */ /* 0x000fc60003f25270 */
[----:B------:R-:W-:Y:S10]  /*8920*/  @!P0 BRA `(.L_x_578) ;  /* 0x0000000000048947 */ /* 0x000ff40003800000 */
[----:B------:R-:W-:-:S04]  /*8930*/  DEPBAR.LE SB0, 0x0 ;  /* 0x000080000000791a */ /* 0x000fc80000000000 */
.L_x_578:
[----:B------:R-:W-:Y:S05]  /*8940*/  BSYNC B0 ;  /* 0x0000000000007941 */ /* 0x000fea0003800000 */
.L_x_577:
[----:B------:R-:W-:Y:S06]  /*8950*/  BAR.ARV 0xb, 0xa0 ;  /* 0x02c2800000007b1d */ /* 0x000fec0000002000 */
[----:B------:R-:W-:Y:S02]  /*8960*/  UIADD3 UR5, UR5, 0x2, URZ ;  /* 0x0000000205057890 */ /* 0x000fe4000fffe03f */
[----:B------:R-:W-:Y:S01]  /*8970*/  UIADD3 UR4, UR4, 0x1, URZ ;  /* 0x0000000104047890 */ /* 0x000fe2000fffe03f */
[----:B------:R-:W-:Y:S11]  /*8980*/  @P1 BRA `(.L_x_579) ;  /* 0xfffffff800c01947 */ /* 0x000ff6000383ffff */
[----:B------:R-:W-:-:S12]  /*8990*/  USHF.L.U32 UR6, UR5, 0xd, URZ ;  /* 0x0000000d05067899 */ /* 0x000fd8000800063f */
.L_x_566:
        /* <DEDUP_REMOVED lines=10> */
[----:B------:R-:W-:Y:S01]  /*8a40*/  ULEA UR4, UP0, UR11, UR4, 0x2 ;  /* 0x000000040b047291 */ /* 0x000fe2000f80103f */
[----:B------:R-:W-:-:S03]  /*8a50*/  UMOV UR13, 0x14f00000 ;  /* 0x14f00000000d7882 */ /* 0x000fc60000000000 */
[----:B------:R-:W-:-:S03]  /*8a60*/  ULEA.HI.X UR5, UR11, UR5, UR12, 0x2, UP0 ;  /* 0x000000050b057291 */ /* 0x000fc600080f140c */
[----:B------:R-:W-:Y:S01]  /*8a70*/  UMOV UR12, 0x0 ;  /* 0x00000000000c7882 */ /* 0x000fe20000000000 */
[----:B-1----:R-:W-:-:S03]  /*8a80*/  ULEA UR7, UR10, UR7, 0x18 ;  /* 0x000000070a077291 */ /* 0x002fc6000f8ec03f */
[----:B------:R-:W-:Y:S01]  /*8a90*/  UMOV UR10, 0x400 ;  /* 0x00000400000a7882 */ /* 0x000fe20000000000 */
[----:B------:R-:W-:-:S09]  /*8aa0*/  UIADD3 UR7, UR7, 0x10000, URZ ;  /* 0x0001000007077890 */ /* 0x000fd2000fffe03f */
[----:B------:R1:W-:Y:S02]  /*8ab0*/  UBLKRED.G.S.ADD.F32.RN [UR4], [UR7], UR10, desc[UR12] ;  /* 0x00000c04070073bb */ /* 0x0003e400080a140a */
[----:B-1----:R0:W-:Y:S02]  /*8ac0*/  UTMACMDFLUSH ;  /* 0x00000000000079b7 */ /* 0x0021e40000000000 */
.L_x_581:
[----:B------:R-:W-:Y:S05]  /*8ad0*/  BSYNC B0 ;  /* 0x0000000000007941 */ /* 0x000fea0003800000 */
.L_x_580:
[----:B------:R-:W-:Y:S06]  /*8ae0*/  BAR.SYNC.DEFER_BLOCKING 0xe, 0xa0 ;  /* 0x0382800000007b1d */ /* 0x000fec0000010000 */
[----:B------:R-:W-:Y:S04]  /*8af0*/  BSSY B0, `(.L_x_582) ;  /* 0x0000012000007945 */ /* 0x000fe80003800000 */
[----:B------:R-:W-:Y:S05]  /*8b00*/  @!P0 BRA `(.L_x_583) ;  /* 0x0000000000408947 */ /* 0x000fea0003800000 */
[----:B------:R-:W1:Y:S01]  /*8b10*/  S2UR UR7, SR_CgaCtaId ;  /* 0x00000000000779c3 */ /* 0x000e620000008800 */
[----:B------:R-:W-:Y:S01]  /*8b20*/  UIADD3 UR4, UR6, 0x1000, URZ ;  /* 0x0000100006047890 */ /* 0x000fe2000fffe03f */
[----:B------:R-:W-:Y:S01]  /*8b30*/  UMOV UR5, 0x400 ;  /* 0x0000040000057882 */ /* 0x000fe20000000000 */
[----:B------:R-:W-:Y:S02]  /*8b40*/  ULDC.64 UR10, c[0x0][0x2c0] ;  /* 0x0000b000000a7ab9 */ /* 0x000fe40000000a00 */
[----:B------:R-:W-:Y:S01]  /*8b50*/  UIADD3 UR12, UP0, UR4, UR8, URZ ;  /* 0x00000008040c7290 */ /* 0x000fe2000ff1e03f */
[----:B------:R-:W-:Y:S01]  /*8b60*/  UMOV UR13, 0x14f00000 ;  /* 0x14f00000000d7882 */ /* 0x000fe20000000000 */
[----:B-1----:R-:W-:Y:S02]  /*8b70*/  ULEA UR7, UR7, UR5, 0x18 ;  /* 0x0000000507077291 */ /* 0x002fe4000f8ec03f */
[----:B------:R-:W-:Y:S02]  /*8b80*/  ULEA.HI.X.SX32 UR5, UR4, UR19, 0x1, UP0 ;  /* 0x0000001304057291 */ /* 0x000fe400080f0e3f */
[----:B------:R-:W-:-:S02]  /*8b90*/  ULEA UR4, UP0, UR12, UR10, 0x2 ;  /* 0x0000000a0c047291 */ /* 0x000fc4000f80103f */
[----:B------:R-:W-:Y:S02]  /*8ba0*/  UIADD3 UR7, UR7, 0x14000, URZ ;  /* 0x0001400007077890 */ /* 0x000fe4000fffe03f */
[----:B------:R-:W-:Y:S01]  /*8bb0*/  ULEA.HI.X UR5, UR12, UR11, UR5, 0x2, UP0 ;  /* 0x0000000b0c057291 */ /* 0x000fe200080f1405 */
[----:B------:R-:W-:Y:S02]  /*8bc0*/  UMOV UR10, 0x400 ;  /* 0x00000400000a7882 */ /* 0x000fe40000000000 */
[----:B------:R-:W-:-:S06]  /*8bd0*/  UMOV UR12, 0x0 ;  /* 0x00000000000c7882 */ /* 0x000fcc0000000000 */
[----:B------:R1:W-:Y:S01]  /*8be0*/  UBLKRED.G.S.ADD.F32.RN [UR4], [UR7], UR10, desc[UR12] ;  /* 0x00000c04070073bb */ /* 0x0003e200080a140a */
[----:B------:R0:W-:Y:S01]  /*8bf0*/  UTMACMDFLUSH ;  /* 0x00000000000079b7 */ /* 0x0001e20000000000 */
[----:B-1----:R-:W-:-:S04]  /*8c00*/  DEPBAR.LE SB0, 0x1 ;  /* 0x000080400000791a */ /* 0x002fc80000000000 */
.L_x_583:
[----:B------:R-:W-:Y:S05]  /*8c10*/  BSYNC B0 ;  /* 0x0000000000007941 */ /* 0x000fea0003800000 */
.L_x_582:
[----:B------:R-:W-:Y:S06]  /*8c20*/  BAR.ARV 0xa, 0xa0 ;  /* 0x0282800000007b1d */ /* 0x000fec0000002000 */
[----:B------:R-:W-:Y:S04]  /*8c30*/  BSSY B0, `(.L_x_584) ;  /* 0x0000003000007945 */ /* 0x000fe80003800000 */
[----:B------:R-:W-:Y:S05]  /*8c40*/  @!P0 BRA `(.L_x_585) ;  /* 0x0000000000048947 */ /* 0x000fea0003800000 */
[----:B------:R-:W-:-:S04]  /*8c50*/  DEPBAR.LE SB0, 0x0 ;  /* 0x000080000000791a */ /* 0x000fc80000000000 */
.L_x_585:
[----:B------:R-:W-:Y:S05]  /*8c60*/  BSYNC B0 ;  /* 0x0000000000007941 */ /* 0x000fea0003800000 */
.L_x_584:
[----:B------:R-:W-:Y:S06]  /*8c70*/  BAR.ARV 0xb, 0xa0 ;  /* 0x02c2800000007b1d */ /* 0x000fec0000002000 */
[----:B------:R-:W-:Y:S05]  /*8c80*/  BRA `(.L_x_474) ;  /* 0x00000020009c7947 */ /* 0x000fea0003800000 */
.L_x_561:
[----:B------:R-:W-:Y:S01]  /*8c90*/  ULDC.64 UR4, c[0x0][0x8d8] ;  /* 0x0002360000047ab9 */ /* 0x000fe20000000a00 */
[----:B------:R-:W1:Y:S01]  /*8ca0*/  S2R R7, SR_CTAID.Z ;  /* 0x0000000000077919 */ /* 0x000e620000002700 */
[----:B------:R-:W-:Y:S01]  /*8cb0*/  ISETP.NE.U32.AND P0, PT, RZ, UR4, PT ;  /* 0x00000004ff007c0c */ /* 0x000fe2000bf05070 */
[----:B------:R-:W2:Y:S03]  /*8cc0*/  S2UR UR20, SR_CTAID.Y ;  /* 0x00000000001479c3 */ /* 0x000ea60000002600 */
[----:B------:R-:W-:-:S13]  /*8cd0*/  ISETP.NE.AND.EX P0, PT, RZ, UR5, PT, P0 ;  /* 0x00000005ff007c0c */ /* 0x000fda000bf05300 */
[----:B------:R-:W-:Y:S05]  /*8ce0*/  @!P0 BRA `(.L_x_586) ;  /* 0x0000000000108947 */ /* 0x000fea0003800000 */
[----:B------:R-:W1:Y:S02]  /*8cf0*/  LDC.64 R2, c[0x0][0x8d8] ;  /* 0x00023600ff027b82 */ /* 0x000e640000000a00 */
[----:B-1----:R-:W-:-:S05]  /*8d00*/  IMAD.WIDE R2, R7, 0x4, R2 ;  /* 0x0000000407027825 */ /* 0x002fca00078e0202 */
[----:B------:R1:W5:Y:S01]  /*8d10*/  LDG.E R5, desc[UR38][R2.64] ;  /* 0x0000002602057981 */ /* 0x000362000c1e1900 */
[----:B------:R-:W-:Y:S05]  /*8d20*/  BRA `(.L_x_587) ;  /* 0x00000000002c7947 */ /* 0x000fea0003800000 */
.L_x_586:
[----:B------:R-:W-:Y:S02]  /*8d30*/  ULDC.64 UR4, c[0x0][0x8d0] ;  /* 0x0002340000047ab9 */ /* 0x000fe40000000a00 */
[----:B------:R-:W-:-:S04]  /*8d40*/  ISETP.NE.U32.AND P0, PT, RZ, UR4, PT ;  /* 0x00000004ff007c0c */ /* 0x000fc8000bf05070 */
[----:B------:R-:W-:-:S13]  /*8d50*/  ISETP.NE.AND.EX P0, PT, RZ, UR5, PT, P0 ;  /* 0x00000005ff007c0c */ /* 0x000fda000bf05300 */
[----:B------:R-:W-:Y:S05]  /*8d60*/  @!P0 BRA `(.L_x_588) ;  /* 0x0000000000188947 */ /* 0x000fea0003800000 */
[----:B------:R-:W1:Y:S02]  /*8d70*/  LDC.64 R2, c[0x0][0x8d0] ;  /* 0x00023400ff027b82 */ /* 0x000e640000000a00 */
[----:B-1----:R-:W-:-:S05]  /*8d80*/  IMAD.WIDE R2, R7, 0x4, R2 ;  /* 0x0000000407027825 */ /* 0x002fca00078e0202 */
[----:B------:R-:W3:Y:S04]  /*8d90*/  LDG.E R5, desc[UR38][R2.64] ;  /* 0x0000002602057981 */ /* 0x000ee8000c1e1900 */
[----:B------:R-:W3:Y:S02]  /*8da0*/  LDG.E R0, desc[UR38][R2.64+0x4] ;  /* 0x0000042602007981 */ /* 0x000ee4000c1e1900 */
[----:B---3--:R-:W-:Y:S01]  /*8db0*/  IMAD.IADD R5, R0, 0x1, -R5 ;  /* 0x0000000100057824 */ /* 0x008fe200078e0a05 */
[----:B------:R-:W-:Y:S06]  /*8dc0*/  BRA `(.L_x_587) ;  /* 0x0000000000047947 */ /* 0x000fec0003800000 */
.L_x_588:
[----:B------:R-:W3:Y:S02]  /*8dd0*/  LDC R5, c[0x0][0x8bc] ;  /* 0x00022f00ff057b82 */ /* 0x000ee40000000800 */
.L_x_587:
[----:B------:R-:W4:Y:S01]  /*8de0*/  S2R R14, SR_CTAID.X ;  /* 0x00000000000e7919 */ /* 0x000f220000002500 */
[----:B------:R-:W-:Y:S02]  /*8df0*/  IMAD.MOV.U32 R0, RZ, RZ, 0x1 ;  /* 0x00000001ff007424 */ /* 0x000fe400078e00ff */
[----:B------:R-:W-:Y:S02]  /*8e00*/  IMAD.MOV.U32 R9, RZ, RZ, RZ ;  /* 0x000000ffff097224 */ /* 0x000fe400078e00ff */
[----:B----4-:R-:W-:-:S05]  /*8e10*/  IMAD.SHL.U32 R14, R14, 0x80, RZ ;  /* 0x000000800e0e7824 */ /* 0x010fca00078e00ff */
[----:B---3-5:R-:W-:-:S04]  /*8e20*/  ISETP.GE.AND P0, PT, R14, R5, PT ;  /* 0x000000050e00720c */ /* 0x028fc80003f06270 */
[----:B-1----:R-:W-:-:S04]  /*8e30*/  SEL R8, R7, 0xffffffff, !P0 ;  /* 0xffffffff07087807 */ /* 0x002fc80004000000 */
[----:B------:R-:W-:-:S13]  /*8e40*/  ISETP.GE.AND P0, PT, R8, RZ, PT ;  /* 0x000000ff0800720c */ /* 0x000fda0003f06270 */
[----:B------:R-:W-:Y:S05]  /*8e50*/  @!P0 BRA `(.L_x_589) ;  /* 0x0000001c00948947 */ /* 0x000fea0003800000 */
[----:B------:R-:W1:Y:S08]  /*8e60*/  LDC.64 R10, c[0x0][0x770] ;  /* 0x0001dc00ff0a7b82 */ /* 0x000e700000000a00 */
[----:B------:R-:W3:Y:S08]  /*8e70*/  LDC.64 R6, c[0x0][0x770] ;  /* 0x0001dc00ff067b82 */ /* 0x000ef00000000a00 */
[----:B------:R-:W4:Y:S01]  /*8e80*/  LDC.64 R4, c[0x0][0x778] ;  /* 0x0001de00ff047b82 */ /* 0x000f220000000a00 */
[----:B-1----:R-:W-:-:S07]  /*8e90*/  ISETP.NE.U32.AND P1, PT, R10, RZ, PT ;  /* 0x000000ff0a00720c */ /* 0x002fce0003f25070 */
[----:B------:R-:W1:Y:S01]  /*8ea0*/  LDC.64 R2, c[0x0][0x780] ;  /* 0x0001e000ff027b82 */ /* 0x000e620000000a00 */
[----:B------:R-:W-:Y:S01]  /*8eb0*/  ISETP.NE.AND.EX P1, PT, R11, RZ, PT, P1 ;  /* 0x000000ff0b00720c */ /* 0x000fe20003f25310 */
[----:B---3--:R-:W-:Y:S01]  /*8ec0*/  IMAD.WIDE R6, R8, 0x4, R6 ;  /* 0x0000000408067825 */ /* 0x008fe200078e0206 */
[----:B----4-:R-:W-:-:S11]  /*8ed0*/  ISETP.NE.U32.AND P0, PT, R4, RZ, PT ;  /* 0x000000ff0400720c */ /* 0x010fd60003f05070 */
[----:B------:R-:W3:Y:S01]  /*8ee0*/  @P1 LDG.E R9, desc[UR38][R6.64] ;  /* 0x0000002606091981 */ /* 0x000ee2000c1e1900 */
[----:B------:R-:W-:-:S03]  /*8ef0*/  ISETP.NE.AND.EX P0, PT, R5, RZ, PT, P0 ;  /* 0x000000ff0500720c */ /* 0x000fc60003f05300 */
[----:B------:R-:W4:Y:S01]  /*8f00*/  @P1 LDG.E R15, desc[UR38][R6.64] ;  /* 0x00000026060f1981 */ /* 0x000f22000c1e1900 */
[----:B-1----:R-:W-:-:S04]  /*8f10*/  ISETP.NE.U32.AND P2, PT, R2, RZ, PT ;  /* 0x000000ff0200720c */ /* 0x002fc80003f45070 */
[----:B------:R-:W-:-:S05]  /*8f20*/  ISETP.NE.AND.EX P2, PT, R3, RZ, PT, P2 ;  /* 0x000000ff0300720c */ /* 0x000fca0003f45320 */
[----:B------:R-:W1:Y:S08]  /*8f30*/  @P0 LDC.64 R2, c[0x0][0x778] ;  /* 0x0001de00ff020b82 */ /* 0x000e700000000a00 */
[----:B------:R-:W2:Y:S01]  /*8f40*/  @P2 LDC.64 R12, c[0x0][0x780] ;  /* 0x0001e000ff0c2b82 */ /* 0x000ea20000000a00 */
[----:B------:R-:W-:Y:S01]  /*8f50*/  IMAD.MOV.U32 R5, RZ, RZ, RZ ;  /* 0x000000ffff057224 */ /* 0x000fe200078e00ff */
[----:B------:R-:W-:Y:S01]  /*8f60*/  ULDC UR4, c[0x0][0x280] ;  /* 0x0000a00000047ab9 */ /* 0x000fe20000000800 */
[----:B-1----:R-:W-:-:S05]  /*8f70*/  @P0 IMAD.WIDE R2, R8, 0x4, R2 ;  /* 0x0000000408020825 */ /* 0x002fca00078e0202 */
[----:B------:R2:W5:Y:S01]  /*8f80*/  @P0 LDG.E R5, desc[UR38][R2.64] ;  /* 0x0000002602050981 */ /* 0x000562000c1e1900 */
[----:B------:R-:W-:Y:S02]  /*8f90*/  IMAD.U32 R4, RZ, RZ, UR4 ;  /* 0x00000004ff047e24 */ /* 0x000fe4000f8e00ff */
[----:B--2---:R-:W-:Y:S01]  /*8fa0*/  @P2 IMAD.WIDE R2, R8, 0x4, R12 ;  /* 0x0000000408022825 */ /* 0x004fe200078e020c */
[----:B------:R-:W-:-:S04]  /*8fb0*/  VOTEU.ANY UP0, P1 ;  /* 0x00000000003f7886 */ /* 0x000fc80000800100 */
[----:B------:R1:W5:Y:S02]  /*8fc0*/  @P2 LDG.E R4, desc[UR38][R2.64] ;  /* 0x0000002602042981 */ /* 0x000364000c1e1900 */
[----:B-1----:R-:W-:Y:S01]  /*8fd0*/  CS2R R2, SRZ ;  /* 0x0000000000027805 */ /* 0x002fe2000001ff00 */
[----:B---3--:R-:W-:-:S05]  /*8fe0*/  @P1 IMAD R9, R8, 0x40, R9 ;  /* 0x0000004008091824 */ /* 0x008fca00078e0209 */
[----:B------:R-:W-:-:S04]  /*8ff0*/  @P1 SHF.R.S32.HI R12, RZ, 0x1f, R9 ;  /* 0x0000001fff0c1819 */ /* 0x000fc80000011409 */
[----:B------:R-:W-:-:S04]  /*9000*/  @P1 LEA.HI R12, R12, R9, RZ, 0x6 ;  /* 0x000000090c0c1211 */ /* 0x000fc800078f30ff */
[----:B------:R-:W-:Y:S02]  /*9010*/  @P1 LOP3.LUT R12, R12, 0xffffffc0, RZ, 0xc0, !PT ;  /* 0xffffffc00c0c1812 */ /* 0x000fe400078ec0ff */
[----:B----4-:R-:W-:Y:S02]  /*9020*/  @P1 R2UR UR4, R15 ;  /* 0x000000000f0412ca */ /* 0x010fe400000e0000 */
[--C-:B------:R-:W-:Y:S01]  /*9030*/  @P1 SHF.R.S32.HI R9, RZ, 0x1f, R12.reuse ;  /* 0x0000001fff091819 */ /* 0x100fe2000001140c */
[----:B------:R-:W-:-:S04]  /*9040*/  @P1 IMAD.MOV.U32 R2, RZ, RZ, R12 ;  /* 0x000000ffff021224 */ /* 0x000fc800078e000c */
[----:B------:R-:W-:Y:S01]  /*9050*/  @P1 IMAD.MOV.U32 R3, RZ, RZ, R9 ;  /* 0x000000ffff031224 */ /* 0x000fe200078e0009 */
[----:B------:R-:W-:Y:S07]  /*9060*/  @P2 BRA `(.L_x_590) ;  /* 0x0000000000102947 */ /* 0x000fee0003800000 */
[----:B------:R-:W-:Y:S05]  /*9070*/  @!P1 BRA `(.L_x_590) ;  /* 0x00000000000c9947 */ /* 0x000fea0003800000 */
[----:B------:R-:W2:Y:S04]  /*9080*/  LDG.E R9, desc[UR38][R6.64] ;  /* 0x0000002606097981 */ /* 0x000ea8000c1e1900 */
[----:B-----5:R-:W2:Y:S02]  /*9090*/  LDG.E R4, desc[UR38][R6.64+0x4] ;  /* 0x0000042606047981 */ /* 0x020ea4000c1e1900 */
[----:B--2---:R-:W-:-:S07]  /*90a0*/  IMAD.IADD R4, R4, 0x1, -R9 ;  /* 0x0000000104047824 */ /* 0x004fce00078e0a09 */
.L_x_590:
[----:B-----5:R-:W-:Y:S01]  /*90b0*/  ISETP.GE.AND P1, PT, R4, 0x1, PT ;  /* 0x000000010400780c */ /* 0x020fe20003f26270 */
[----:B------:R-:W-:Y:S01]  /*90c0*/  UMOV UR35, URZ ;  /* 0x0000003f00237c82 */ /* 0x000fe20008000000 */
[----:B------:R-:W-:Y:S01]  /*90d0*/  @UP0 UMOV UR35, UR4 ;  /* 0x0000000400230c82 */ /* 0x000fe20008000000 */
[----:B------:R-:W-:-:S10]  /*90e0*/  IMAD.MOV.U32 R9, RZ, RZ, RZ ;  /* 0x000000ffff097224 */ /* 0x000fd400078e00ff */
[----:B------:R-:W-:Y:S05]  /*90f0*/  @!P1 BRA `(.L_x_589) ;  /* 0x0000001800ec9947 */ /* 0x000fea0003800000 */
[----:B------:R-:W1:Y:S01]  /*9100*/  S2R R9, SR_CTAID.Y ;  /* 0x0000000000097919 */ /* 0x000e620000002600 */
[----:B------:R-:W2:Y:S01]  /*9110*/  LDC.64 R12, c[0x0][0x718] ;  /* 0x0001c600ff0c7b82 */ /* 0x000ea20000000a00 */
[----:B------:R-:W-:Y:S01]  /*9120*/  ISETP.NE.U32.AND P1, PT, R10, RZ, PT ;  /* 0x000000ff0a00720c */ /* 0x000fe20003f25070 */
[----:B------:R-:W-:Y:S01]  /*9130*/  ULDC UR4, c[0x0][0x2e8] ;  /* 0x0000ba0000047ab9 */ /* 0x000fe20000000800 */
[----:B------:R-:W-:Y:S01]  /*9140*/  R2UR UR13, R8 ;  /* 0x00000000080d72ca */ /* 0x000fe200000e0000 */
[----:B------:R-:W-:Y:S01]  /*9150*/  VOTEU.ANY UP1, P0 ;  /* 0x00000000003f7886 */ /* 0x000fe20000020100 */
[----:B------:R-:W-:Y:S02]  /*9160*/  ISETP.NE.AND.EX P1, PT, R11, RZ, PT, P1 ;  /* 0x000000ff0b00720c */ /* 0x000fe40003f25310 */
[----:B------:R-:W-:Y:S02]  /*9170*/  ELECT P0, URZ, PT ;  /* 0x00000000003f782f */ /* 0x000fe40003800000 */
[----:B------:R-:W-:Y:S01]  /*9180*/  SHF.R.S32.HI R8, RZ, 0x1f, R8 ;  /* 0x0000001fff087819 */ /* 0x000fe20000011408 */
[----:B------:R-:W3:Y:S01]  /*9190*/  LDC.64 R10, c[0x0][0x720] ;  /* 0x0001c800ff0a7b82 */ /* 0x000ee20000000a00 */
[----:B------:R-:W-:Y:S01]  /*91a0*/  MOV R7, R3 ;  /* 0x0000000300077202 */ /* 0x000fe20000000f00 */
[----:B------:R-:W-:Y:S01]  /*91b0*/  UMOV UR12, UR20 ;  /* 0x00000014000c7c82 */ /* 0x000fe20008000000 */
[----:B------:R-:W-:Y:S01]  /*91c0*/  SEL R8, R8, RZ, !P1 ;  /* 0x000000ff08087207 */ /* 0x000fe20004800000 */
[----:B------:R-:W-:Y:S01]  /*91d0*/  BSSY B0, `(.L_x_589) ;  /* 0x00001ad000007945 */ /* 0x000fe20003800000 */
[----:B------:R-:W-:-:S02]  /*91e0*/  R2UR UR11, R14 ;  /* 0x000000000e0b72ca */ /* 0x000fc400000e0000 */
[----:B------:R-:W-:Y:S01]  /*91f0*/  R2UR UR8, R5 ;  /* 0x00000000050872ca */ /* 0x000fe200000e0000 */
[----:B------:R-:W-:Y:S01]  /*9200*/  VOTEU.ANY UP0, P1 ;  /* 0x00000000003f7886 */ /* 0x000fe20000800100 */
[----:B------:R-:W-:Y:S02]  /*9210*/  USEL UR21, UR13, URZ, !UP0 ;  /* 0x0000003f0d157287 */ /* 0x000fe4000c000000 */
[----:B------:R-:W-:Y:S02]  /*9220*/  UISETP.NE.AND UP0, UPT, UR4, 0x1, UPT ;  /* 0x000000010400788c */ /* 0x000fe4000bf05270 */
[----:B------:R-:W-:-:S07]  /*9230*/  USEL UR13, UR13, URZ, !UP1 ;  /* 0x0000003f0d0d7287 */ /* 0x000fce000c800000 */
[----:B------:R-:W-:Y:S01]  /*9240*/  UIADD3 UR11, UR11, UR8, URZ ;  /* 0x000000080b0b7290 */ /* 0x000fe2000fffe03f */
[----:B-1----:R-:W-:Y:S01]  /*9250*/  SHF.R.S32.HI R9, RZ, 0x1f, R9 ;  /* 0x0000001fff097819 */ /* 0x002fe20000011409 */
[----:B------:R-:W-:Y:S01]  /*9260*/  @UP0 ULDC UR6, c[0x0][0x2ec] ;  /* 0x0000bb0000060ab9 */ /* 0x000fe20000000800 */
[----:B------:R-:W-:Y:S01]  /*9270*/  @UP0 ULDC UR8, c[0x0][0x2f0] ;  /* 0x0000bc0000080ab9 */ /* 0x000fe20000000800 */
[----:B------:R-:W-:Y:S02]  /*9280*/  UIMAD.WIDE.U32 UR6, UR20, UR6, URZ ;  /* 0x00000006140672a5 */ /* 0x000fe4000f8e003f */
[----:B--2---:R-:W-:Y:S02]  /*9290*/  IMAD R6, R9, R12, RZ ;  /* 0x0000000c09067224 */ /* 0x004fe400078e02ff */
[----:B------:R-:W-:Y:S02]  /*92a0*/  @UP0 USHF.R.U32.HI UR12, URZ, UR8, UR7 ;  /* 0x000000083f0c0299 */ /* 0x000fe40008011607 */
[----:B------:R-:W-:-:S02]  /*92b0*/  IMAD R13, R13, UR20, R6 ;  /* 0x000000140d0d7c24 */ /* 0x000fc4000f8e0206 */
[----:B------:R-:W-:-:S04]  /*92c0*/  IMAD.MOV.U32 R6, RZ, RZ, R2 ;  /* 0x000000ffff067224 */ /* 0x000fc800078e0002 */
[----:B------:R-:W-:-:S04]  /*92d0*/  IMAD.WIDE.U32 R2, R12, UR20, R6 ;  /* 0x000000140c027c25 */ /* 0x000fc8000f8e0006 */
[----:B---3--:R-:W-:Y:S02]  /*92e0*/  IMAD R12, R8, R10, RZ ;  /* 0x0000000a080c7224 */ /* 0x008fe400078e02ff */
[----:B------:R-:W-:Y:S02]  /*92f0*/  IMAD.IADD R3, R3, 0x1, R13 ;  /* 0x0000000103037824 */ /* 0x000fe400078e020d */
[----:B------:R-:W-:Y:S02]  /*9300*/  IMAD R15, R11, UR21, R12 ;  /* 0x000000150b0f7c24 */ /* 0x000fe4000f8e020c */
[----:B------:R-:W1:Y:S01]  /*9310*/  LDC.64 R12, c[0x0][0x700] ;  /* 0x0001c000ff0c7b82 */ /* 0x000e620000000a00 */
[----:B------:R-:W-:-:S04]  /*9320*/  IMAD.WIDE.U32 R2, R10, UR21, R2 ;  /* 0x000000150a027c25 */ /* 0x000fc8000f8e0002 */
[----:B------:R-:W-:-:S03]  /*9330*/  IMAD.IADD R3, R3, 0x1, R15 ;  /* 0x0000000103037824 */ /* 0x000fc600078e020f */
[----:B------:R-:W2:Y:S01]  /*9340*/  LDC.64 R10, c[0x0][0x730] ;  /* 0x0001cc00ff0a7b82 */ /* 0x000ea20000000a00 */
[----:B-1----:R-:W-:-:S04]  /*9350*/  LEA R12, P1, R2, R12, 0x2 ;  /* 0x0000000c020c7211 */ /* 0x002fc800078210ff */
[----:B------:R-:W-:Y:S02]  /*9360*/  LEA.HI.X R13, R2, R13, R3, 0x2, P1 ;  /* 0x0000000d020d7211 */ /* 0x000fe400008f1403 */
[----:B------:R-:W-:Y:S01]  /*9370*/  R2UR UR4, R12 ;  /* 0x000000000c0472ca */ /* 0x000fe200000e0000 */
[----:B--2---:R-:W-:Y:S01]  /*9380*/  IMAD R2, R9, R10, RZ ;  /* 0x0000000a09027224 */ /* 0x004fe200078e02ff */
[----:B------:R-:W-:Y:S01]  /*9390*/  R2UR UR5, R13 ;  /* 0x000000000d0572ca */ /* 0x000fe200000e0000 */
[----:B------:R-:W-:-:S04]  /*93a0*/  IMAD.WIDE.U32 R6, R10, UR20, R6 ;  /* 0x000000140a067c25 */ /* 0x000fc8000f8e0006 */
[----:B------:R-:W-:Y:S02]  /*93b0*/  IMAD R11, R11, UR20, R2 ;  /* 0x000000140b0b7c24 */ /* 0x000fe4000f8e0202 */
[----:B------:R-:W1:Y:S01]  /*93c0*/  LDC.64 R2, c[0x0][0x738] ;  /* 0x0001ce00ff027b82 */ /* 0x000e620000000a00 */
[----:B------:R-:W-:Y:S02]  /*93d0*/  IMAD.MOV.U32 R9, RZ, RZ, RZ ;  /* 0x000000ffff097224 */ /* 0x000fe400078e00ff */
[----:B------:R-:W-:Y:S02]  /*93e0*/  IMAD.IADD R7, R7, 0x1, R11 ;  /* 0x0000000107077824 */ /* 0x000fe400078e020b */
[----:B-1----:R-:W-:Y:S02]  /*93f0*/  IMAD R8, R8, R2, RZ ;  /* 0x0000000208087224 */ /* 0x002fe400078e02ff */
[----:B------:R-:W-:-:S04]  /*9400*/  IMAD.WIDE.U32 R6, R2, UR21, R6 ;  /* 0x0000001502067c25 */ /* 0x000fc8000f8e0006 */
[----:B------:R-:W-:Y:S01]  /*9410*/  IMAD R11, R3, UR21, R8 ;  /* 0x00000015030b7c24 */ /* 0x000fe2000f8e0208 */
[----:B------:R-:W-:Y:S06]  /*9420*/  @!P0 BRA `(.L_x_591) ;  /* 0x00000018001c8947 */ /* 0x000fec0003800000 */
[----:B------:R-:W1:Y:S01]  /*9430*/  S2R R3, SR_CgaCtaId ;  /* 0x0000000000037919 */ /* 0x000e620000008800 */
[----:B------:R-:W-:Y:S01]  /*9440*/  MOV R12, 0x400 ;  /* 0x00000400000c7802 */ /* 0x000fe20000000f00 */
[----:B------:R-:W2:Y:S03]  /*9450*/  S2R R16, SR_TID.X ;  /* 0x0000000000107919 */ /* 0x000ea60000002100 */
[----:B-1----:R-:W-:Y:S01]  /*9460*/  LEA R12, R3, R12, 0x18 ;  /* 0x0000000c030c7211 */ /* 0x002fe200078ec0ff */
[----:B------:R-:W-:Y:S01]  /*9470*/  IMAD.MOV.U32 R3, RZ, RZ, 0x1 ;  /* 0x00000001ff037424 */ /* 0x000fe200078e00ff */
[----:B--2---:R-:W-:-:S04]  /*9480*/  LOP3.LUT R16, R16, 0x7f, RZ, 0xc0, !PT ;  /* 0x0000007f10107812 */ /* 0x004fc800078ec0ff */
[----:B------:R-:W-:Y:S02]  /*9490*/  SHF.L.U32 R3, R3, 0x1f, RZ ;  /* 0x0000001f03037819 */ /* 0x000fe400000006ff */
[----:B------:R-:W-:Y:S02]  /*94a0*/  ISETP.NE.AND P0, PT, R16, RZ, PT ;  /* 0x000000ff1000720c */ /* 0x000fe40003f05270 */
[----:B------:R-:W1:Y:S02]  /*94b0*/  SYNCS.PHASECHK.TRANS64.TRYWAIT P1, [R12+URZ+0x30820], R3 ;  /* 0x030820030c0075a7 */ /* 0x000e64000802017f */
[----:B-1----:R-:W-:Y:S09]  /*94c0*/  @!P1 BRA `(.L_x_592) ;  /* 0x0000001800ec9947 */ /* 0x002ff20003800000 */
.L_x_620:
[----:B------:R-:W-:Y:S02]  /*94d0*/  IMAD.IADD R11, R7, 0x1, R11 ;  /* 0x00000001070b7824 */ /* 0x000fe400078e020b */
        /* <DEDUP_REMOVED lines=8> */
.L_x_593:
[----:B-1----:R-:W1:Y:S01]  /*9560*/  LDC.64 R2, c[0x0][0x198] ;  /* 0x00006600ff027b82 */ /* 0x002e620000000a00 */
[----:B------:R-:W-:Y:S01]  /*9570*/  R2UR UR8, R12 ;  /* 0x000000000c0872ca */ /* 0x000fe200000e0000 */
[----:B------:R-:W-:Y:S01]  /*9580*/  UMOV UR22, 0x0 ;  /* 0x0000000000167882 */ /* 0x000fe20000000000 */
[----:B------:R-:W-:Y:S01]  /*9590*/  UMOV UR23, 0x14f00000 ;  /* 0x14f0000000177882 */ /* 0x000fe20000000000 */
[----:B------:R-:W-:Y:S01]  /*95a0*/  UMOV UR34, URZ ;  /* 0x0000003f00227c82 */ /* 0x000fe20008000000 */
[----:B------:R-:W-:Y:S01]  /*95b0*/  UMOV UR36, UR20 ;  /* 0x0000001400247c82 */ /* 0x000fe20008000000 */
[----:B------:R-:W-:Y:S01]  /*95c0*/  UMOV UR37, UR21 ;  /* 0x0000001500257c82 */ /* 0x000fe20008000000 */
[----:B------:R-:W-:Y:S01]  /*95d0*/  UMOV UR18, 0x40 ;  /* 0x0000004000127882 */ /* 0x000fe20000000000 */
[----:B------:R-:W-:Y:S01]  /*95e0*/  UMOV UR19, UR35 ;  /* 0x0000002300137c82 */ /* 0x000fe20008000000 */
[----:B------:R-:W-:Y:S01]  /*95f0*/  UMOV UR10, 0x10 ;  /* 0x00000010000a7882 */ /* 0x000fe20000000000 */
[----:B------:R-:W-:Y:S01]  /*9600*/  IMAD.MOV.U32 R5, RZ, RZ, 0x10000 ;  /* 0x00010000ff057424 */ /* 0x000fe200078e00ff */
[----:B------:R-:W-:Y:S01]  /*9610*/  UMOV UR30, 0x0 ;  /* 0x00000000001e7882 */ /* 0x000fe20000000000 */
[----:B------:R-:W-:Y:S01]  /*9620*/  UMOV UR31, 0x10000000 ;  /* 0x10000000001f7882 */ /* 0x000fe20000000000 */
[----:B------:R-:W-:Y:S01]  /*9630*/  UMOV UR50, 0x40 ;  /* 0x0000004000327882 */ /* 0x000fe20000000000 */
[----:B------:R-:W-:-:S02]  /*9640*/  UIADD3 UR32, UR8, 0x18000, URZ ;  /* 0x0001800008207890 */ /* 0x000fc4000fffe03f */
[----:B------:R-:W-:Y:S02]  /*9650*/  UIADD3 UR33, UR8, 0x30810, URZ ;  /* 0x0003081008217890 */ /* 0x000fe4000fffe03f */
[----:B------:R-:W-:Y:S02]  /*9660*/  UIADD3 UR16, UR8, 0x1a000, URZ ;  /* 0x0001a00008107890 */ /* 0x000fe4000fffe03f */
[----:B------:R-:W-:Y:S02]  /*9670*/  UIADD3 UR24, UR8, 0x28000, URZ ;  /* 0x0002800008187890 */ /* 0x000fe4000fffe03f */
[----:B------:R-:W-:Y:S01]  /*9680*/  UIADD3 UR9, UR8, 0x30800, URZ ;  /* 0x0003080008097890 */ /* 0x000fe2000fffe03f */
[----:B-1----:R-:W-:Y:S01]  /*9690*/  IMAD.MOV.U32 R9, RZ, RZ, R2 ;  /* 0x000000ffff097224 */ /* 0x002fe200078e0002 */
[----:B------:R-:W-:Y:S01]  /*96a0*/  UMOV UR17, UR33 ;  /* 0x0000002100117c82 */ /* 0x000fe20008000000 */
[----:B------:R-:W-:Y:S01]  /*96b0*/  IMAD.MOV.U32 R8, RZ, RZ, R3 ;  /* 0x000000ffff087224 */ /* 0x000fe200078e0003 */
[----:B------:R-:W-:Y:S01]  /*96c0*/  UMOV UR25, UR33 ;  /* 0x0000002100197c82 */ /* 0x000fe20008000000 */
[----:B------:R-:W-:Y:S01]  /*96d0*/  UIADD3 UR48, UR8, 0x4000, URZ ;  /* 0x0000400008307890 */ /* 0x000fe2000fffe03f */
[----:B------:R-:W-:Y:S01]  /*96e0*/  IADD3 R0, P1, R9, 0x2f0, RZ ;  /* 0x000002f009007810 */ /* 0x000fe20007f3e0ff */
[----:B------:R-:W-:Y:S01]  /*96f0*/  UIADD3 UR40, UR8, 0x8000, URZ ;  /* 0x0000800008287890 */ /* 0x000fe2000fffe03f */
[----:B------:R-:W-:-:S02]  /*9700*/  UMOV UR51, UR11 ;  /* 0x0000000b00337c82 */ /* 0x000fc40008000000 */
[----:B------:R-:W-:Y:S01]  /*9710*/  R2UR UR6, R0 ;  /* 0x00000000000672ca */ /* 0x000fe200000e0000 */
[----:B------:R-:W-:Y:S01]  /*9720*/  UMOV UR52, UR12 ;  /* 0x0000000c00347c82 */ /* 0x000fe20008000000 */
[C---:B------:R-:W-:Y:S01]  /*9730*/  IADD3 R0, P2, R9.reuse, 0x3f0, RZ ;  /* 0x000003f009007810 */ /* 0x040fe20007f5e0ff */
[----:B------:R-:W-:Y:S01]  /*9740*/  UMOV UR53, UR13 ;  /* 0x0000000d00357c82 */ /* 0x000fe20008000000 */
[----:B------:R-:W-:Y:S01]  /*9750*/  UMOV UR49, UR9 ;  /* 0x0000000900317c82 */ /* 0x000fe20008000000 */
[----:B------:R-:W-:Y:S01]  /*9760*/  UMOV UR43, UR11 ;  /* 0x0000000b002b7c82 */ /* 0x000fe20008000000 */
[----:B------:R-:W-:Y:S01]  /*9770*/  R2UR UR46, R0 ;  /* 0x00000000002e72ca */ /* 0x000fe200000e0000 */
[--C-:B------:R-:W-:Y:S01]  /*9780*/  IMAD.X R0, RZ, RZ, R8.reuse, P1 ;  /* 0x000000ffff007224 */ /* 0x100fe200008e0608 */
[----:B------:R-:W-:Y:S01]  /*9790*/  IADD3 R2, P1, R9, 0xf0, RZ ;  /* 0x000000f009027810 */ /* 0x000fe20007f3e0ff */
[----:B------:R-:W-:Y:S01]  /*97a0*/  UMOV UR44, UR12 ;  /* 0x0000000c002c7c82 */ /* 0x000fe20008000000 */
[----:B------:R-:W-:Y:S01]  /*97b0*/  UMOV UR45, UR13 ;  /* 0x0000000d002d7c82 */ /* 0x000fe20008000000 */
[----:B------:R-:W-:Y:S01]  /*97c0*/  UMOV UR42, UR34 ;  /* 0x00000022002a7c82 */ /* 0x000fe20008000000 */
[----:B------:R-:W-:Y:S01]  /*97d0*/  R2UR UR14, R2 ;  /* 0x00000000020e72ca */ /* 0x000fe200000e0000 */
[--C-:B------:R-:W-:Y:S01]  /*97e0*/  IMAD.X R3, RZ, RZ, R8.reuse, P1 ;  /* 0x000000ffff037224 */ /* 0x100fe200008e0608 */
[----:B------:R-:W-:Y:S01]  /*97f0*/  R2UR UR7, R0 ;  /* 0x00000000000772ca */ /* 0x000fe200000e0000 */
[----:B------:R-:W-:Y:S01]  /*9800*/  IMAD.X R0, RZ, RZ, R8, P2 ;  /* 0x000000ffff007224 */ /* 0x000fe200010e0608 */
[----:B------:R-:W-:Y:S01]  /*9810*/  ISETP.GE.AND P1, PT, R4, 0x41, PT ;  /* 0x000000410400780c */ /* 0x000fe20003f26270 */
[----:B------:R-:W-:Y:S01]  /*9820*/  UMOV UR41, UR9 ;  /* 0x0000000900297c82 */ /* 0x000fe20008000000 */
[----:B------:R-:W-:Y:S01]  /*9830*/  R2UR UR15, R3 ;  /* 0x00000000030f72ca */ /* 0x000fe200000e0000 */
[----:B------:R-:W-:Y:S01]  /*9840*/  UMOV UR26, 0x40 ;  /* 0x00000040001a7882 */ /* 0x000fe20000000000 */
[----:B------:R-:W-:Y:S01]  /*9850*/  R2UR UR47, R0 ;  /* 0x00000000002f72ca */ /* 0x000fe200000e0000 */
[----:B------:R-:W-:Y:S01]  /*9860*/  UMOV UR27, UR11 ;  /* 0x0000000b001b7c82 */ /* 0x000fe20008000000 */
[----:B------:R-:W-:Y:S01]  /*9870*/  UMOV UR28, UR12 ;  /* 0x0000000c001c7c82 */ /* 0x000fe20008000000 */
[----:B------:R-:W-:Y:S01]  /*9880*/  UMOV UR29, UR13 ;  /* 0x0000000d001d7c82 */ /* 0x000fe20008000000 */
[----:B------:R-:W-:-:S07]  /*9890*/  IMAD.MOV.U32 R0, RZ, RZ, RZ ;  /* 0x000000ffff007224 */ /* 0x000fce00078e00ff */
[----:B------:R-:W-:Y:S01]  /*98a0*/  UTMALDG.4D [UR32], [UR14], desc[UR22] ;  /* 0x000016200e0075b4 */ /* 0x000fe20008019000 */
[----:B------:R-:W-:Y:S01]  /*98b0*/  UTMALDG.4D [UR16], [UR14], desc[UR22] ;  /* 0x000016100e0075b4 */ /* 0x000fe20008019000 */
[----:B------:R1:W-:Y:S01]  /*98c0*/  UBLKCP.S.G [UR24], [UR4], UR10 ;  /* 0x00000018040073ba */ /* 0x0003e2000800020a */
[----:B------:R2:W-:Y:S02]  /*98d0*/  SYNCS.ARRIVE.TRANS64 RZ, [R12+URZ+0x30800], R5 ;  /* 0x030800050cff79a7 */ /* 0x0005e4000800003f */
[----:B--2---:R-:W-:Y:S01]  /*98e0*/  IMAD.MOV.U32 R5, RZ, RZ, RZ ;  /* 0x000000ffff057224 */ /* 0x004fe200078e00ff */
[----:B-1----:R-:W-:Y:S01]  /*98f0*/  UIADD3 UR24, UR8, 0xc000, URZ ;  /* 0x0000c00008187890 */ /* 0x002fe2000fffe03f */
[----:B------:R-:W-:Y:S01]  /*9900*/  UMOV UR10, UR34 ;  /* 0x00000022000a7c82 */ /* 0x000fe20008000000 */
[----:B------:R-:W-:Y:S01]  /*9910*/  UMOV UR25, UR9 ;  /* 0x0000000900197c82 */ /* 0x000fe20008000000 */
[----:B------:R1:W-:Y:S01]  /*9920*/  UTMALDG.4D [UR8], [UR6], desc[UR30] ;  /* 0x00001e08060075b4 */ /* 0x0003e20008019000 */
[----:B------:R1:W-:Y:S01]  /*9930*/  UTMALDG.4D [UR48], [UR6], desc[UR30] ;  /* 0x00001e30060075b4 */ /* 0x0003e20008019000 */
[----:B------:R1:W-:Y:S04]  /*9940*/  UTMALDG.4D [UR40], [UR46], desc[UR30] ;  /* 0x00001e282e0075b4 */ /* 0x0003e80008019000 */
[----:B------:R1:W-:Y:S02]  /*9950*/  UTMALDG.4D [UR24], [UR46], desc[UR30] ;  /* 0x00001e182e0075b4 */ /* 0x0003e40008019000 */
[----:B-1----:R-:W-:Y:S05]  /*9960*/  @!P1 BRA `(.L_x_594) ;  /* 0x0000000c00f09947 */ /* 0x002fea0003800000 */
[----:B------:R-:W1:Y:S01]  /*9970*/  S2R R13, SR_TID.X ;  /* 0x00000000000d7919 */ /* 0x000e620000002100 */
[C---:B------:R-:W-:Y:S01]  /*9980*/  VIADD R0, R4.reuse, 0x3f ;  /* 0x0000003f04007836 */ /* 0x040fe20000000000 */
[----:B------:R-:W-:Y:S01]  /*9990*/  ISETP.GE.AND P1, PT, R4, 0x81, PT ;  /* 0x000000810400780c */ /* 0x000fe20003f26270 */
[----:B------:R-:W-:Y:S02]  /*99a0*/  IMAD.MOV.U32 R10, RZ, RZ, 0x1 ;  /* 0x00000001ff0a7424 */ /* 0x000fe400078e00ff */
[----:B------:R-:W-:Y:S01]  /*99b0*/  IMAD.MOV.U32 R19, RZ, RZ, RZ ;  /* 0x000000ffff137224 */ /* 0x000fe200078e00ff */
[----:B------:R-:W-:-:S04]  /*99c0*/  SHF.R.S32.HI R5, RZ, 0x1f, R0 ;  /* 0x0000001fff057819 */ /* 0x000fc80000011400 */
[----:B------:R-:W-:Y:S01]  /*99d0*/  LEA.HI R5, R5, R0, RZ, 0x6 ;  /* 0x0000000005057211 */ /* 0x000fe200078f30ff */
[----:B------:R-:W-:-:S03]  /*99e0*/  IMAD.MOV.U32 R0, RZ, RZ, RZ ;  /* 0x000000ffff007224 */ /* 0x000fc600078e00ff */
[----:B------:R-:W-:-:S04]  /*99f0*/  LEA.HI.SX32 R5, R5, 0xffffffff, 0x1a ;  /* 0xffffffff05057811 */ /* 0x000fc800078fd2ff */
[----:B------:R-:W-:Y:S01]  /*9a00*/  VIMNMX R17, R5, 0x1, !PT ;  /* 0x0000000105117848 */ /* 0x000fe20007fe0100 */
[----:B------:R-:W-:-:S03]  /*9a10*/  IMAD.MOV.U32 R5, RZ, RZ, RZ ;  /* 0x000000ffff057224 */ /* 0x000fc600078e00ff */
[----:B------:R-:W-:Y:S02]  /*9a20*/  LOP3.LUT R18, R17, 0x1, RZ, 0xc0, !PT ;  /* 0x0000000111127812 */ /* 0x000fe400078ec0ff */
[----:B-1----:R-:W-:Y:S01]  /*9a30*/  LOP3.LUT R20, R13, 0x1f, RZ, 0xc0, !PT ;  /* 0x0000001f0d147812 */ /* 0x002fe200078ec0ff */
[----:B------:R-:W-:Y:S06]  /*9a40*/  @!P1 BRA `(.L_x_595) ;  /* 0x0000000800809947 */ /* 0x000fec0003800000 */
[----:B------:R-:W-:Y:S02]  /*9a50*/  IMAD.IADD R17, R17, 0x1, -R18 ;  /* 0x0000000111117824 */ /* 0x000fe400078e0a12 */
[----:B------:R-:W-:Y:S02]  /*9a60*/  IMAD.MOV.U32 R19, RZ, RZ, RZ ;  /* 0x000000ffff137224 */ /* 0x000fe400078e00ff */
[----:B------:R-:W-:-:S07]  /*9a70*/  IMAD.MOV.U32 R10, RZ, RZ, 0x1 ;  /* 0x00000001ff0a7424 */ /* 0x000fce00078e00ff */
.L_x_604:
[----:B------:R-:W-:-:S04]  /*9a80*/  SHF.L.U32 R21, R10, 0x1f, RZ ;  /* 0x0000001f0a157819 */ /* 0x000fc800000006ff */
[----:B-1----:R-:W1:Y:S02]  /*9a90*/  SYNCS.PHASECHK.TRANS64.TRYWAIT P1, [R12+URZ+0x30840], R21 ;  /* 0x030840150c0075a7 */ /* 0x002e64000802017f */
[----:B-12--5:R-:W-:Y:S05]  /*9aa0*/  @!P1 BRA `(.L_x_596) ;  /* 0x0000001400889947 */ /* 0x026fea0003800000 */
.L_x_621:
[----:B------:R-:W-:Y:S05]  /*9ab0*/  @P0 BRA `(.L_x_597) ;  /* 0x0000000000140947 */ /* 0x000fea0003800000 */
[----:B------:R-:W-:Y:S01]  /*9ac0*/  ISETP.NE.AND P1, PT, R20, RZ, PT ;  /* 0x000000ff1400720c */ /* 0x000fe20003f25270 */
[----:B------:R-:W-:-:S04]  /*9ad0*/  IMAD.MOV.U32 R3, RZ, RZ, 0x4100 ;  /* 0x00004100ff037424 */ /* 0x000fc800078e00ff */
[----:B------:R2:W-:Y:S08]  /*9ae0*/  SYNCS.ARRIVE.TRANS64 RZ, [R12+URZ+0x30830], R3 ;  /* 0x030830030cff79a7 */ /* 0x0005f0000800003f */
[----:B------:R-:W-:Y:S05]  /*9af0*/  @!P1 BRA `(.L_x_597) ;  /* 0x0000000000049947 */ /* 0x000fea0003800000 */
[----:B------:R-:W-:Y:S01]  /*9b00*/  BPT.TRAP 0x1 ;  /* 0x000000040000795c */ /* 0x000fe20000300000 */
.L_x_597:
[----:B------:R-:W2:Y:S01]  /*9b10*/  LDC.64 R14, c[0x0][0x728] ;  /* 0x0001ca00ff0e7b82 */ /* 0x000ea20000000a00 */
[----:B------:R-:W-:Y:S01]  /*9b20*/  IMAD.SHL.U32 R16, R19, 0x40, RZ ;  /* 0x0000004013107824 */ /* 0x000fe200078e00ff */
[----:B------:R-:W-:Y:S01]  /*9b30*/  R2UR UR14, R12 ;  /* 0x000000000c0e72ca */ /* 0x000fe200000e0000 */
[----:B------:R-:W-:Y:S01]  /*9b40*/  UMOV UR8, 0x0 ;  /* 0x0000000000087882 */ /* 0x000fe20000000000 */
[----:B------:R-:W-:Y:S01]  /*9b50*/  UMOV UR9, 0x14f00000 ;  /* 0x14f0000000097882 */ /* 0x000fe20000000000 */
[----:B------:R-:W-:Y:S01]  /*9b60*/  UMOV UR18, URZ ;  /* 0x0000003f00127c82 */ /* 0x000fe20008000000 */
[C---:B------:R-:W-:Y:S01]  /*9b70*/  IADD3 R2, P1, R16.reuse, R6, RZ ;  /* 0x0000000610027210 */ /* 0x040fe20007f3e0ff */
[----:B------:R-:W-:Y:S01]  /*9b80*/  UMOV UR26, 0x40 ;  /* 0x00000040001a7882 */ /* 0x000fe20000000000 */
[----:B------:R-:W3:Y:S01]  /*9b90*/  LDC.64 R4, c[0x0][0x198] ;  /* 0x00006600ff047b82 */ /* 0x000ee20000000a00 */
[----:B------:R-:W-:Y:S01]  /*9ba0*/  R2UR UR19, R16 ;  /* 0x00000000101372ca */ /* 0x000fe200000e0000 */
[----:B------:R-:W-:Y:S01]  /*9bb0*/  UMOV UR28, UR20 ;  /* 0x00000014001c7c82 */ /* 0x000fe20008000000 */
[----:B------:R-:W-:Y:S01]  /*9bc0*/  UMOV UR29, UR21 ;  /* 0x00000015001d7c82 */ /* 0x000fe20008000000 */
[----:B------:R-:W-:-:S03]  /*9bd0*/  UMOV UR10, 0x10 ;  /* 0x00000010000a7882 */ /* 0x000fc60000000000 */
[----:B------:R-:W-:Y:S02]  /*9be0*/  UIADD3 UR16, UR14, 0x20000, URZ ;  /* 0x000200000e107890 */ /* 0x000fe4000fffe03f */
[----:B------:R-:W-:Y:S02]  /*9bf0*/  UIADD3 UR17, UR14, 0x30830, URZ ;  /* 0x000308300e117890 */ /* 0x000fe4000fffe03f */
[----:B------:R-:W-:Y:S02]  /*9c00*/  UIADD3 UR24, UR14, 0x22000, URZ ;  /* 0x000220000e187890 */ /* 0x000fe4000fffe03f */
[----:B------:R-:W-:Y:S02]  /*9c10*/  UIADD3 UR14, UR14, 0x28200, URZ ;  /* 0x000282000e0e7890 */ /* 0x000fe4000fffe03f */
[----:B------:R-:W-:Y:S01]  /*9c20*/  UIADD3 UR19, UR19, UR35, URZ ;  /* 0x0000002313137290 */ /* 0x000fe2000fffe03f */
[----:B--2---:R-:W-:Y:S01]  /*9c30*/  LEA R3, P2, R2, R14, 0x2 ;  /* 0x0000000e02037211 */ /* 0x004fe200078410ff */
[----:B------:R-:W-:Y:S01]  /*9c40*/  UMOV UR25, UR17 ;  /* 0x0000001100197c82 */ /* 0x000fe20008000000 */
[----:B------:R-:W-:-:S02]  /*9c50*/  UMOV UR15, UR17 ;  /* 0x00000011000f7c82 */ /* 0x000fc40008000000 */
[----:B------:R-:W-:Y:S02]  /*9c60*/  R2UR UR22, R3 ;  /* 0x00000000031672ca */ /* 0x000fe400000e0000 */
[----:B------:R-:W-:Y:S01]  /*9c70*/  LEA.HI.X.SX32 R3, R16, R11, 0x1, P1 ;  /* 0x0000000b10037211 */ /* 0x000fe200008f0eff */
[----:B------:R-:W-:Y:S01]  /*9c80*/  UMOV UR27, UR19 ;  /* 0x00000013001b7c82 */ /* 0x000fe20008000000 */
[----:B---3--:R-:W-:Y:S02]  /*9c90*/  IMAD.MOV.U32 R9, RZ, RZ, R4 ;  /* 0x000000ffff097224 */ /* 0x008fe400078e0004 */
[----:B------:R-:W-:Y:S01]  /*9ca0*/  IMAD.MOV.U32 R8, RZ, RZ, R5 ;  /* 0x000000ffff087224 */ /* 0x000fe200078e0005 */
[----:B------:R-:W-:Y:S02]  /*9cb0*/  LEA.HI.X R2, R2, R15, R3, 0x2, P2 ;  /* 0x0000000f02027211 */ /* 0x000fe400010f1403 */
[----:B------:R-:W-:Y:S02]  /*9cc0*/  IADD3 R4, P1, R9, 0x1f0, RZ ;  /* 0x000001f009047810 */ /* 0x000fe40007f3e0ff */
[----:B------:R-:W-:-:S02]  /*9cd0*/  R2UR UR23, R2 ;  /* 0x00000000021772ca */ /* 0x000fc400000e0000 */
[----:B------:R-:W-:Y:S01]  /*9ce0*/  R2UR UR6, R4 ;  /* 0x00000000040672ca */ /* 0x000fe200000e0000 */
[----:B------:R-:W-:-:S05]  /*9cf0*/  IMAD.X R5, RZ, RZ, R8, P1 ;  /* 0x000000ffff057224 */ /* 0x000fca00008e0608 */
[----:B------:R-:W-:-:S13]  /*9d00*/  R2UR UR7, R5 ;  /* 0x00000000050772ca */ /* 0x000fda00000e0000 */
[----:B------:R2:W-:Y:S01]  /*9d10*/  UTMALDG.4D [UR16], [UR6], desc[UR8] ;  /* 0x00000810060075b4 */ /* 0x0005e20008019000 */
[----:B------:R2:W-:Y:S01]  /*9d20*/  UTMALDG.4D [UR24], [UR6], desc[UR8] ;  /* 0x00000818060075b4 */ /* 0x0005e20008019000 */
[----:B------:R2:W-:Y:S01]  /*9d30*/  UBLKCP.S.G [UR14], [UR22], UR10 ;  /* 0x0000000e160073ba */ /* 0x0005e2000800020a */
[----:B------:R-:W3:Y:S02]  /*9d40*/  SYNCS.PHASECHK.TRANS64.TRYWAIT P1, [R12+URZ+0x30828], R21 ;  /* 0x030828150c0075a7 */ /* 0x000ee4000802017f */
[----:B--23--:R-:W-:Y:S05]  /*9d50*/  @!P1 BRA `(.L_x_598) ;  /* 0x0000001000f09947 */ /* 0x00cfea0003800000 */
.L_x_622:
[----:B------:R-:W-:Y:S05]  /*9d60*/  @P0 BRA `(.L_x_599) ;  /* 0x0000000000140947 */ /* 0x000fea0003800000 */
[----:B------:R-:W-:Y:S01]  /*9d70*/  ISETP.NE.AND P1, PT, R20, RZ, PT ;  /* 0x000000ff1400720c */ /* 0x000fe20003f25270 */
[----:B------:R-:W-:-:S04]  /*9d80*/  IMAD.MOV.U32 R2, RZ, RZ, 0x4100 ;  /* 0x00004100ff027424 */ /* 0x000fc800078e00ff */
[----:B------:R3:W-:Y:S08]  /*9d90*/  SYNCS.ARRIVE.TRANS64 RZ, [R12+URZ+0x30818], R2 ;  /* 0x030818020cff79a7 */ /* 0x0007f0000800003f */
[----:B------:R-:W-:Y:S05]  /*9da0*/  @!P1 BRA `(.L_x_599) ;  /* 0x0000000000049947 */ /* 0x000fea0003800000 */
[----:B------:R-:W-:Y:S01]  /*9db0*/  BPT.TRAP 0x1 ;  /* 0x000000040000795c */ /* 0x000fe20000300000 */
.L_x_599:
[----:B------:R-:W-:Y:S01]  /*9dc0*/  VIADD R16, R16, 0x40 ;  /* 0x0000004010107836 */ /* 0x000fe20000000000 */
[----:B---3--:R-:W-:Y:S01]  /*9dd0*/  IADD3 R2, P1, R9, 0xf0, RZ ;  /* 0x000000f009027810 */ /* 0x008fe20007f3e0ff */
[----:B------:R-:W-:Y:S01]  /*9de0*/  UMOV UR14, 0x0 ;  /* 0x00000000000e7882 */ /* 0x000fe20000000000 */
[----:B------:R-:W-:Y:S01]  /*9df0*/  R2UR UR16, R12 ;  /* 0x000000000c1072ca */ /* 0x000fe200000e0000 */
[C---:B------:R-:W-:Y:S01]  /*9e00*/  VIADD R13, R16.reuse, UR35 ;  /* 0x00000023100d7c36 */ /* 0x040fe20008000000 */
[----:B------:R-:W-:Y:S01]  /*9e10*/  R2UR UR6, R16 ;  /* 0x00000000100672ca */ /* 0x000fe200000e0000 */
[----:B------:R-:W-:Y:S01]  /*9e20*/  IMAD.X R3, RZ, RZ, R8, P1 ;  /* 0x000000ffff037224 */ /* 0x000fe200008e0608 */
        /* <DEDUP_REMOVED lines=9> */
[----:B------:R-:W-:-:S02]  /*9ec0*/  UIADD3 UR24, UR16, 0x1c000, URZ ;  /* 0x0001c00010187890 */ /* 0x000fc4000fffe03f */
        /* <DEDUP_REMOVED lines=12> */
.L_x_623:
[----:B-123--:R-:W-:Y:S01]  /*9f90*/  SHF.R.S32.HI R21, RZ, 0x1f, R16 ;  /* 0x0000001fff157819 */ /* 0x00efe20000011410 */
[----:B------:R-:W-:Y:S06]  /*9fa0*/  @P0 BRA `(.L_x_601) ;  /* 0x00000000001c0947 */ /* 0x000fec0003800000 */
[----:B------:R1:W-:Y:S02]  /*9fb0*/  STL [R1+0x4], R0 ;  /* 0x0000040001007387 */ /* 0x0003e40000100800 */
[----:B-1----:R-:W-:-:S04]  /*9fc0*/  IMAD.MOV.U32 R0, RZ, RZ, 0x4100 ;  /* 0x00004100ff007424 */ /* 0x002fc800078e00ff */
[----:B------:R1:W-:Y:S02]  /*9fd0*/  SYNCS.ARRIVE.TRANS64 RZ, [R12+URZ+0x30838], R0 ;  /* 0x030838000cff79a7 */ /* 0x0003e4000800003f */
[----:B-1----:R1:W5:Y:S01]  /*9fe0*/  LDL.LU R0, [R1+0x4] ;  /* 0x0000040001007983 */ /* 0x0023620000300800 */
[----:B------:R-:W-:-:S13]  /*9ff0*/  ISETP.NE.AND P1, PT, R20, RZ, PT ;  /* 0x000000ff1400720c */ /* 0x000fda0003f25270 */
[----:B-1----:R-:W-:Y:S05]  /*a000*/  @!P1 BRA `(.L_x_601) ;  /* 0x0000000000049947 */ /* 0x002fea0003800000 */
[----:B------:R-:W-:Y:S01]  /*a010*/  BPT.TRAP 0x1 ;  /* 0x000000040000795c */ /* 0x000fe20000300000 */
.L_x_601:
[----:B------:R-:W-:Y:S01]  /*a020*/  IADD3 R16, P1, R16, R6, RZ ;  /* 0x0000000610107210 */ /* 0x000fe20007f3e0ff */
[----:B------:R-:W-:Y:S01]  /*a030*/  UMOV UR8, 0x0 ;  /* 0x0000000000087882 */ /* 0x000fe20000000000 */
[----:B------:R-:W-:Y:S01]  /*a040*/  R2UR UR14, R12 ;  /* 0x000000000c0e72ca */ /* 0x000fe200000e0000 */
[----:B------:R-:W-:Y:S01]  /*a050*/  UMOV UR9, 0x14f00000 ;  /* 0x14f0000000097882 */ /* 0x000fe20000000000 */
[----:B------:R-:W-:Y:S01]  /*a060*/  R2UR UR27, R13 ;  /* 0x000000000d1b72ca */ /* 0x000fe200000e0000 */
[----:B------:R-:W-:Y:S01]  /*a070*/  IMAD.X R21, R21, 0x1, R11, P1 ;  /* 0x0000000115157824 */ /* 0x000fe200008e060b */
[----:B------:R-:W-:Y:S01]  /*a080*/  LEA R14, P1, R16, R14, 0x2 ;  /* 0x0000000e100e7211 */ /* 0x000fe200078210ff */
[----:B------:R-:W-:Y:S01]  /*a090*/  UMOV UR26, URZ ;  /* 0x0000003f001a7c82 */ /* 0x000fe20008000000 */
[----:B------:R-:W-:Y:S01]  /*a0a0*/  R2UR UR6, R4 ;  /* 0x00000000040672ca */ /* 0x000fe200000e0000 */
[----:B------:R-:W-:Y:S01]  /*a0b0*/  UMOV UR28, UR20 ;  /* 0x00000014001c7c82 */ /* 0x000fe20008000000 */
[----:B------:R-:W-:Y:S01]  /*a0c0*/  LEA.HI.X R21, R16, R15, R21, 0x2, P1 ;  /* 0x0000000f10157211 */ /* 0x000fe200008f1415 */
[----:B------:R-:W-:Y:S01]  /*a0d0*/  UMOV UR29, UR21 ;  /* 0x00000015001d7c82 */ /* 0x000fe20008000000 */
[----:B------:R-:W-:Y:S01]  /*a0e0*/  R2UR UR7, R5 ;  /* 0x00000000050772ca */ /* 0x000fe200000e0000 */
[----:B------:R-:W-:Y:S01]  /*a0f0*/  UMOV UR18, 0x40 ;  /* 0x0000004000127882 */ /* 0x000fe20000000000 */
[----:B------:R-:W-:Y:S01]  /*a100*/  R2UR UR22, R14 ;  /* 0x000000000e1672ca */ /* 0x000fe200000e0000 */
[----:B------:R-:W-:Y:S01]  /*a110*/  UIADD3 UR24, UR14, 0x24000, URZ ;  /* 0x000240000e187890 */ /* 0x000fe2000fffe03f */
[----:B------:R-:W-:Y:S01]  /*a120*/  R2UR UR23, R21 ;  /* 0x00000000151772ca */ /* 0x000fe200000e0000 */
[----:B------:R-:W-:Y:S01]  /*a130*/  UIADD3 UR25, UR14, 0x30838, URZ ;  /* 0x000308380e197890 */ /* 0x000fe2000fffe03f */
[----:B------:R-:W-:Y:S01]  /*a140*/  LOP3.LUT R10, R10, 0x1, RZ, 0x3c, !PT ;  /* 0x000000010a0a7812 */ /* 0x000fe200078e3cff */
[----:B------:R-:W-:-:S02]  /*a150*/  UIADD3 UR16, UR14, 0x26000, URZ ;  /* 0x000260000e107890 */ /* 0x000fc4000fffe03f */
[----:B------:R-:W-:Y:S01]  /*a160*/  UIADD3 UR14, UR14, 0x28300, URZ ;  /* 0x000283000e0e7890 */ /* 0x000fe2000fffe03f */
[----:B------:R-:W-:Y:S01]  /*a170*/  SHF.L.U32 R5, R10, 0x1f, RZ ;  /* 0x0000001f0a057819 */ /* 0x000fe200000006ff */
[----:B------:R-:W-:Y:S01]  /*a180*/  UMOV UR19, UR27 ;  /* 0x0000001b00137c82 */ /* 0x000fe20008000000 */
[----:B------:R-:W-:Y:S01]  /*a190*/  UMOV UR17, UR25 ;  /* 0x0000001900117c82 */ /* 0x000fe20008000000 */
[----:B------:R-:W-:Y:S01]  /*a1a0*/  UMOV UR15, UR25 ;  /* 0x00000019000f7c82 */ /* 0x000fe20008000000 */
[----:B------:R1:W-:Y:S01]  /*a1b0*/  UTMALDG.4D [UR24], [UR6], desc[UR8] ;  /* 0x00000818060075b4 */ /* 0x0003e20008019000 */
[----:B------:R-:W-:Y:S01]  /*a1c0*/  UMOV UR10, 0x10 ;  /* 0x00000010000a7882 */ /* 0x000fe20000000000 */
[----:B------:R1:W-:Y:S02]  /*a1d0*/  UTMALDG.4D [UR16], [UR6], desc[UR8] ;  /* 0x00000810060075b4 */ /* 0x0003e40008019000 */
[----:B------:R1:W-:Y:S01]  /*a1e0*/  UBLKCP.S.G [UR14], [UR22], UR10 ;  /* 0x0000000e160073ba */ /* 0x0003e2000800020a */
[----:B------:R-:W2:Y:S02]  /*a1f0*/  SYNCS.PHASECHK.TRANS64.TRYWAIT P1, [R12+URZ+0x30820], R5 ;  /* 0x030820050c0075a7 */ /* 0x000ea4000802017f */
[----:B-12---:R-:W-:Y:S05]  /*a200*/  @!P1 BRA `(.L_x_602) ;  /* 0x0000000c00ec9947 */ /* 0x006fea0003800000 */
.L_x_625:
[----:B------:R-:W-:Y:S05]  /*a210*/  @P0 BRA `(.L_x_603) ;  /* 0x0000000000140947 */ /* 0x000fea0003800000 */
[----:B------:R-:W-:Y:S01]  /*a220*/  ISETP.NE.AND P1, PT, R20, RZ, PT ;  /* 0x000000ff1400720c */ /* 0x000fe20003f25270 */
[----:B-1----:R-:W-:-:S04]  /*a230*/  IMAD.MOV.U32 R5, RZ, RZ, 0x4100 ;  /* 0x00004100ff057424 */ /* 0x002fc800078e00ff */
[----:B------:R2:W-:Y:S08]  /*a240*/  SYNCS.ARRIVE.TRANS64 RZ, [R12+URZ+0x30810], R5 ;  /* 0x030810050cff79a7 */ /* 0x0005f0000800003f */
[----:B------:R-:W-:Y:S05]  /*a250*/  @!P1 BRA `(.L_x_603) ;  /* 0x0000000000049947 */ /* 0x000fea0003800000 */
[----:B------:R-:W-:Y:S01]  /*a260*/  BPT.TRAP 0x1 ;  /* 0x000000040000795c */ /* 0x000fe20000300000 */
.L_x_603:
        /* <DEDUP_REMOVED lines=18> */
[----:B------:R-:W-:Y:S02]  /*a390*/  UIADD3 UR27, UR15, UR35, URZ ;  /* 0x000000230f1b7290 */ /* 0x000fe4000fffe03f */
[----:B------:R-:W-:Y:S02]  /*a3a0*/  UIADD3 UR30, UR16, 0x28000, URZ ;  /* 0x00028000101e7890 */ /* 0x000fe4000fffe03f */
[----:B------:R-:W-:-:S02]  /*a3b0*/  UIADD3 UR16, UR16, 0x1a000, URZ ;  /* 0x0001a00010107890 */ /* 0x000fc4000fffe03f */
[----:B------:R-:W-:Y:S01]  /*a3c0*/  UIMAD.WIDE UR22, UR15, 0x4, UR4 ;  /* 0x000000040f1678a5 */ /* 0x000fe2000f8e0204 */
[----:B------:R-:W-:Y:S01]  /*a3d0*/  UMOV UR17, UR25 ;  /* 0x0000001900117c82 */ /* 0x000fe20008000000 */
[----:B------:R-:W-:Y:S01]  /*a3e0*/  UMOV UR19, UR27 ;  /* 0x0000001b00137c82 */ /* 0x000fe20008000000 */
[----:B------:R-:W-:Y:S01]  /*a3f0*/  UMOV UR31, UR25 ;  /* 0x00000019001f7c82 */ /* 0x000fe20008000000 */
[----:B------:R3:W-:Y:S03]  /*a400*/  UTMALDG.4D [UR24], [UR6], desc[UR8] ;  /* 0x00000818060075b4 */ /* 0x0007e60008019000 */
[----:B------:R3:W-:Y:S02]  /*a410*/  UTMALDG.4D [UR16], [UR6], desc[UR8] ;  /* 0x00000810060075b4 */ /* 0x0007e40008019000 */
[----:B------:R3:W-:Y:S02]  /*a420*/  UBLKCP.S.G [UR30], [UR22], UR14 ;  /* 0x0000001e160073ba */ /* 0x0007e4000800020e */
[----:B---3--:R-:W-:Y:S05]  /*a430*/  @P1 BRA `(.L_x_604) ;  /* 0xfffffff400901947 */ /* 0x008fea000383ffff */
[----:B-12---:R-:W-:-:S07]  /*a440*/  IMAD.U32 R5, RZ, RZ, UR15 ;  /* 0x0000000fff057e24 */ /* 0x006fce000f8e00ff */
.L_x_595:
[----:B------:R-:W-:-:S13]  /*a450*/  ISETP.NE.AND P1, PT, R18, RZ, PT ;  /* 0x000000ff1200720c */ /* 0x000fda0003f25270 */
[----:B------:R-:W-:Y:S05]  /*a460*/  @!P1 BRA `(.L_x_594) ;  /* 0x0000000400309947 */ /* 0x000fea0003800000 */
[----:B------:R-:W-:-:S04]  /*a470*/  SHF.L.U32 R13, R10, 0x1f, RZ ;  /* 0x0000001f0a0d7819 */ /* 0x000fc800000006ff */
[----:B------:R-:W1:Y:S02]  /*a480*/  SYNCS.PHASECHK.TRANS64.TRYWAIT P1, [R12+URZ+0x30840], R13 ;  /* 0x0308400d0c0075a7 */ /* 0x000e64000802017f */
[----:B-1----:R-:W-:Y:S05]  /*a490*/  @!P1 BRA `(.L_x_605) ;  /* 0x0000000c00609947 */ /* 0x002fea0003800000 */
.L_x_626:
[----:B------:R-:W-:Y:S05]  /*a4a0*/  @P0 BRA `(.L_x_606) ;  /* 0x0000000000140947 */ /* 0x000fea0003800000 */
[----:B------:R-:W-:Y:S01]  /*a4b0*/  ISETP.NE.AND P1, PT, R20, RZ, PT ;  /* 0x000000ff1400720c */ /* 0x000fe20003f25270 */
[----:B------:R-:W-:-:S04]  /*a4c0*/  IMAD.MOV.U32 R5, RZ, RZ, 0x4100 ;  /* 0x00004100ff057424 */ /* 0x000fc800078e00ff */
[----:B------:R2:W-:Y:S08]  /*a4d0*/  SYNCS.ARRIVE.TRANS64 RZ, [R12+URZ+0x30830], R5 ;  /* 0x030830050cff79a7 */ /* 0x0005f0000800003f */
[----:B------:R-:W-:Y:S05]  /*a4e0*/  @!P1 BRA `(.L_x_606) ;  /* 0x0000000000049947 */ /* 0x000fea0003800000 */
[----:B------:R-:W-:Y:S01]  /*a4f0*/  BPT.TRAP 0x1 ;  /* 0x000000040000795c */ /* 0x000fe20000300000 */
.L_x_606:
[----:B--2---:R-:W2:Y:S01]  /*a500*/  LDC.64 R4, c[0x0][0x728] ;  /* 0x0001ca00ff047b82 */ /* 0x004ea20000000a00 */
[----:B------:R-:W-:Y:S01]  /*a510*/  IMAD.SHL.U32 R19, R19, 0x40, RZ ;  /* 0x0000004013137824 */ /* 0x000fe200078e00ff */
[----:B------:R-:W-:Y:S01]  /*a520*/  R2UR UR14, R12 ;  /* 0x000000000c0e72ca */ /* 0x000fe200000e0000 */
[----:B------:R-:W-:Y:S01]  /*a530*/  UMOV UR8, 0x0 ;  /* 0x0000000000087882 */ /* 0x000fe20000000000 */
[----:B------:R-:W-:Y:S01]  /*a540*/  UMOV UR9, 0x14f00000 ;  /* 0x14f0000000097882 */ /* 0x000fe20000000000 */
[----:B------:R-:W-:Y:S01]  /*a550*/  UMOV UR26, URZ ;  /* 0x0000003f001a7c82 */ /* 0x000fe20008000000 */
[C---:B-----5:R-:W-:Y:S01]  /*a560*/  IADD3 R0, P1, R19.reuse, R6, RZ ;  /* 0x0000000613007210 */ /* 0x060fe20007f3e0ff */
        /* <DEDUP_REMOVED lines=8> */
[----:B------:R-:W-:Y:S02]  /*a5f0*/  UIADD3 UR27, UR27, UR35, URZ ;  /* 0x000000231b1b7290 */ /* 0x000fe4000fffe03f */
[----:B------:R-:W-:Y:S01]  /*a600*/  UIADD3 UR14, UR14, 0x28200, URZ ;  /* 0x000282000e0e7890 */ /* 0x000fe2000fffe03f */
[----:B--2---:R-:W-:Y:S01]  /*a610*/  LEA R4, P2, R0, R4, 0x2 ;  /* 0x0000000400047211 */ /* 0x004fe200078410ff */
[----:B------:R-:W-:Y:S01]  /*a620*/  UMOV UR17, UR25 ;  /* 0x0000001900117c82 */ /* 0x000fe20008000000 */
[----:B------:R-:W-:-:S02]  /*a630*/  UMOV UR15, UR25 ;  /* 0x00000019000f7c82 */ /* 0x000fc40008000000 */
[----:B------:R-:W-:Y:S01]  /*a640*/  R2UR UR22, R4 ;  /* 0x00000000041672ca */ /* 0x000fe200000e0000 */
[----:B------:R-:W-:Y:S01]  /*a650*/  UMOV UR19, UR27 ;  /* 0x0000001b00137c82 */ /* 0x000fe20008000000 */
        /* <DEDUP_REMOVED lines=12> */
.L_x_627:
[----:B------:R-:W-:Y:S05]  /*a720*/  @P0 BRA `(.L_x_608) ;  /* 0x0000000000140947 */ /* 0x000fea0003800000 */
[----:B------:R-:W-:Y:S01]  /*a730*/  ISETP.NE.AND P0, PT, R20, RZ, PT ;  /* 0x000000ff1400720c */ /* 0x000fe20003f05270 */
[----:B------:R-:W-:-:S04]  /*a740*/  IMAD.MOV.U32 R5, RZ, RZ, 0x4100 ;  /* 0x00004100ff057424 */ /* 0x000fc800078e00ff */
[----:B------:R3:W-:Y:S08]  /*a750*/  SYNCS.ARRIVE.TRANS64 RZ, [R12+URZ+0x30818], R5 ;  /* 0x030818050cff79a7 */ /* 0x0007f0000800003f */
[----:B------:R-:W-:Y:S05]  /*a760*/  @!P0 BRA `(.L_x_608) ;  /* 0x0000000000048947 */ /* 0x000fea0003800000 */
[----:B------:R-:W-:Y:S01]  /*a770*/  BPT.TRAP 0x1 ;  /* 0x000000040000795c */ /* 0x000fe20000300000 */
.L_x_608:
        /* <DEDUP_REMOVED lines=15> */
[----:B------:R-:W-:Y:S02]  /*a870*/  UIADD3 UR27, UR10, UR35, URZ ;  /* 0x000000230a1b7290 */ /* 0x000fe4000fffe03f */
[----:B---3--:R-:W-:Y:S01]  /*a880*/  IMAD.U32 R5, RZ, RZ, UR10 ;  /* 0x0000000aff057e24 */ /* 0x008fe2000f8e00ff */
        /* <DEDUP_REMOVED lines=9> */
[----:B---3--:R-:W-:Y:S01]  /*a920*/  NOP ;  /* 0x0000000000007918 */ /* 0x008fe20000000000 */
.L_x_594:
[----:B-----5:R-:W-:Y:S01]  /*a930*/  IMAD R4, R0, 0x8, R12 ;  /* 0x0000000800047824 */ /* 0x020fe200078e020c */
[----:B------:R-:W-:Y:S01]  /*a940*/  SHF.L.U32 R3, R10, 0x1f, RZ ;  /* 0x0000001f0a037819 */ /* 0x000fe200000006ff */
[----:B------:R-:W3:Y:S03]  /*a950*/  S2R R2, SR_TID.X ;  /* 0x0000000000027919 */ /* 0x000ee60000002100 */
[----:B------:R-:W4:Y:S01]  /*a960*/  SYNCS.PHASECHK.TRANS64.TRYWAIT P0, [R4+URZ+0x30840], R3 ;  /* 0x03084003040075a7 */ /* 0x000f22000800017f */
[----:B---3--:R-:W-:-:S04]  /*a970*/  LOP3.LUT R2, R2, 0x7f, RZ, 0xc0, !PT ;  /* 0x0000007f02027812 */ /* 0x008fc800078ec0ff */
[----:B------:R-:W-:Y:S01]  /*a980*/  ISETP.NE.AND P1, PT, R2, RZ, PT ;  /* 0x000000ff0200720c */ /* 0x000fe20003f25270 */
[----:B----4-:R-:W-:-:S12]  /*a990*/  @!P0 BRA `(.L_x_609) ;  /* 0x0000000800488947 */ /* 0x010fd80003800000 */
.L_x_628:
[----:B------:R-:W-:Y:S05]  /*a9a0*/  @P1 BRA `(.L_x_610) ;  /* 0x0000000000181947 */ /* 0x000fea0003800000 */
[----:B------:R-:W4:Y:S01]  /*a9b0*/  S2R R2, SR_TID.X ;  /* 0x0000000000027919 */ /* 0x000f220000002100 */
[----:B---3--:R-:W-:-:S04]  /*a9c0*/  IMAD.MOV.U32 R3, RZ, RZ, 0x4100 ;  /* 0x00004100ff037424 */ /* 0x008fc800078e00ff */
[----:B------:R3:W-:Y:S01]  /*a9d0*/  SYNCS.ARRIVE.TRANS64 RZ, [R4+URZ+0x30830], R3 ;  /* 0x0308300304ff79a7 */ /* 0x0007e2000800003f */
[----:B----4-:R-:W-:-:S13]  /*a9e0*/  LOP3.LUT P0, RZ, R2, 0x1f, RZ, 0xc0, !PT ;  /* 0x0000001f02ff7812 */ /* 0x010fda000780c0ff */
[----:B---3--:R-:W-:Y:S05]  /*a9f0*/  @!P0 BRA `(.L_x_610) ;  /* 0x0000000000048947 */ /* 0x008fea0003800000 */
[----:B------:R-:W-:Y:S01]  /*aa00*/  BPT.TRAP 0x1 ;  /* 0x000000040000795c */ /* 0x000fe20000300000 */
.L_x_610:
[----:B---3--:R-:W3:Y:S01]  /*aa10*/  LDC.64 R2, c[0x0][0x728] ;  /* 0x0001ca00ff027b82 */ /* 0x008ee20000000a00 */
[C---:B------:R-:W-:Y:S01]  /*aa20*/  IADD3 R6, P0, R5.reuse, R6, RZ ;  /* 0x0000000605067210 */ /* 0x040fe20007f1e0ff */
[----:B------:R-:W-:Y:S01]  /*aa30*/  UMOV UR8, 0x0 ;  /* 0x0000000000087882 */ /* 0x000fe20000000000 */
[----:B------:R-:W-:Y:S01]  /*aa40*/  R2UR UR25, R4 ;  /* 0x00000000041972ca */ /* 0x000fe200000e0000 */
[C-C-:B------:R-:W-:Y:S01]  /*aa50*/  IMAD R4, R0.reuse, 0x4000, R12.reuse ;  /* 0x0000400000047824 */ /* 0x140fe200078e020c */
[C---:B------:R-:W-:Y:S01]  /*aa60*/  LEA.HI.X.SX32 R11, R5.reuse, R11, 0x1, P0 ;  /* 0x0000000b050b7211 */ /* 0x040fe200000f0eff */
[----:B-12---:R-:W-:Y:S01]  /*aa70*/  IMAD R12, R0, 0x100, R12 ;  /* 0x00000100000c7824 */ /* 0x006fe200078e020c */
[----:B------:R-:W-:Y:S01]  /*aa80*/  R2UR UR27, R5 ;  /* 0x00000000051b72ca */ /* 0x000fe200000e0000 */
[----:B------:R-:W-:Y:S01]  /*aa90*/  UMOV UR9, 0x14f00000 ;  /* 0x14f0000000097882 */ /* 0x000fe20000000000 */
[----:B------:R-:W-:Y:S01]  /*aaa0*/  R2UR UR16, R4 ;  /* 0x00000000041072ca */ /* 0x000fe200000e0000 */
[----:B------:R-:W-:Y:S01]  /*aab0*/  UMOV UR26, URZ ;  /* 0x0000003f001a7c82 */ /* 0x000fe20008000000 */
[----:B------:R-:W-:Y:S01]  /*aac0*/  R2UR UR10, R12 ;  /* 0x000000000c0a72ca */ /* 0x000fe200000e0000 */
[----:B------:R-:W-:Y:S01]  /*aad0*/  UMOV UR28, UR20 ;  /* 0x00000014001c7c82 */ /* 0x000fe20008000000 */
[----:B------:R-:W-:Y:S01]  /*aae0*/  UMOV UR29, UR21 ;  /* 0x00000015001d7c82 */ /* 0x000fe20008000000 */
[----:B------:R-:W-:-:S02]  /*aaf0*/  UMOV UR18, 0x40 ;  /* 0x0000004000127882 */ /* 0x000fc40000000000 */
[----:B------:R-:W-:-:S04]  /*ab00*/  UIADD3 UR25, UR25, 0x30830, URZ ;  /* 0x0003083019197890 */ /* 0x000fc8000fffe03f */
[----:B------:R-:W-:Y:S02]  /*ab10*/  UIADD3 UR27, UR27, UR35, URZ ;  /* 0x000000231b1b7290 */ /* 0x000fe4000fffe03f */
[----:B------:R-:W-:Y:S01]  /*ab20*/  UIADD3 UR24, UR16, 0x20000, URZ ;  /* 0x0002000010187890 */ /* 0x000fe2000fffe03f */
[C---:B---3--:R-:W-:Y:S01]  /*ab30*/  LEA R2, P0, R6.reuse, R2, 0x2 ;  /* 0x0000000206027211 */ /* 0x048fe200078010ff */
[----:B------:R-:W-:Y:S02]  /*ab40*/  UIADD3 UR16, UR16, 0x22000, URZ ;  /* 0x0002200010107890 */ /* 0x000fe4000fffe03f */
[----:B------:R-:W-:Y:S01]  /*ab50*/  UIADD3 UR14, UR10, 0x28200, URZ ;  /* 0x000282000a0e7890 */ /* 0x000fe2000fffe03f */
[----:B------:R-:W-:Y:S01]  /*ab60*/  LEA.HI.X R3, R6, R3, R11, 0x2, P0 ;  /* 0x0000000306037211 */ /* 0x000fe200000f140b */
[----:B------:R-:W-:Y:S01]  /*ab70*/  UMOV UR17, UR25 ;  /* 0x0000001900117c82 */ /* 0x000fe20008000000 */
[----:B------:R-:W-:Y:S01]  /*ab80*/  IADD3 R9, P0, R9, 0x1f0, RZ ;  /* 0x000001f009097810 */ /* 0x000fe20007f1e0ff */
[----:B------:R-:W-:Y:S01]  /*ab90*/  UMOV UR19, UR27 ;  /* 0x0000001b00137c82 */ /* 0x000fe20008000000 */
[----:B------:R-:W-:Y:S01]  /*aba0*/  R2UR UR22, R2 ;  /* 0x00000000021672ca */ /* 0x000fe200000e0000 */
[----:B------:R-:W-:Y:S01]  /*abb0*/  UMOV UR15, UR25 ;  /* 0x00000019000f7c82 */ /* 0x000fe20008000000 */
[----:B------:R-:W-:Y:S01]  /*abc0*/  R2UR UR6, R9 ;  /* 0x00000000090672ca */ /* 0x000fe200000e0000 */
[----:B------:R-:W-:Y:S01]  /*abd0*/  IMAD.X R8, RZ, RZ, R8, P0 ;  /* 0x000000ffff087224 */ /* 0x000fe200000e0608 */
[----:B------:R-:W-:Y:S01]  /*abe0*/  R2UR UR23, R3 ;  /* 0x00000000031772ca */ /* 0x000fe200000e0000 */
[----:B------:R-:W-:Y:S01]  /*abf0*/  UMOV UR10, 0x10 ;  /* 0x00000010000a7882 */ /* 0x000fe20000000000 */
[----:B------:R-:W-:-:S02]  /*ac00*/  VIADD R9, R0, 0x1 ;  /* 0x0000000100097836 */ /* 0x000fc40000000000 */
[----:B------:R-:W-:-:S03]  /*ac10*/  R2UR UR7, R8 ;  /* 0x00000000080772ca */ /* 0x000fc600000e0000 */
[----:B------:R-:W-:-:S04]  /*ac20*/  ISETP.NE.AND P0, PT, R9, 0x2, PT ;  /* 0x000000020900780c */ /* 0x000fc80003f05270 */
[----:B------:R-:W-:Y:S02]  /*ac30*/  SEL R3, RZ, 0x1, P0 ;  /* 0x00000001ff037807 */ /* 0x000fe40000000000 */
[----:B------:R-:W-:Y:S02]  /*ac40*/  SEL R9, R9, RZ, P0 ;  /* 0x000000ff09097207 */ /* 0x000fe40000000000 */
[----:B------:R-:W-:Y:S02]  /*ac50*/  LOP3.LUT R0, R10, R3, RZ, 0x3c, !PT ;  /* 0x000000030a007212 */ /* 0x000fe400078e3cff */
[----:B------:R1:W-:Y:S01]  /*ac60*/  UTMALDG.4D [UR24], [UR6], desc[UR8] ;  /* 0x00000818060075b4 */ /* 0x0003e20008019000 */
[----:B------:R1:W-:Y:S01]  /*ac70*/  UTMALDG.4D [UR16], [UR6], desc[UR8] ;  /* 0x00000810060075b4 */ /* 0x0003e20008019000 */
[----:B------:R1:W-:Y:S02]  /*ac80*/  UBLKCP.S.G [UR14], [UR22], UR10 ;  /* 0x0000000e160073ba */ /* 0x0003e4000800020a */
[----:B-1----:R-:W-:Y:S01]  /*ac90*/  NOP ;  /* 0x0000000000007918 */ /* 0x002fe20000000000 */
.L_x_591:
[----:B------:R-:W-:Y:S05]  /*aca0*/  BSYNC B0 ;  /* 0x0000000000007941 */ /* 0x000fea0003800000 */
.L_x_589:
[----:B------:R-:W-:-:S03]  /*acb0*/  UMOV UR6, 0xffffffff ;  /* 0xffffffff00067882 */ /* 0x000fc60000000000 */
[----:B------:R-:W-:Y:S05]  /*acc0*/  BRA.DIV UR6, `(.L_x_611) ;  /* 0x0000000606907947 */ /* 0x000fea000b800000 */
[----:B------:R-:W-:-:S13]  /*acd0*/  ELECT P6, URZ, PT ;  /* 0x00000000003f782f */ /* 0x000fda00038c0000 */
.L_x_631:
[----:B------:R-:W-:Y:S05]  /*ace0*/  @!P6 BRA `(.L_x_474) ;  /* 0x000000000084e947 */ /* 0x000fea0003800000 */
[----:B------:R-:W3:Y:S02]  /*acf0*/  LDL.LU R2, [R1] ;  /* 0x0000000001027983 */ /* 0x000ee40000300800 */
[----:B---3--:R-:W-:-:S04]  /*ad00*/  LOP3.LUT R2, R2, 0x2, RZ, 0xfc, !PT ;  /* 0x0000000202027812 */ /* 0x008fc800078efcff */
[----:B------:R-:W-:-:S13]  /*ad10*/  ISETP.NE.AND P2, PT, R2, 0x3, PT ;  /* 0x000000030200780c */ /* 0x000fda0003f45270 */
[----:B------:R-:W-:Y:S05]  /*ad20*/  @!P2 BRA `(.L_x_612) ;  /* 0x000000000004a947 */ /* 0x000fea0003800000 */
[----:B--2---:R-:W-:Y:S01]  /*ad30*/  BPT.TRAP 0x1 ;  /* 0x000000040000795c */ /* 0x004fe20000300000 */
.L_x_612:
        /* <DEDUP_REMOVED lines=8> */
[----:B------:R-:W-:Y:S02]  /*adc0*/  SEL R5, RZ, 0x1, P1 ;  /* 0x00000001ff057807 */ /* 0x000fe40000800000 */
[----:B------:R-:W-:Y:S01]  /*add0*/  SEL R3, R3, RZ, P1 ;  /* 0x000000ff03037207 */ /* 0x000fe20000800000 */
[----:B------:R-:W1:Y:S01]  /*ade0*/  SYNCS.PHASECHK.TRANS64.TRYWAIT P0, [R7+URZ], R4 ;  /* 0x00000004070075a7 */ /* 0x000e62000800017f */
[----:B------:R-:W-:-:S03]  /*adf0*/  LOP3.LUT R5, R0, R5, RZ, 0x3c, !PT ;  /* 0x0000000500057212 */ /* 0x000fc600078e3cff */
[----:B------:R-:W-:Y:S01]  /*ae00*/  IMAD R11, R3, 0x8, R2 ;  /* 0x00000008030b7824 */ /* 0x000fe200078e0202 */
[----:B------:R-:W-:Y:S01]  /*ae10*/  SHF.L.U32 R2, R5, 0x1f, RZ ;  /* 0x0000001f05027819 */ /* 0x000fe200000006ff */
[----:B-1----:R-:W-:Y:S06]  /*ae20*/  @!P0 BRA `(.L_x_613) ;  /* 0x0000000400588947 */ /* 0x002fec0003800000 */
.L_x_632:
[----:B------:R-:W3:Y:S02]  /*ae30*/  SYNCS.PHASECHK.TRANS64.TRYWAIT P0, [R11+URZ], R2 ;  /* 0x000000020b0075a7 */ /* 0x000ee4000800017f */
[----:B---3--:R-:W-:Y:S05]  /*ae40*/  @!P0 BRA `(.L_x_614) ;  /* 0x0000000400648947 */ /* 0x008fea0003800000 */
.L_x_633:
[----:B------:R-:W-:Y:S05]  /*ae50*/  @!P2 BRA `(.L_x_615) ;  /* 0x000000000004a947 */ /* 0x000fea0003800000 */
[----:B--2---:R-:W-:Y:S01]  /*ae60*/  BPT.TRAP 0x1 ;  /* 0x000000040000795c */ /* 0x004fe20000300000 */
.L_x_615:
[----:B------:R-:W-:-:S04]  /*ae70*/  VIADD R0, R6, 0x30840 ;  /* 0x0003084006007836 */ /* 0x000fc80000000000 */
[----:B------:R-:W-:-:S04]  /*ae80*/  IMAD R9, R9, 0x8, R0 ;  /* 0x0000000809097824 */ /* 0x000fc800078e0200 */
[----:B------:R-:W4:Y:S02]  /*ae90*/  SYNCS.PHASECHK.TRANS64.TRYWAIT P0, [R9+URZ], R4 ;  /* 0x00000004090075a7 */ /* 0x000f24000800017f */
[----:B----4-:R-:W-:Y:S05]  /*aea0*/  @!P0 BRA `(.L_x_616) ;  /* 0x0000000400608947 */ /* 0x010fea0003800000 */
.L_x_634:
[----:B------:R-:W-:-:S07]  /*aeb0*/  IMAD R3, R3, 0x8, R0 ;  /* 0x0000000803037824 */ /* 0x000fce00078e0200 */
.L_x_617:
[----:B------:R1:W1:Y:S02]  /*aec0*/  SYNCS.PHASECHK.TRANS64.TRYWAIT P0, [R3+URZ], R2 ;  /* 0x00000002030075a7 */ /* 0x000264000800017f */
[----:B-1----:R-:W-:Y:S05]  /*aed0*/  @!P0 NANOSLEEP.SYNCS 0x989680 ;  /* 0x009896800000895d */ /* 0x002fea0003900000 */
[----:B------:R-:W1:Y:S02]  /*aee0*/  @!P0 SYNCS.PHASECHK.TRANS64 P0, [R3+URZ], R2 ;  /* 0x00000002030085a7 */ /* 0x000e64000800007f */
[----:B-1----:R-:W-:Y:S05]  /*aef0*/  @!P0 BRA `(.L_x_617) ;  /* 0xfffffffc00f08947 */ /* 0x002fea000383ffff */
.L_x_474:
[----:B--2---:R-:W-:Y:S05]  /*af00*/  BSYNC B6 ;  /* 0x0000000000067941 */ /* 0x004fea0003800000 */
.L_x_468:
[----:B------:R-:W-:Y:S05]  /*af10*/  EXIT ;  /* 0x000000000000794d */ /* 0x000fea0003800000 */
.L_x_484:
[----:B------:R-:W-:Y:S02]  /*af20*/  IMAD.MOV.U32 R12, RZ, RZ, RZ ;  /* 0x000000ffff0c7224 */ /* 0x000fe400078e00ff */
[----:B------:R-:W-:Y:S02]  /*af30*/  IMAD.MOV.U32 R11, RZ, RZ, 0x1f ;  /* 0x0000001fff0b7424 */ /* 0x000fe400078e00ff */
[----:B------:R-:W-:-:S07]  /*af40*/  IMAD.MOV.U32 R15, RZ, RZ, -0x1 ;  /* 0xffffffffff0f7424 */ /* 0x000fce00078e00ff */
[----:B------:R-:W-:Y:S05]  /*af50*/  WARPSYNC.COLLECTIVE R15, `(.L_x_618) ;  /* 0x000000000f087348 */ /* 0x000fea0003c00000 */
[----:B------:R1:W2:Y:S02]  /*af60*/  SHFL.IDX P6, R14, R13, R12, R11 ;  /* 0x0000000c0d0e7389 */ /* 0x0002a400000c000b */
[----:B-12---:R-:W-:Y:S01]  /*af70*/  ENDCOLLECTIVE ;  /* 0x000000000000791b */ /* 0x006fe20003800000 */
.L_x_618:
[----:B------:R-:W-:Y:S05]  /*af80*/  BRA `(.L_x_619) ;  /* 0xffffff6400007947 */ /* 0x000fea000383ffff */
.L_x_486:
[----:B--2---:R2:W3:Y:S02]  /*af90*/  SYNCS.PHASECHK.TRANS64.TRYWAIT P0, [R16+URZ+0x30800], R21 ;  /* 0x03080015100075a7 */ /* 0x0044e4000800017f */
[----:B---3--:R-:W-:Y:S05]  /*afa0*/  @!P0 NANOSLEEP.SYNCS 0x989680 ;  /* 0x009896800000895d */ /* 0x008fea0003900000 */
[----:B------:R-:W3:Y:S02]  /*afb0*/  @!P0 SYNCS.PHASECHK.TRANS64 P0, [R16+URZ+0x30800], R21 ;  /* 0x03080015100085a7 */ /* 0x000ee4000800007f */
[----:B---3--:R-:W-:Y:S05]  /*afc0*/  @!P0 BRA `(.L_x_486) ;  /* 0xfffffffc00f08947 */ /* 0x008fea000383ffff */
[----:B------:R-:W-:Y:S05]  /*afd0*/  BRA `(.L_x_485) ;  /* 0xffffff6400a07947 */ /* 0x000fea000383ffff */
.L_x_490:
[----:B----4-:R4:W1:Y:S02]  /*afe0*/  SYNCS.PHASECHK.TRANS64.TRYWAIT P1, [R2+URZ+0x30810], R153 ;  /* 0x03081099020075a7 */ /* 0x010864000802017f */
[----:B-1----:R-:W-:Y:S05]  /*aff0*/  @!P1 NANOSLEEP.SYNCS 0x989680 ;  /* 0x009896800000995d */ /* 0x002fea0003900000 */
[----:B------:R-:W1:Y:S02]  /*b000*/  @!P1 SYNCS.PHASECHK.TRANS64 P1, [R2+URZ+0x30810], R153 ;  /* 0x03081099020095a7 */ /* 0x000e64000802007f */
[----:B-1----:R-:W-:Y:S05]  /*b010*/  @!P1 BRA `(.L_x_490) ;  /* 0xfffffffc00f09947 */ /* 0x002fea000383ffff */
[----:B------:R-:W-:Y:S05]  /*b020*/  BRA `(.L_x_489) ;  /* 0xffffff6800e07947 */ /* 0x000fea000383ffff */
.L_x_494:
[----:B------:R1:W1:Y:S02]  /*b030*/  SYNCS.PHASECHK.TRANS64.TRYWAIT P1, [R2+URZ+0x30830], R153 ;  /* 0x03083099020075a7 */ /* 0x000264000802017f */
[----:B-1----:R-:W-:Y:S05]  /*b040*/  @!P1 NANOSLEEP.SYNCS 0x989680 ;  /* 0x009896800000995d */ /* 0x002fea0003900000 */
[----:B------:R-:W1:Y:S02]  /*b050*/  @!P1 SYNCS.PHASECHK.TRANS64 P1, [R2+URZ+0x30830], R153 ;  /* 0x03083099020095a7 */ /* 0x000e64000802007f */
[----:B-1----:R-:W-:Y:S05]  /*b060*/  @!P1 BRA `(.L_x_494) ;  /* 0xfffffffc00f09947 */ /* 0x002fea000383ffff */
[----:B------:R-:W-:Y:S05]  /*b070*/  BRA `(.L_x_493) ;  /* 0xffffff7000387947 */ /* 0x000fea000383ffff */
.L_x_592:
[----:B-1----:R1:W2:Y:S02]  /*b080*/  SYNCS.PHASECHK.TRANS64.TRYWAIT P1, [R12+URZ+0x30820], R3 ;  /* 0x030820030c0075a7 */ /* 0x0022a4000802017f */
[----:B--2---:R-:W-:Y:S05]  /*b090*/  @!P1 NANOSLEEP.SYNCS 0x989680 ;  /* 0x009896800000995d */ /* 0x004fea0003900000 */
[----:B------:R-:W2:Y:S02]  /*b0a0*/  @!P1 SYNCS.PHASECHK.TRANS64 P1, [R12+URZ+0x30820], R3 ;  /* 0x030820030c0095a7 */ /* 0x000ea4000802007f */
[----:B--2---:R-:W-:Y:S05]  /*b0b0*/  @!P1 BRA `(.L_x_592) ;  /* 0xfffffffc00f09947 */ /* 0x004fea000383ffff */
[----:B------:R-:W-:Y:S05]  /*b0c0*/  BRA `(.L_x_620) ;  /* 0xffffffe400007947 */ /* 0x000fea000383ffff */
.L_x_596:
[----:B-1----:R1:W2:Y:S02]  /*b0d0*/  SYNCS.PHASECHK.TRANS64.TRYWAIT P1, [R12+URZ+0x30840], R21 ;  /* 0x030840150c0075a7 */ /* 0x0022a4000802017f */
[----:B--2---:R-:W-:Y:S05]  /*b0e0*/  @!P1 NANOSLEEP.SYNCS 0x989680 ;  /* 0x009896800000995d */ /* 0x004fea0003900000 */
[----:B------:R-:W2:Y:S02]  /*b0f0*/  @!P1 SYNCS.PHASECHK.TRANS64 P1, [R12+URZ+0x30840], R21 ;  /* 0x030840150c0095a7 */ /* 0x000ea4000802007f */
[----:B--2---:R-:W-:Y:S05]  /*b100*/  @!P1 BRA `(.L_x_596) ;  /* 0xfffffffc00f09947 */ /* 0x004fea000383ffff */
[----:B------:R-:W-:Y:S05]  /*b110*/  BRA `(.L_x_621) ;  /* 0xffffffe800647947 */ /* 0x000fea000383ffff */
.L_x_598:
[----:B--2---:R2:W3:Y:S02]  /*b120*/  SYNCS.PHASECHK.TRANS64.TRYWAIT P1, [R12+URZ+0x30828], R21 ;  /* 0x030828150c0075a7 */ /* 0x0044e4000802017f */
[----:B---3--:R-:W-:Y:S05]  /*b130*/  @!P1 NANOSLEEP.SYNCS 0x989680 ;  /* 0x009896800000995d */ /* 0x008fea0003900000 */
[----:B------:R-:W3:Y:S02]  /*b140*/  @!P1 SYNCS.PHASECHK.TRANS64 P1, [R12+URZ+0x30828], R21 ;  /* 0x030828150c0095a7 */ /* 0x000ee4000802007f */
[----:B---3--:R-:W-:Y:S05]  /*b150*/  @!P1 BRA `(.L_x_598) ;  /* 0xfffffffc00f09947 */ /* 0x008fea000383ffff */
[----:B------:R-:W-:Y:S05]  /*b160*/  BRA `(.L_x_622) ;  /* 0xffffffe800fc7947 */ /* 0x000fea000383ffff */
.L_x_600:
[----:B---3--:R3:W4:Y:S02]  /*b170*/  SYNCS.PHASECHK.TRANS64.TRYWAIT P1, [R12+URZ+0x30848], R21 ;  /* 0x030848150c0075a7 */ /* 0x008724000802017f */
[----:B----4-:R-:W-:Y:S05]  /*b180*/  @!P1 NANOSLEEP.SYNCS 0x989680 ;  /* 0x009896800000995d */ /* 0x010fea0003900000 */
[----:B------:R-:W4:Y:S02]  /*b190*/  @!P1 SYNCS.PHASECHK.TRANS64 P1, [R12+URZ+0x30848], R21 ;  /* 0x030848150c0095a7 */ /* 0x000f24000802007f */
[----:B----4-:R-:W-:Y:S05]  /*b1a0*/  @!P1 BRA `(.L_x_600) ;  /* 0xfffffffc00f09947 */ /* 0x010fea000383ffff */
[----:B------:R-:W-:Y:S05]  /*b1b0*/  BRA `(.L_x_623) ;  /* 0xffffffec00747947 */ /* 0x000fea000383ffff */
.L_x_602:
[----:B------:R-:W-:-:S07]  /*b1c0*/  SHF.L.U32 R5, R10, 0x1f, RZ ;  /* 0x0000001f0a057819 */ /* 0x000fce00000006ff */
.L_x_624:
[----:B-1----:R1:W2:Y:S02]  /*b1d0*/  SYNCS.PHASECHK.TRANS64.TRYWAIT P1, [R12+URZ+0x30820], R5 ;  /* 0x030820050c0075a7 */ /* 0x0022a4000802017f */
[----:B--2---:R-:W-:Y:S05]  /*b1e0*/  @!P1 NANOSLEEP.SYNCS 0x989680 ;  /* 0x009896800000995d */ /* 0x004fea0003900000 */
[----:B------:R-:W2:Y:S02]  /*b1f0*/  @!P1 SYNCS.PHASECHK.TRANS64 P1, [R12+URZ+0x30820], R5 ;  /* 0x030820050c0095a7 */ /* 0x000ea4000802007f */
[----:B--2---:R-:W-:Y:S05]  /*b200*/  @!P1 BRA `(.L_x_624) ;  /* 0xfffffffc00f09947 */ /* 0x004fea000383ffff */
[----:B------:R-:W-:Y:S05]  /*b210*/  BRA `(.L_x_625) ;  /* 0xffffffec00fc7947 */ /* 0x000fea000383ffff */
.L_x_605:
[----:B-1----:R1:W2:Y:S02]  /*b220*/  SYNCS.PHASECHK.TRANS64.TRYWAIT P1, [R12+URZ+0x30840], R13 ;  /* 0x0308400d0c0075a7 */ /* 0x0022a4000802017f */
[----:B--2---:R-:W-:Y:S05]  /*b230*/  @!P1 NANOSLEEP.SYNCS 0x989680 ;  /* 0x009896800000995d */ /* 0x004fea0003900000 */
[----:B------:R-:W2:Y:S02]  /*b240*/  @!P1 SYNCS.PHASECHK.TRANS64 P1, [R12+URZ+0x30840], R13 ;  /* 0x0308400d0c0095a7 */ /* 0x000ea4000802007f */
[----:B--2---:R-:W-:Y:S05]  /*b250*/  @!P1 BRA `(.L_x_605) ;  /* 0xfffffffc00f09947 */ /* 0x004fea000383ffff */
[----:B------:R-:W-:Y:S05]  /*b260*/  BRA `(.L_x_626) ;  /* 0xfffffff0008c7947 */ /* 0x000fea000383ffff */
.L_x_607:
[----:B--2---:R2:W3:Y:S02]  /*b270*/  SYNCS.PHASECHK.TRANS64.TRYWAIT P1, [R12+URZ+0x30828], R13 ;  /* 0x0308280d0c0075a7 */ /* 0x0044e4000802017f */
[----:B---3--:R-:W-:Y:S05]  /*b280*/  @!P1 NANOSLEEP.SYNCS 0x989680 ;  /* 0x009896800000995d */ /* 0x008fea0003900000 */
[----:B------:R-:W3:Y:S02]  /*b290*/  @!P1 SYNCS.PHASECHK.TRANS64 P1, [R12+URZ+0x30828], R13 ;  /* 0x0308280d0c0095a7 */ /* 0x000ee4000802007f */
[----:B---3--:R-:W-:Y:S05]  /*b2a0*/  @!P1 BRA `(.L_x_607) ;  /* 0xfffffffc00f09947 */ /* 0x008fea000383ffff */
[----:B------:R-:W-:Y:S05]  /*b2b0*/  BRA `(.L_x_627) ;  /* 0xfffffff400187947 */ /* 0x000fea000383ffff */
.L_x_609:
[----:B---3--:R3:W4:Y:S02]  /*b2c0*/  SYNCS.PHASECHK.TRANS64.TRYWAIT P0, [R4+URZ+0x30840], R3 ;  /* 0x03084003040075a7 */ /* 0x008724000800017f */
[----:B----4-:R-:W-:Y:S05]  /*b2d0*/  @!P0 NANOSLEEP.SYNCS 0x989680 ;  /* 0x009896800000895d */ /* 0x010fea0003900000 */
[----:B------:R-:W4:Y:S02]  /*b2e0*/  @!P0 SYNCS.PHASECHK.TRANS64 P0, [R4+URZ+0x30840], R3 ;  /* 0x03084003040085a7 */ /* 0x000f24000800007f */
[----:B----4-:R-:W-:Y:S05]  /*b2f0*/  @!P0 BRA `(.L_x_609) ;  /* 0xfffffffc00f08947 */ /* 0x010fea000383ffff */
[----:B------:R-:W-:Y:S05]  /*b300*/  BRA `(.L_x_628) ;  /* 0xfffffff400a47947 */ /* 0x000fea000383ffff */
.L_x_611:
[----:B------:R-:W-:Y:S01]  /*b310*/  BSSY B0, `(.L_x_629) ;  /* 0x0000006000007945 */ /* 0x000fe20003800000 */
[----:B------:R-:W-:-:S07]  /*b320*/  IMAD.MOV.U32 R15, RZ, RZ, -0x1 ;  /* 0xffffffffff0f7424 */ /* 0x000fce00078e00ff */
[----:B--2---:R-:W-:Y:S05]  /*b330*/  WARPSYNC.COLLECTIVE R15, `(.L_x_630) ;  /* 0x000000000f0c7348 */ /* 0x004fea0003c00000 */
[----:B------:R-:W-:Y:S02]  /*b340*/  ELECT P6, UR62, PT ;  /* 0x00000000003e782f */ /* 0x000fe400038c0000 */
[----:B------:R-:W-:Y:S01]  /*b350*/  MOV R14, UR62 ;  /* 0x0000003e000e7c02 */ /* 0x000fe20008000f00 */
[----:B--2---:R-:W-:Y:S10]  /*b360*/  ENDCOLLECTIVE ;  /* 0x000000000000791b */ /* 0x004ff40003800000 */
.L_x_630:
[----:B------:R-:W-:Y:S05]  /*b370*/  BSYNC B0 ;  /* 0x0000000000007941 */ /* 0x000fea0003800000 */
.L_x_629:
[----:B------:R-:W-:Y:S05]  /*b380*/  BRA `(.L_x_631) ;  /* 0xfffffff800547947 */ /* 0x000fea000383ffff */
.L_x_613:
[----:B-1----:R1:W3:Y:S02]  /*b390*/  SYNCS.PHASECHK.TRANS64.TRYWAIT P0, [R7+URZ], R4 ;  /* 0x00000004070075a7 */ /* 0x0022e4000800017f */
[----:B---3--:R-:W-:Y:S05]  /*b3a0*/  @!P0 NANOSLEEP.SYNCS 0x989680 ;  /* 0x009896800000895d */ /* 0x008fea0003900000 */
[----:B------:R-:W3:Y:S02]  /*b3b0*/  @!P0 SYNCS.PHASECHK.TRANS64 P0, [R7+URZ], R4 ;  /* 0x00000004070085a7 */ /* 0x000ee4000800007f */
[----:B---3--:R-:W-:Y:S05]  /*b3c0*/  @!P0 BRA `(.L_x_613) ;  /* 0xfffffffc00f08947 */ /* 0x008fea000383ffff */
[----:B------:R-:W-:Y:S05]  /*b3d0*/  BRA `(.L_x_632) ;  /* 0xfffffff800947947 */ /* 0x000fea000383ffff */
.L_x_614:
[----:B---3--:R3:W4:Y:S02]  /*b3e0*/  SYNCS.PHASECHK.TRANS64.TRYWAIT P0, [R11+URZ], R2 ;  /* 0x000000020b0075a7 */ /* 0x008724000800017f */
[----:B----4-:R-:W-:Y:S05]  /*b3f0*/  @!P0 NANOSLEEP.SYNCS 0x989680 ;  /* 0x009896800000895d */ /* 0x010fea0003900000 */
[----:B------:R-:W4:Y:S02]  /*b400*/  @!P0 SYNCS.PHASECHK.TRANS64 P0, [R11+URZ], R2 ;  /* 0x000000020b0085a7 */ /* 0x000f24000800007f */
[----:B----4-:R-:W-:Y:S05]  /*b410*/  @!P0 BRA `(.L_x_614) ;  /* 0xfffffffc00f08947 */ /* 0x010fea000383ffff */
[----:B------:R-:W-:Y:S05]  /*b420*/  BRA `(.L_x_633) ;  /* 0xfffffff800887947 */ /* 0x000fea000383ffff */
.L_x_616:
[----:B----4-:R4:W1:Y:S02]  /*b430*/  SYNCS.PHASECHK.TRANS64.TRYWAIT P0, [R9+URZ], R4 ;  /* 0x00000004090075a7 */ /* 0x010864000800017f */
[----:B-1----:R-:W-:Y:S05]  /*b440*/  @!P0 NANOSLEEP.SYNCS 0x989680 ;  /* 0x009896800000895d */ /* 0x002fea0003900000 */
[----:B------:R-:W1:Y:S02]  /*b450*/  @!P0 SYNCS.PHASECHK.TRANS64 P0, [R9+URZ], R4 ;  /* 0x00000004090085a7 */ /* 0x000e64000800007f */
[----:B-1----:R-:W-:Y:S05]  /*b460*/  @!P0 BRA `(.L_x_616) ;  /* 0xfffffffc00f08947 */ /* 0x002fea000383ffff */
[----:B------:R-:W-:Y:S05]  /*b470*/  BRA `(.L_x_634) ;  /* 0xfffffff8008c7947 */ /* 0x000fea000383ffff */
.L_x_635:
        /* <DEDUP_REMOVED lines=16> */
.L_x_3657:


//--------------------- .text._ZN7cutlass13device_kernelIN5flash11enable_sm90INS1_16FlashAttnBwdSm90INS1_25CollectiveMainloopBwdSm90ILi2ELi2ELi2EN4cute5tupleIJNS5_1CILi1EEES8_S8_EEENS6_IJNS7_ILi64EEENS7_ILi128EEESB_EEENS_6half_tEfNS_4arch4Sm90ELb0ELb0ELb1ELb1ELb1ELb1ELb0ELb0ELi2ELi1ELi2ELi1ELb0EEENS1_21CollectiveEpilogueBwdISC_SD_SF_Li256ELb1ELb0ELi1EEENS1_19SingleTileSchedulerILb1ELb0ELb0ELi128EEEEEEEEEvNT_6ParamsE --------------------------
	.section	.text._ZN7cutlass13device_kernelIN5flash11enable_sm90INS1_16FlashAttnBwdSm90INS1_25CollectiveMainloopBwdSm90ILi2ELi2ELi2EN4cute5tupleIJNS5_1CILi1EEES8_S8_EEENS6_IJNS7_ILi64EEENS7_ILi128EEESB_EEENS_6half_tEfNS_4arch4Sm90ELb0ELb0ELb1ELb1ELb1ELb1ELb0ELb0ELi2ELi1ELi2ELi1ELb0EEENS1_21CollectiveEpilogueBwdISC_SD_SF_Li256ELb1ELb0ELi1EEENS1_19SingleTileSchedulerILb1ELb0ELb0ELi128EEEEEEEEEvNT_6ParamsE,"ax",@progbits
	.align	128
.text._ZN7cutlass13device_kernelIN5flash11enable_sm90INS1_16FlashAttnBwdSm90INS1_25CollectiveMainloopBwdSm90ILi2ELi2ELi2EN4cute5tupleIJNS5_1CILi1EEES8_S8_EEENS6_IJNS7_ILi64EEENS7_ILi128EEESB_EEENS_6half_tEfNS_4arch4Sm90ELb0ELb0ELb1ELb1ELb1ELb1ELb0ELb0ELi2ELi1ELi2ELi1ELb0EEENS1_21CollectiveEpilogueBwdISC_SD_SF_Li256ELb1ELb0ELi1EEENS1_19SingleTileSchedulerILb1ELb0ELb0ELi128EEEEEEEEEvNT_6ParamsE:
        .type           _ZN7cutlass13device_kernelIN5flash11enable_sm90INS1_16FlashAttnBwdSm90INS1_25CollectiveMainloopBwdSm90ILi2ELi2ELi2EN4cute5tupleIJNS5_1CILi1EEES8_S8_EEENS6_IJNS7_ILi64EEENS7_ILi128EEESB_EEENS_6half_tEfNS_4arch4Sm90ELb0ELb0ELb1ELb1ELb1ELb1ELb0ELb0ELi2ELi1ELi2ELi1ELb0EEENS1_21CollectiveEpilogueBwdISC_SD_SF_Li256ELb1ELb0ELi1EEENS1_19SingleTileSchedulerILb1ELb0ELb0ELi128EEEEEEEEEvNT_6ParamsE,@function
        .size           _ZN7cutlass13device_kernelIN5flash11enable_sm90INS1_16FlashAttnBwdSm90INS1_25CollectiveMainloopBwdSm90ILi2ELi2ELi2EN4cute5tupleIJNS5_1CILi1EEES8_S8_EEENS6_IJNS7_ILi64EEENS7_ILi128EEESB_EEENS_6half_tEfNS_4arch4Sm90ELb0ELb0ELb1ELb1ELb1ELb1ELb0ELb0ELi2ELi1ELi2ELi1ELb0EEENS1_21CollectiveEpilogueBwdISC_SD_SF_Li256ELb1ELb0ELi1EEENS1_19SingleTileSchedulerILb1ELb0ELb0ELi128EEEEEEEEEvNT_6ParamsE,(.L_x_3658 - _ZN7cutlass13device_kernelIN5flash11enable_sm90INS1_16FlashAttnBwdSm90INS1_25CollectiveMainloopBwdSm90ILi2ELi2ELi2EN4cute5tupleIJNS5_1CILi1EEES8_S8_EEENS6_IJNS7_ILi64EEENS7_ILi128EEESB_EEENS_6half_tEfNS_4arch4Sm90ELb0ELb0ELb1ELb1ELb1ELb1ELb0ELb0ELi2ELi1ELi2ELi1ELb0EEENS1_21CollectiveEpilogueBwdISC_SD_SF_Li256ELb1ELb0ELi1EEENS1_19SingleTileSchedulerILb1ELb0ELb0ELi128EEEEEEEEEvNT_6ParamsE)
        .other          _ZN7cutlass13device_kernelIN5flash11enable_sm90INS1_16FlashAttnBwdSm90INS1_25CollectiveMainloopBwdSm90ILi2ELi2ELi2EN4cute5tupleIJNS5_1CILi1EEES8_S8_EEENS6_IJNS7_ILi64EEENS7_ILi128EEESB_EEENS_6half_tEfNS_4arch4Sm90ELb0ELb0ELb1ELb1ELb1ELb1ELb0ELb0ELi2ELi1ELi2ELi1ELb0EEENS1_21CollectiveEpilogueBwdISC_SD_SF_Li256ELb1ELb0ELi1EEENS1_19SingleTileSchedulerILb1ELb0ELb0ELi128EEEEEEEEEvNT_6ParamsE,@"STO_CUDA_ENTRY STV_DEFAULT"
_ZN7cutlass13device_kernelIN5flash11enable_sm90INS1_16FlashAttnBwdSm90INS1_25CollectiveMainloopBwdSm90ILi2ELi2ELi2EN4cute5tupleIJNS5_1CILi1EEES8_S8_EEENS6_IJNS7_ILi64EEENS7_ILi128EEESB_EEENS_6half_tEfNS_4arch4Sm90ELb0ELb0ELb1ELb1ELb1ELb1ELb0ELb0ELi2ELi1ELi2ELi1ELb0EEENS1_21CollectiveEpilogueBwdISC_SD_SF_Li256ELb1ELb0ELi1EEENS1_19SingleTileSchedulerILb1ELb0ELb0ELi128EEEEEEEEEvNT_6ParamsE:
        /* <DEDUP_REMOVED lines=23> */
.L_x_637:
[----:B------:R-:W-:Y:S05]  /*0170*/  BSYNC B0 ;  /* 0x0000000000007941 */ /* 0x000fea0003800000 */
.L_x_636:
        /* <DEDUP_REMOVED lines=34> */
.L_x_638:
        /* <DEDUP_REMOVED lines=22> */
.L_x_639:
        /* <DEDUP_REMOVED lines=9> */
.L_x_642:
        /* <DEDUP_REMOVED lines=20> */
.L_x_643:
        /* <DEDUP_REMOVED lines=10> */
.L_x_645:
[----:B------:R-:W2:Y:S02]  /*0770*/  LDC R0, c[0x0][0x8bc] ;  /* 0x00022f00ff007b82 */ /* 0x000ea40000000800 */
.L_x_644:
        /* <DEDUP_REMOVED lines=16> */
.L_x_647:
        /* <DEDUP_REMOVED lines=10> */
.L_x_648:
        /* <DEDUP_REMOVED lines=8> */
.L_x_649:
        /* <DEDUP_REMOVED lines=9> */
.L_x_650:
        /* <DEDUP_REMOVED lines=90> */
.L_x_653:
        /* <DEDUP_REMOVED lines=15> */
.L_x_652:
        /* <DEDUP_REMOVED lines=22> */
.L_x_655:
        /* <DEDUP_REMOVED lines=15> */
.L_x_654:
        /* <DEDUP_REMOVED lines=8> */
.L_x_807:
        /* <DEDUP_REMOVED lines=45> */
.L_x_657:
        /* <DEDUP_REMOVED lines=74> */
.L_x_669:
[----:B------:R-:W-:-:S13]  /*1b00*/  ISETP.NE.AND P0, PT, R7, 0x3, PT ;  /* 0x000000030700780c */ /* 0x000fda0003f05270 */
[----:B---3--:R-:W-:Y:S05]  /*1b10*/  @!P0 BRA `(.L_x_659) ;  /* 0x0000000000048947 */ /* 0x008fea0003800000 */
[----:B------:R-:W-:Y:S01]  /*1b20*/  BPT.TRAP 0x1 ;  /* 0x000000040000795c */ /* 0x000fe20000300000 */
.L_x_659:
[----:B------:R-:W-:Y:S01]  /*1b30*/  IMAD R2, R4, 0x8, R16 ;  /* 0x0000000804027824 */ /* 0x000fe200078e0210 */
[----:B------:R-:W-:-:S04]  /*1b40*/  SHF.L.U32 R153, R5, 0x1f, RZ ;  /* 0x0000001f05997819 */ /* 0x000fc800000006ff */
[----:B------:R3:W4:Y:S01]  /*1b50*/  SYNCS.PHASECHK.TRANS64.TRYWAIT P1, [R2+URZ+0x30810], R153 ;  /* 0x03081099020075a7 */ /* 0x000722000802017f */
[----:B------:R-:W-:Y:S05]  /*1b60*/  @!P0 BRA `(.L_x_660) ;  /* 0x0000000000048947 */ /* 0x000fea0003800000 */
[----:B------:R-:W-:Y:S01]  /*1b70*/  BPT.TRAP 0x1 ;  /* 0x000000040000795c */ /* 0x000fe20000300000 */
.L_x_660:
[----:B----4-:R-:W-:Y:S05]  /*1b80*/  @P1 BRA `(.L_x_661) ;  /* 0x0000000000081947 */ /* 0x010fea0003800000 */
[----:B------:R-:W4:Y:S02]  /*1b90*/  SYNCS.PHASECHK.TRANS64.TRYWAIT P1, [R2+URZ+0x30810], R153 ;  /* 0x03081099020075a7 */ /* 0x000f24000802017f */
[----:B----4-:R-:W-:Y:S05]  /*1ba0*/  @!P1 BRA `(.L_x_662) ;  /* 0x0000009c000c9947 */ /* 0x010fea0003800000 */
.L_x_661:
        /* <DEDUP_REMOVED lines=81> */
.L_x_663:
[----:B------:R1:W1:Y:S01]  /*20c0*/  SYNCS.PHASECHK.TRANS64.TRYWAIT P1, [R2+URZ+0x30830], R153 ;  /* 0x03083099020075a7 */ /* 0x000262000802017f */
[----:B------:R-:W-:Y:S05]  /*20d0*/  @!P0 BRA `(.L_x_664) ;  /* 0x0000000000048947 */ /* 0x000fea0003800000 */
[----:B------:R-:W-:Y:S01]  /*20e0*/  BPT.TRAP 0x1 ;  /* 0x000000040000795c */ /* 0x000fe20000300000 */
.L_x_664:
[----:B------:R-:W-:-:S05]  /*20f0*/  VIADD R17, R16, 0x20000 ;  /* 0x0002000010117836 */ /* 0x000fca0000000000 */
[----:B------:R-:W-:-:S04]  /*2100*/  SHF.R.U32.HI R17, RZ, 0x4, R17 ;  /* 0x00000004ff117819 */ /* 0x000fc80000011611 */
[----:B------:R-:W-:-:S04]  /*2110*/  LOP3.LUT R17, R17, 0x3fff, RZ, 0xc0, !PT ;  /* 0x00003fff11117812 */ /* 0x000fc800078ec0ff */
[----:B------:R-:W-:Y:S01]  /*2120*/  LOP3.LUT R155, R17, 0x10000, RZ, 0xfc, !PT ;  /* 0x00010000119b7812 */ /* 0x000fe200078efcff */
[----:B-1----:R-:W-:Y:S06]  /*2130*/  @P1 BRA `(.L_x_665) ;  /* 0x0000000000081947 */ /* 0x002fec0003800000 */
[----:B------:R-:W1:Y:S02]  /*2140*/  SYNCS.PHASECHK.TRANS64.TRYWAIT P1, [R2+URZ+0x30830], R153 ;  /* 0x03083099020075a7 */ /* 0x000e64000802017f */
[----:B-1----:R-:W-:Y:S05]  /*2150*/  @!P1 BRA `(.L_x_666) ;  /* 0x0000009400b49947 */ /* 0x002fea0003800000 */
.L_x_665:
        /* <DEDUP_REMOVED lines=495> */
.L_x_667:
        /* <DEDUP_REMOVED lines=49> */
.L_x_668:
        /* <DEDUP_REMOVED lines=77> */
.L_x_651:
        /* <DEDUP_REMOVED lines=21> */
[----:B------:R-:W-:Y:S01]  /*4980*/  F2FP.F16.F32.PACK_AB R113, R115, R114 ;  /* 0x000000727371723e */ /* 0x000fe200000000ff */
[----:B--2---:R-:W-:Y:S01]  /*4990*/  VIADD R16, R16, 0xffffff80 ;  /* 0xffffff8010107836 */ /* 0x004fe20000000000 */
[----:B------:R-:W-:Y:S02]  /*49a0*/  F2FP.F16.F32.PACK_AB R120, R121, R120 ;  /* 0x000000787978723e */ /* 0x000fe400000000ff */
        /* <DEDUP_REMOVED lines=78> */
[----:B------:R-:W-:Y:S01]  /*4e90*/  F2FP.F16.F32.PACK_AB R64, R65, R64 ;  /* 0x000000404140723e */ /* 0x000fe200000000ff */
[----:B------:R4:W-:Y:S01]  /*4ea0*/  STSM.16.M88.4 [R22+-0x8000], R48 ;  /* 0xff80003016007844 */ /* 0x0009e20000000200 */
[----:B------:R-:W-:-:S02]  /*4eb0*/  F2FP.F16.F32.PACK_AB R58, R61, R60 ;  /* 0x0000003c3d3a723e */ /* 0x000fc400000000ff */
[----:B------:R-:W-:Y:S01]  /*4ec0*/  F2FP.F16.F32.PACK_AB R59, R63, R62 ;  /* 0x0000003e3f3b723e */ /* 0x000fe200000000ff */
[----:B-1----:R-:W1:Y:S01]  /*4ed0*/  LDC.64 R4, c[0x0][0x878] ;  /* 0x00021e00ff047b82 */ /* 0x002e620000000a00 */
[----:B------:R-:W-:Y:S02]  /*4ee0*/  F2FP.F16.F32.PACK_AB R65, R67, R66 ;  /* 0x000000424341723e */ /* 0x000fe400000000ff */
[----:B------:R-:W-:Y:S01]  /*4ef0*/  F2FP.F16.F32.PACK_AB R72, R73, R72 ;  /* 0x000000484948723e */ /* 0x000fe200000000ff */
[----:B------:R4:W-:Y:S01]  /*4f00*/  STSM.16.M88.4 [R17+0x4000], R56 ;  /* 0x0040003811007844 */ /* 0x0009e20000000200 */
[----:B------:R-:W-:Y:S02]  /*4f10*/  F2FP.F16.F32.PACK_AB R66, R69, R68 ;  /* 0x000000444542723e */ /* 0x000fe400000000ff */
[----:B------:R-:W-:Y:S02]  /*4f20*/  F2FP.F16.F32.PACK_AB R67, R71, R70 ;  /* 0x000000464743723e */ /* 0x000fe400000000ff */
[----:B------:R-:W-:-:S02]  /*4f30*/  F2FP.F16.F32.PACK_AB R73, R75, R74 ;  /* 0x0000004a4b49723e */ /* 0x000fc400000000ff */
[----:B------:R-:W-:Y:S01]  /*4f40*/  F2FP.F16.F32.PACK_AB R80, R81, R80 ;  /* 0x000000505150723e */ /* 0x000fe200000000ff */
[----:B------:R4:W-:Y:S01]  /*4f50*/  STSM.16.M88.4 [R20+-0x4000], R64 ;  /* 0xffc0004014007844 */ /* 0x0009e20000000200 */
[----:B------:R-:W-:Y:S02]  /*4f60*/  F2FP.F16.F32.PACK_AB R74, R77, R76 ;  /* 0x0000004c4d4a723e */ /* 0x000fe400000000ff */
[----:B------:R-:W-:Y:S02]  /*4f70*/  F2FP.F16.F32.PACK_AB R75, R79, R78 ;  /* 0x0000004e4f4b723e */ /* 0x000fe400000000ff */
[----:B------:R-:W-:Y:S02]  /*4f80*/  F2FP.F16.F32.PACK_AB R81, R83, R82 ;  /* 0x000000525351723e */ /* 0x000fe400000000ff */
[----:B------:R-:W-:Y:S01]  /*4f90*/  F2FP.F16.F32.PACK_AB R82, R85, R84 ;  /* 0x000000545552723e */ /* 0x000fe200000000ff */
[----:B------:R4:W-:Y:S01]  /*4fa0*/  STSM.16.M88.4 [R21+-0x4000], R72 ;  /* 0xffc0004815007844 */ /* 0x0009e20000000200 */
[----:B------:R-:W-:-:S02]  /*4fb0*/  F2FP.F16.F32.PACK_AB R83, R87, R86 ;  /* 0x000000565753723e */ /* 0x000fc400000000ff */
        /* <DEDUP_REMOVED lines=32> */
.L_x_671:
        /* <DEDUP_REMOVED lines=58> */
.L_x_673:
[----:B------:R-:W-:Y:S05]  /*5560*/  BSYNC B0 ;  /* 0x0000000000007941 */ /* 0x000fea0003800000 */
.L_x_672:
        /* <DEDUP_REMOVED lines=15> */
.L_x_675:
[----:B------:R-:W-:Y:S05]  /*5660*/  BSYNC B0 ;  /* 0x0000000000007941 */ /* 0x000fea0003800000 */
.L_x_674:
        /* <DEDUP_REMOVED lines=18> */
.L_x_677:
[----:B------:R-:W-:Y:S05]  /*5790*/  BSYNC B0 ;  /* 0x0000000000007941 */ /* 0x000fea0003800000 */
.L_x_676:
        /* <DEDUP_REMOVED lines=17> */
.L_x_679:
[----:B------:R-:W-:Y:S05]  /*58b0*/  BSYNC B0 ;  /* 0x0000000000007941 */ /* 0x000fea0003800000 */
.L_x_678:
        /* <DEDUP_REMOVED lines=18> */
.L_x_681:
[----:B------:R-:W-:Y:S05]  /*59e0*/  BSYNC B0 ;  /* 0x0000000000007941 */ /* 0x000fea0003800000 */
.L_x_680:
        /* <DEDUP_REMOVED lines=18> */
.L_x_683:
[----:B------:R-:W-:Y:S05]  /*5b10*/  BSYNC B0 ;  /* 0x0000000000007941 */ /* 0x000fea0003800000 */
.L_x_682:
        /* <DEDUP_REMOVED lines=19> */
.L_x_685:
[----:B------:R-:W-:Y:S05]  /*5c50*/  BSYNC B0 ;  /* 0x0000000000007941 */ /* 0x000fea0003800000 */
.L_x_684:
        /* <DEDUP_REMOVED lines=21> */
.L_x_687:
[----:B------:R-:W-:Y:S05]  /*5db0*/  BSYNC B0 ;  /* 0x0000000000007941 */ /* 0x000fea0003800000 */
.L_x_686:
        /* <DEDUP_REMOVED lines=33> */
.L_x_689:
[----:B------:R-:W-:Y:S05]  /*5fd0*/  BSYNC B0 ;  /* 0x0000000000007941 */ /* 0x000fea0003800000 */
.L_x_688:
[----:B---34-:R3:W4:Y:S01]  /*5fe0*/  LDS.128 R28, [R46+0x800] ;  /* 0x000800002e1c7984 */ /* 0x0187220000000c00 */
        /* <DEDUP_REMOVED lines=16> */
.L_x_691:
[----:B------:R-:W-:Y:S05]  /*60f0*/  BSYNC B0 ;  /* 0x0000000000007941 */ /* 0x000fea0003800000 */
.L_x_690:
        /* <DEDUP_REMOVED lines=15> */
.L_x_693:
[----:B------:R-:W-:Y:S05]  /*61f0*/  BSYNC B0 ;  /* 0x0000000000007941 */ /* 0x000fea0003800000 */
.L_x_692:
        /* <DEDUP_REMOVED lines=15> */
.L_x_695:
[----:B------:R-:W-:Y:S05]  /*62f0*/  BSYNC B0 ;  /* 0x0000000000007941 */ /* 0x000fea0003800000 */
.L_x_694:
        /* <DEDUP_REMOVED lines=15> */
.L_x_697:
[----:B------:R-:W-:Y:S05]  /*63f0*/  BSYNC B0 ;  /* 0x0000000000007941 */ /* 0x000fea0003800000 */
.L_x_696:
        /* <DEDUP_REMOVED lines=15> */
.L_x_699:
[----:B------:R-:W-:Y:S05]  /*64f0*/  BSYNC B0 ;  /* 0x0000000000007941 */ /* 0x000fea0003800000 */
.L_x_698:
        /* <DEDUP_REMOVED lines=15> */
.L_x_701:
[----:B------:R-:W-:Y:S05]  /*65f0*/  BSYNC B0 ;  /* 0x0000000000007941 */ /* 0x000fea0003800000 */
.L_x_700:
        /* <DEDUP_REMOVED lines=15> */
.L_x_670:
        /* <DEDUP_REMOVED lines=30> */
.L_x_702:
        /* <DEDUP_REMOVED lines=48> */
.L_x_704:
[----:B------:R-:W-:Y:S05]  /*6bd0*/  BSYNC B0 ;  /* 0x0000000000007941 */ /* 0x000fea0003800000 */
.L_x_703:
        /* <DEDUP_REMOVED lines=16> */
.L_x_706:
[----:B------:R-:W-:Y:S05]  /*6ce0*/  BSYNC B0 ;  /* 0x0000000000007941 */ /* 0x000fea0003800000 */
.L_x_705:
        /* <DEDUP_REMOVED lines=16> */
.L_x_708:
[----:B------:R-:W-:Y:S05]  /*6df0*/  BSYNC B0 ;  /* 0x0000000000007941 */ /* 0x000fea0003800000 */
.L_x_707:
        /* <DEDUP_REMOVED lines=17> */
.L_x_710:
[----:B------:R-:W-:Y:S05]  /*6f10*/  BSYNC B0 ;  /* 0x0000000000007941 */ /* 0x000fea0003800000 */
.L_x_709:
        /* <DEDUP_REMOVED lines=16> */
.L_x_712:
[----:B------:R-:W-:Y:S05]  /*7020*/  BSYNC B0 ;  /* 0x0000000000007941 */ /* 0x000fea0003800000 */
.L_x_711:
        /* <DEDUP_REMOVED lines=18> */
.L_x_714:
[----:B------:R-:W-:Y:S05]  /*7150*/  BSYNC B0 ;  /* 0x0000000000007941 */ /* 0x000fea0003800000 */
.L_x_713:
        /* <DEDUP_REMOVED lines=20> */
.L_x_716:
[----:B------:R-:W-:Y:S05]  /*72a0*/  BSYNC B0 ;  /* 0x0000000000007941 */ /* 0x000fea0003800000 */
.L_x_715:
        /* <DEDUP_REMOVED lines=17> */
.L_x_718:
[----:B------:R-:W-:Y:S05]  /*73c0*/  BSYNC B0 ;  /* 0x0000000000007941 */ /* 0x000fea0003800000 */
.L_x_717:
        /* <DEDUP_REMOVED lines=32> */
.L_x_720:
[----:B------:R-:W-:Y:S05]  /*75d0*/  BSYNC B0 ;  /* 0x0000000000007941 */ /* 0x000fea0003800000 */
.L_x_719:
        /* <DEDUP_REMOVED lines=16> */
.L_x_722:
[----:B------:R-:W-:Y:S05]  /*76e0*/  BSYNC B0 ;  /* 0x0000000000007941 */ /* 0x000fea0003800000 */
.L_x_721:
        /* <DEDUP_REMOVED lines=15> */
.L_x_724:
[----:B------:R-:W-:Y:S05]  /*77e0*/  BSYNC B0 ;  /* 0x0000000000007941 */ /* 0x000fea0003800000 */
.L_x_723:
        /* <DEDUP_REMOVED lines=15> */
.L_x_726:
[----:B------:R-:W-:Y:S05]  /*78e0*/  BSYNC B0 ;  /* 0x0000000000007941 */ /* 0x000fea0003800000 */
.L_x_725:
        /* <DEDUP_REMOVED lines=15> */
.L_x_728:
[----:B------:R-:W-:Y:S05]  /*79e0*/  BSYNC B0 ;  /* 0x0000000000007941 */ /* 0x000fea0003800000 */
.L_x_727:
        /* <DEDUP_REMOVED lines=15> */
.L_x_730:
[----:B------:R-:W-:Y:S05]  /*7ae0*/  BSYNC B0 ;  /* 0x0000000000007941 */ /* 0x000fea0003800000 */
.L_x_729:
        /* <DEDUP_REMOVED lines=15> */
.L_x_732:
[----:B------:R-:W-:Y:S05]  /*7be0*/  BSYNC B0 ;  /* 0x0000000000007941 */ /* 0x000fea0003800000 */
.L_x_731:
        /* <DEDUP_REMOVED lines=15> */
.L_x_641:
        /* <DEDUP_REMOVED lines=9> */
[----:B------:R-:W1:Y:S01]  /*7d70*/  S2UR UR24, SR_CTAID.X ;  /* 0x00000000001879c3 */ /* 0x000e620000002500 */
[----:B------:R-:W-:-:S04]  /*7d80*/  ISETP.NE.U32.AND P0, PT, RZ, UR4, PT ;  /* 0x00000004ff007c0c */ /* 0x000fc8000bf05070 */
[----:B------:R-:W-:-:S03]  /*7d90*/  ISETP.NE.AND.EX P0, PT, RZ, UR5, PT, P0 ;  /* 0x00000005ff007c0c */ /* 0x000fc6000bf05300 */
[----:B------:R-:W2:Y:S10]  /*7da0*/  S2UR UR12, SR_CTAID.Z ;  /* 0x00000000000c79c3 */ /* 0x000eb40000002700 */
[----:B------:R-:W-:Y:S05]  /*7db0*/  @!P0 BRA `(.L_x_734) ;  /* 0x00000000001c8947 */ /* 0x000fea0003800000 */
[----:B------:R-:W-:Y:S02]  /*7dc0*/  ULDC.64 UR4, c[0x0][0x8d8] ;  /* 0x0002360000047ab9 */ /* 0x000fe40000000a00 */
[----:B--2---:R-:W-:-:S06]  /*7dd0*/  UIMAD.WIDE UR4, UR12, 0x4, UR4 ;  /* 0x000000040c0478a5 */ /* 0x004fcc000f8e0204 */
[----:B------:R-:W-:Y:S02]  /*7de0*/  IMAD.U32 R2, RZ, RZ, UR4 ;  /* 0x00000004ff027e24 */ /* 0x000fe4000f8e00ff */
[----:B------:R-:W-:-:S05]  /*7df0*/  IMAD.U32 R3, RZ, RZ, UR5 ;  /* 0x00000005ff037e24 */ /* 0x000fca000f8e00ff */
[----:B------:R-:W2:Y:S02]  /*7e00*/  LDG.E R2, desc[UR38][R2.64] ;  /* 0x0000002602027981 */ /* 0x000ea4000c1e1900 */
[----:B--2---:R-:W-:Y:S01]  /*7e10*/  R2UR UR4, R2 ;  /* 0x00000000020472ca */ /* 0x004fe200000e0000 */
[----:B------:R-:W-:-:S14]  /*7e20*/  BRA `(.L_x_735) ;  /* 0x0000000000387947 */ /* 0x000fdc0003800000 */
.L_x_734:
[----:B------:R-:W-:Y:S02]  /*7e30*/  ULDC.64 UR4, c[0x0][0x8d0] ;  /* 0x0002340000047ab9 */ /* 0x000fe40000000a00 */
[----:B------:R-:W-:-:S04]  /*7e40*/  ISETP.NE.U32.AND P0, PT, RZ, UR4, PT ;  /* 0x00000004ff007c0c */ /* 0x000fc8000bf05070 */
[----:B------:R-:W-:-:S13]  /*7e50*/  ISETP.NE.AND.EX P0, PT, RZ, UR5, PT, P0 ;  /* 0x00000005ff007c0c */ /* 0x000fda000bf05300 */
[----:B------:R-:W-:Y:S05]  /*7e60*/  @!P0 BRA `(.L_x_736) ;  /* 0x0000000000248947 */ /* 0x000fea0003800000 */
[----:B------:R-:W-:Y:S02]  /*7e70*/  ULDC.64 UR4, c[0x0][0x8d0] ;  /* 0x0002340000047ab9 */ /* 0x000fe40000000a00 */
[----:B--2---:R-:W-:-:S06]  /*7e80*/  UIMAD.WIDE UR4, UR12, 0x4, UR4 ;  /* 0x000000040c0478a5 */ /* 0x004fcc000f8e0204 */
[----:B------:R-:W-:Y:S02]  /*7e90*/  IMAD.U32 R2, RZ, RZ, UR4 ;  /* 0x00000004ff027e24 */ /* 0x000fe4000f8e00ff */
[----:B------:R-:W-:-:S05]  /*7ea0*/  IMAD.U32 R3, RZ, RZ, UR5 ;  /* 0x00000005ff037e24 */ /* 0x000fca000f8e00ff */
[----:B------:R-:W2:Y:S04]  /*7eb0*/  LDG.E R0, desc[UR38][R2.64] ;  /* 0x0000002602007981 */ /* 0x000ea8000c1e1900 */
[----:B------:R-:W2:Y:S02]  /*7ec0*/  LDG.E R5, desc[UR38][R2.64+0x4] ;  /* 0x0000042602057981 */ /* 0x000ea4000c1e1900 */
[----:B--2---:R-:W-:-:S05]  /*7ed0*/  IMAD.IADD R0, R5, 0x1, -R0 ;  /* 0x0000000105007824 */ /* 0x004fca00078e0a00 */
[----:B------:R-:W-:Y:S01]  /*7ee0*/  R2UR UR4, R0 ;  /* 0x00000000000472ca */ /* 0x000fe200000e0000 */
[----:B------:R-:W-:-:S14]  /*7ef0*/  BRA `(.L_x_735) ;  /* 0x0000000000047947 */ /* 0x000fdc0003800000 */
.L_x_736:
[----:B------:R-:W-:-:S05]  /*7f00*/  ULDC UR4, c[0x0][0x8bc] ;  /* 0x00022f0000047ab9 */ /* 0x000fca0000000800 */
.L_x_735:
[----:B-1----:R-:W-:-:S04]  /*7f10*/  USHF.L.U32 UR5, UR24, 0x7, URZ ;  /* 0x0000000718057899 */ /* 0x002fc8000800063f */
[----:B------:R-:W-:-:S04]  /*7f20*/  UISETP.GE.AND UP0, UPT, UR5, UR4, UPT ;  /* 0x000000040500728c */ /* 0x000fc8000bf06270 */
[----:B--2---:R-:W-:-:S06]  /*7f30*/  USEL UR12, UR12, 0xffffffff, !UP0 ;  /* 0xffffffff0c0c7887 */ /* 0x004fcc000c000000 */
        /* <DEDUP_REMOVED lines=23> */
[----:B------:R-:W3:-:S12]  /*80b0*/  S2UR UR11, SR_CTAID.Y ;  /* 0x00000000000b79c3 */ /* 0x000ed80000002600 */
[----:B--2---:R-:W-:-:S13]  /*80c0*/  @P2 R2UR UR4, R6 ;  /* 0x00000000060422ca */ /* 0x004fda00000e0000 */
[----:B------:R-:W-:-:S04]  /*80d0*/  @UP0 ULEA UR4, UR12, UR4, 0x6 ;  /* 0x000000040c040291 */ /* 0x000fc8000f8e303f */
[----:B------:R-:W-:-:S04]  /*80e0*/  @UP0 USHF.R.S32.HI UR5, URZ, 0x1f, UR4 ;  /* 0x0000001f3f050899 */ /* 0x000fc80008011404 */
[----:B------:R-:W-:-:S04]  /*80f0*/  @UP0 ULEA.HI UR5, UR5, UR4, URZ, 0x6 ;  /* 0x0000000405050291 */ /* 0x000fc8000f8f303f */
[----:B------:R-:W-:Y:S01]  /*8100*/  @UP0 USHF.L.U32 UR5, UR5, 0x7, URZ ;  /* 0x0000000705050899 */ /* 0x000fe2000800063f */
[----:B-1-3--:R-:W-:Y:S11]  /*8110*/  @P1 BRA `(.L_x_737) ;  /* 0x0000000000101947 */ /* 0x00aff60003800000 */
[----:B------:R-:W-:Y:S05]  /*8120*/  @!P0 BRA `(.L_x_737) ;  /* 0x00000000000c8947 */ /* 0x000fea0003800000 */
[----:B------:R-:W2:Y:S04]  /*8130*/  LDG.E R5, desc[UR38][R2.64] ;  /* 0x0000002602057981 */ /* 0x000ea8000c1e1900 */
[----:B-----5:R-:W2:Y:S02]  /*8140*/  LDG.E R0, desc[UR38][R2.64+0x4] ;  /* 0x0000042602007981 */ /* 0x020ea4000c1e1900 */
[----:B--2---:R-:W-:-:S07]  /*8150*/  IMAD.IADD R0, R0, 0x1, -R5 ;  /* 0x0000000100007824 */ /* 0x004fce00078e0a05 */
.L_x_737:
[----:B-----5:R-:W-:Y:S01]  /*8160*/  ISETP.GE.AND P0, PT, R0, 0x1, PT ;  /* 0x000000010000780c */ /* 0x020fe20003f06270 */
[----:B------:R-:W-:Y:S01]  /*8170*/  @UP0 ULOP3.LUT UR5, UR5, 0xffffe000, URZ, 0xc0, !UPT ;  /* 0xffffe00005050892 */ /* 0x000fe2000f8ec03f */
[----:B------:R-:W-:Y:S01]  /*8180*/  UMOV UR6, URZ ;  /* 0x0000003f00067c82 */ /* 0x000fe20008000000 */
[----:B------:R-:W-:Y:S02]  /*8190*/  UMOV UR7, URZ ;  /* 0x0000003f00077c82 */ /* 0x000fe40008000000 */
[----:B------:R-:W-:Y:S02]  /*81a0*/  @UP0 USHF.R.S32.HI UR4, URZ, 0x1f, UR5 ;  /* 0x0000001f3f040899 */ /* 0x000fe40008011405 */
[----:B------:R-:W-:Y:S01]  /*81b0*/  USHF.R.S32.HI UR19, URZ, 0x1f, UR11 ;  /* 0x0000001f3f137899 */ /* 0x000fe2000801140b */
[----:B------:R-:W-:-:S04]  /*81c0*/  @UP0 UMOV UR6, UR5 ;  /* 0x0000000500060c82 */ /* 0x000fc80008000000 */
[----:B------:R-:W-:Y:S01]  /*81d0*/  @UP0 UMOV UR7, UR4 ;  /* 0x0000000400070c82 */ /* 0x000fe20008000000 */
[----:B------:R-:W-:Y:S06]  /*81e0*/  @!P0 BRA `(.L_x_646) ;  /* 0x0000003400448947 */ /* 0x000fec0003800000 */
[----:B------:R-:W1:Y:S01]  /*81f0*/  S2R R4, SR_TID.X ;  /* 0x0000000000047919 */ /* 0x000e620000002100 */
        /* <DEDUP_REMOVED lines=8> */
[----:B------:R-:W-:Y:S01]  /*8280*/  USEL UR18, UR12, URZ, !UP0 ;  /* 0x0000003f0c127287 */ /* 0x000fe2000c000000 */
[----:B------:R-:W-:Y:S01]  /*8290*/  LEA.HI R3, R3, R2, RZ, 0x6 ;  /* 0x0000000203037211 */ /* 0x000fe200078f30ff */
[----:B------:R-:W-:Y:S01]  /*82a0*/  USEL UR4, UR4, URZ, !UP0 ;  /* 0x0000003f04047287 */ /* 0x000fe2000c000000 */
[----:B------:R-:W-:Y:S01]  /*82b0*/  ULDC UR10, c[0x0][0x288] ;  /* 0x0000a200000a7ab9 */ /* 0x000fe20000000800 */
[----:B------:R-:W-:Y:S01]  /*82c0*/  UIADD3 UR8, UP0, UR6, UR14, URZ ;  /* 0x0000000e06087290 */ /* 0x000fe2000ff1e03f */
[----:B------:R-:W-:Y:S01]  /*82d0*/  SHF.R.S32.HI R3, RZ, 0x6, R3 ;  /* 0x00000006ff037819 */ /* 0x000fe20000011403 */
[----:B------:R-:W-:Y:S01]  /*82e0*/  UIADD3 UR5, UR15, UR5, URZ ;  /* 0x000000050f057290 */ /* 0x000fe2000fffe03f */
[----:B------:R-:W-:Y:S01]  /*82f0*/  ULDC UR9, c[0x0][0x760] ;  /* 0x0001d80000097ab9 */ /* 0x000fe20000000800 */
[----:B------:R-:W-:Y:S01]  /*8300*/  ULDC.64 UR16, c[0x0][0x2e0] ;  /* 0x0000b80000107ab9 */ /* 0x000fe20000000a00 */
[----:B------:R-:W-:Y:S01]  /*8310*/  UIMAD UR12, UR12, UR10, URZ ;  /* 0x0000000a0c0c72a4 */ /* 0x000fe2000f8e023f */
[----:B------:R-:W-:Y:S01]  /*8320*/  VIMNMX R3, R3, 0x1, !PT ;  /* 0x0000000103037848 */ /* 0x000fe20007fe0100 */
[----:B------:R-:W-:-:S02]  /*8330*/  UIMAD UR10, UR10, UR9, URZ ;  /* 0x000000090a0a72a4 */ /* 0x000fc4000f8e023f */
[----:B------:R-:W-:Y:S01]  /*8340*/  UIADD3.X UR9, UR7, UR5, URZ, UP0, !UPT ;  /* 0x0000000507097290 */ /* 0x000fe200087fe43f */
[----:B------:R-:W-:Y:S01]  /*8350*/  LOP3.LUT R6, R3, 0x1, RZ, 0xc0, !PT ;  /* 0x0000000103067812 */ /* 0x000fe200078ec0ff */
[----:B------:R-:W-:Y:S02]  /*8360*/  UIMAD UR4, UR4, UR16, URZ ;  /* 0x00000010040472a4 */ /* 0x000fe4000f8e023f */
[----:B------:R-:W-:Y:S02]  /*8370*/  UIADD3 UR11, UP0, UR12, UR11, URZ ;  /* 0x0000000b0c0b7290 */ /* 0x000fe4000ff1e03f */
[----:B------:R-:W-:Y:S01]  /*8380*/  UIMAD UR13, UR18, UR17, UR4 ;  /* 0x00000011120d72a4 */ /* 0x000fe2000f8e0204 */
[----:B-1----:R-:W-:Y:S01]  /*8390*/  LOP3.LUT R0, R4, 0x1f, RZ, 0xc0, !PT ;  /* 0x0000001f04007812 */ /* 0x002fe200078ec0ff */
[----:B------:R-:W-:Y:S01]  /*83a0*/  UIMAD.WIDE.U32 UR8, UR18, UR16, UR8 ;  /* 0x00000010120872a5 */ /* 0x000fe2000f8e0008 */
[----:B------:R-:W-:Y:S01]  /*83b0*/  ELECT P0, URZ, PT ;  /* 0x00000000003f782f */ /* 0x000fe20003800000 */
[----:B------:R-:W-:-:S02]  /*83c0*/  ULEA.HI.X.SX32 UR12, UR12, UR19, 0x1, UP0 ;  /* 0x000000130c0c7291 */ /* 0x000fc400080f0e3f */
[----:B------:R-:W-:Y:S01]  /*83d0*/  UIADD3 UR25, UR9, UR13, URZ ;  /* 0x0000000d09197290 */ /* 0x000fe2000fffe03f */
[----:B------:R-:W-:Y:S01]  /*83e0*/  UMOV UR4, URZ ;  /* 0x0000003f00047c82 */ /* 0x000fe20008000000 */
[----:B------:R-:W-:Y:S10]  /*83f0*/  @!P1 BRA `(.L_x_738) ;  /* 0x0000000800bc9947 */ /* 0x000ff40003800000 */
[----:B------:R-:W-:Y:S01]  /*8400*/  UMOV UR4, UR14 ;  /* 0x0000000e00047c82 */ /* 0x000fe20008000000 */
[----:B------:R-:W-:Y:S01]  /*8410*/  ULDC.64 UR14, c[0x0][0x2c0] ;  /* 0x0000b000000e7ab9 */ /* 0x000fe20000000a00 */
[----:B------:R-:W-:Y:S01]  /*8420*/  UIMAD.WIDE.U32 UR4, UR18, UR16, UR4 ;  /* 0x00000010120472a5 */ /* 0x000fe2000f8e0004 */
[----:B------:R-:W-:-:S03]  /*8430*/  IMAD.IADD R4, R3, 0x1, -R6 ;  /* 0x0000000103047824 */ /* 0x000fc600078e0a06 */
        /* <DEDUP_REMOVED lines=12> */
.L_x_763:
        /* <DEDUP_REMOVED lines=17> */
.L_x_741:
[----:B------:R-:W2:Y:S04]  /*8610*/  LDG.E.STRONG.GPU R5, desc[UR38][R2.64] ;  /* 0x0000002602057981 */ /* 0x000ea8000c1ef900 */
[----:B--2---:R-:W-:Y:S01]  /*8620*/  CCTL.IVALL ;  /* 0x00000000ff00798f */ /* 0x004fe20002000000 */
[----:B------:R-:W-:Y:S05]  /*8630*/  YIELD ;  /* 0x0000000000007946 */ /* 0x000fea0003800000 */
[----:B------:R-:W-:-:S13]  /*8640*/  ISETP.NE.AND P1, PT, R5, UR24, PT ;  /* 0x0000001805007c0c */ /* 0x000fda000bf25270 */
[----:B------:R-:W-:Y:S05]  /*8650*/  @P1 BRA `(.L_x_741) ;  /* 0xfffffffc00ec1947 */ /* 0x000fea000383ffff */
.L_x_740:
[----:B------:R-:W-:Y:S05]  /*8660*/  BSYNC B0 ;  /* 0x0000000000007941 */ /* 0x000fea0003800000 */
.L_x_739:
[----:B------:R-:W-:-:S03]  /*8670*/  UMOV UR22, 0xffffffff ;  /* 0xffffffff00167882 */ /* 0x000fc60000000000 */
[----:B------:R-:W-:Y:S05]  /*8680*/  BRA.DIV UR22, `(.L_x_742) ;  /* 0x00000032167c7947 */ /* 0x000fea000b800000 */
[----:B------:R-:W-:Y:S01]  /*8690*/  NOP ;  /* 0x0000000000007918 */ /* 0x000fe20000000000 */
.L_x_810:
        /* <DEDUP_REMOVED lines=8> */
[----:B------:R-:W-:Y:S02]  /*8720*/  UIADD3 UR33, UP0, UR22, UR8, URZ ;  /* 0x0000000816217290 */ /* 0x000fe4000ff1e03f */
[----:B-1----:R-:W-:Y:S02]  /*8730*/  ULEA UR32, UR32, UR23, 0x18 ;  /* 0x0000001720207291 */ /* 0x002fe4000f8ec03f */
[----:B------:R-:W-:Y:S02]  /*8740*/  ULEA.HI.X.SX32 UR23, UR22, UR25, 0x1, UP0 ;  /* 0x0000001916177291 */ /* 0x000fe400080f0e3f */
[----:B------:R-:W-:-:S02]  /*8750*/  ULEA UR22, UP0, UR33, UR28, 0x2 ;  /* 0x0000001c21167291 */ /* 0x000fc4000f80103f */
[----:B------:R-:W-:Y:S02]  /*8760*/  UIADD3 UR28, UR32, 0x10000, URZ ;  /* 0x00010000201c7890 */ /* 0x000fe4000fffe03f */
[----:B------:R-:W-:Y:S01]  /*8770*/  ULEA.HI.X UR23, UR33, UR29, UR23, 0x2, UP0 ;  /* 0x0000001d21177291 */ /* 0x000fe200080f1417 */
[----:B------:R-:W-:Y:S02]  /*8780*/  UMOV UR32, 0x0 ;  /* 0x0000000000207882 */ /* 0x000fe40000000000 */
[----:B------:R-:W-:Y:S01]  /*8790*/  UMOV UR29, 0x400 ;  /* 0x00000400001d7882 */ /* 0x000fe20000000000 */
[----:B------:R-:W-:-:S05]  /*87a0*/  UMOV UR33, 0x14f00000 ;  /* 0x14f0000000217882 */ /* 0x000fca0000000000 */
[----:B------:R1:W-:Y:S02]  /*87b0*/  UBLKRED.G.S.ADD.F32.RN [UR22], [UR28], UR29, desc[UR32] ;  /* 0x000020161c0073bb */ /* 0x0003e400080a141d */
[----:B-1----:R0:W-:Y:S02]  /*87c0*/  UTMACMDFLUSH ;  /* 0x00000000000079b7 */ /* 0x0021e40000000000 */
.L_x_744:
[----:B------:R-:W-:Y:S05]  /*87d0*/  BSYNC B0 ;  /* 0x0000000000007941 */ /* 0x000fea0003800000 */
.L_x_743:
        /* <DEDUP_REMOVED lines=13> */
.L_x_746:
[----:B------:R-:W-:Y:S05]  /*88b0*/  BSYNC B0 ;  /* 0x0000000000007941 */ /* 0x000fea0003800000 */
.L_x_745:
[----:B------:R-:W-:Y:S06]  /*88c0*/  BAR.ARV 0xa, 0xa0 ;  /* 0x0282800000007b1d */ /* 0x000fec0000002000 */
[----:B------:R-:W-:Y:S04]  /*88d0*/  BSSY B0, `(.L_x_747) ;  /* 0x0000003000007945 */ /* 0x000fe80003800000 */
[----:B------:R-:W-:Y:S05]  /*88e0*/  @!P0 BRA `(.L_x_748) ;  /* 0x0000000000048947 */ /* 0x000fea0003800000 */
[----:B------:R-:W-:-:S04]  /*88f0*/  DEPBAR.LE SB0, 0x0 ;  /* 0x000080000000791a */ /* 0x000fc80000000000 */
.L_x_748:
[----:B------:R-:W-:Y:S05]  /*8900*/  BSYNC B0 ;  /* 0x0000000000007941 */ /* 0x000fea0003800000 */
.L_x_747:
        /* <DEDUP_REMOVED lines=15> */
[----:B------:R-:W-:-:S06]  /*8a00*/  UFLO.U32 UR23, UR22 ;  /* 0x00000016001772bd */ /* 0x000fcc00080e0000 */
[----:B-1----:R-:W-:Y:S02]  /*8a10*/  ISETP.EQ.U32.AND P1, PT, R5, UR23, PT ;  /* 0x0000001705007c0c */ /* 0x002fe4000bf22070 */
[----:B------:R-:W1:Y:S11]  /*8a20*/  POPC R5, UR22 ;  /* 0x0000001600057d09 */ /* 0x000e760008000000 */
[----:B-1----:R1:W-:Y:S02]  /*8a30*/  @P1 REDG.E.ADD.S32.STRONG.GPU desc[UR38][R2.64], R5 ;  /* 0x000000050200198e */ /* 0x0023e4000c10e3a6 */
.L_x_750:
[----:B------:R-:W-:Y:S05]  /*8a40*/  BSYNC B0 ;  /* 0x0000000000007941 */ /* 0x000fea0003800000 */
.L_x_749:
        /* <DEDUP_REMOVED lines=9> */
.L_x_753:
[----:B------:R-:W2:Y:S04]  /*8ae0*/  LDG.E.STRONG.GPU R5, desc[UR38][R2.64] ;  /* 0x0000002602057981 */ /* 0x000ea8000c1ef900 */
[----:B--2---:R-:W-:Y:S01]  /*8af0*/  CCTL.IVALL ;  /* 0x00000000ff00798f */ /* 0x004fe20002000000 */
[----:B------:R-:W-:Y:S05]  /*8b00*/  YIELD ;  /* 0x0000000000007946 */ /* 0x000fea0003800000 */
[----:B------:R-:W-:-:S13]  /*8b10*/  ISETP.NE.AND P1, PT, R5, UR24, PT ;  /* 0x0000001805007c0c */ /* 0x000fda000bf25270 */
[----:B------:R-:W-:Y:S05]  /*8b20*/  @P1 BRA `(.L_x_753) ;  /* 0xfffffffc00ec1947 */ /* 0x000fea000383ffff */
.L_x_752:
[----:B------:R-:W-:Y:S05]  /*8b30*/  BSYNC B0 ;  /* 0x0000000000007941 */ /* 0x000fea0003800000 */
.L_x_751:
[----:B------:R-:W-:-:S03]  /*8b40*/  UMOV UR6, 0xffffffff ;  /* 0xffffffff00067882 */ /* 0x000fc60000000000 */
[----:B------:R-:W-:Y:S05]  /*8b50*/  BRA.DIV UR6, `(.L_x_754) ;  /* 0x0000002e06647947 */ /* 0x000fea000b800000 */
[----:B------:R-:W-:Y:S01]  /*8b60*/  NOP ;  /* 0x0000000000007918 */ /* 0x000fe20000000000 */
.L_x_813:
        /* <DEDUP_REMOVED lines=13> */
.L_x_756:
[----:B------:R-:W-:Y:S05]  /*8c40*/  BSYNC B0 ;  /* 0x0000000000007941 */ /* 0x000fea0003800000 */
.L_x_755:
        /* <DEDUP_REMOVED lines=13> */
.L_x_758:
[----:B------:R-:W-:Y:S05]  /*8d20*/  BSYNC B0 ;  /* 0x0000000000007941 */ /* 0x000fea0003800000 */
.L_x_757:
[----:B------:R-:W-:Y:S06]  /*8d30*/  BAR.ARV 0xa, 0xa0 ;  /* 0x0282800000007b1d */ /* 0x000fec0000002000 */
[----:B------:R-:W-:Y:S04]  /*8d40*/  BSSY B0, `(.L_x_759) ;  /* 0x0000003000007945 */ /* 0x000fe80003800000 */
[----:B------:R-:W-:Y:S05]  /*8d50*/  @!P0 BRA `(.L_x_760) ;  /* 0x0000000000048947 */ /* 0x000fea0003800000 */
[----:B------:R-:W-:-:S04]  /*8d60*/  DEPBAR.LE SB0, 0x0 ;  /* 0x000080000000791a */ /* 0x000fc80000000000 */
.L_x_760:
[----:B------:R-:W-:Y:S05]  /*8d70*/  BSYNC B0 ;  /* 0x0000000000007941 */ /* 0x000fea0003800000 */
.L_x_759:
        /* <DEDUP_REMOVED lines=15> */
[----:B------:R-:W-:-:S06]  /*8e70*/  UFLO.U32 UR7, UR6 ;  /* 0x00000006000772bd */ /* 0x000fcc00080e0000 */
[----:B-1----:R-:W-:Y:S02]  /*8e80*/  ISETP.EQ.U32.AND P1, PT, R5, UR7, PT ;  /* 0x0000000705007c0c */ /* 0x002fe4000bf22070 */
[----:B------:R-:W1:Y:S11]  /*8e90*/  POPC R5, UR6 ;  /* 0x0000000600057d09 */ /* 0x000e760008000000 */
[----:B-1----:R1:W-:Y:S02]  /*8ea0*/  @P1 REDG.E.ADD.S32.STRONG.GPU desc[UR38][R2.64], R5 ;  /* 0x000000050200198e */ /* 0x0023e4000c10e3a6 */
.L_x_762:
[----:B------:R-:W-:Y:S05]  /*8eb0*/  BSYNC B0 ;  /* 0x0000000000007941 */ /* 0x000fea0003800000 */
.L_x_761:
[----:B------:R-:W-:Y:S02]  /*8ec0*/  UIADD3 UR4, UR4, 0x2, URZ ;  /* 0x0000000204047890 */ /* 0x000fe4000fffe03f */
[----:B------:R-:W-:Y:S01]  /*8ed0*/  UIADD3 UR5, UR5, 0x1, URZ ;  /* 0x0000000105057890 */ /* 0x000fe2000fffe03f */
[----:B------:R-:W-:Y:S11]  /*8ee0*/  @P3 BRA `(.L_x_763) ;  /* 0xfffffff400843947 */ /* 0x000ff6000383ffff */
.L_x_738:
        /* <DEDUP_REMOVED lines=13> */
.L_x_766:
[----:B------:R-:W2:Y:S04]  /*8fc0*/  LDG.E.STRONG.GPU R0, desc[UR38][R2.64] ;  /* 0x0000002602007981 */ /* 0x000ea8000c1ef900 */
[----:B--2---:R-:W-:Y:S01]  /*8fd0*/  CCTL.IVALL ;  /* 0x00000000ff00798f */ /* 0x004fe20002000000 */
[----:B------:R-:W-:Y:S05]  /*8fe0*/  YIELD ;  /* 0x0000000000007946 */ /* 0x000fea0003800000 */
[----:B------:R-:W-:-:S13]  /*8ff0*/  ISETP.NE.AND P1, PT, R0, UR24, PT ;  /* 0x0000001800007c0c */ /* 0x000fda000bf25270 */
[----:B------:R-:W-:Y:S05]  /*9000*/  @P1 BRA `(.L_x_766) ;  /* 0xfffffffc00ec1947 */ /* 0x000fea000383ffff */
.L_x_765:
[----:B------:R-:W-:Y:S05]  /*9010*/  BSYNC B0 ;  /* 0x0000000000007941 */ /* 0x000fea0003800000 */
.L_x_764:
[----:B------:R-:W-:-:S03]  /*9020*/  UMOV UR5, 0xffffffff ;  /* 0xffffffff00057882 */ /* 0x000fc60000000000 */
[----:B------:R-:W-:Y:S05]  /*9030*/  BRA.DIV UR5, `(.L_x_767) ;  /* 0x0000002a05487947 */ /* 0x000fea000b800000 */
[----:B------:R-:W-:Y:S01]  /*9040*/  NOP ;  /* 0x0000000000007918 */ /* 0x000fe20000000000 */
.L_x_816:
        /* <DEDUP_REMOVED lines=22> */
.L_x_769:
[----:B------:R-:W-:Y:S05]  /*91b0*/  BSYNC B0 ;  /* 0x0000000000007941 */ /* 0x000fea0003800000 */
.L_x_768:
[----:B------:R-:W-:Y:S06]  /*91c0*/  BAR.SYNC.DEFER_BLOCKING 0xe, 0xa0 ;  /* 0x0382800000007b1d */ /* 0x000fec0000010000 */
[----:B------:R-:W-:Y:S04]  /*91d0*/  BSSY B0, `(.L_x_770) ;  /* 0x0000013000007945 */ /* 0x000fe80003800000 */
[----:B------:R-:W-:Y:S05]  /*91e0*/  @!P0 BRA `(.L_x_771) ;  /* 0x0000000000448947 */ /* 0x000fea0003800000 */
[----:B------:R-:W1:Y:S01]  /*91f0*/  S2UR UR14, SR_CgaCtaId ;  /* 0x00000000000e79c3 */ /* 0x000e620000008800 */
[----:B------:R-:W-:Y:S01]  /*9200*/  R2UR UR5, R6 ;  /* 0x00000000060572ca */ /* 0x000fe200000e0000 */
[----:B------:R-:W-:Y:S01]  /*9210*/  UMOV UR13, 0x400 ;  /* 0x00000400000d7882 */ /* 0x000fe20000000000 */
[----:B------:R-:W-:-:S11]  /*9220*/  ULDC.64 UR6, c[0x0][0x2c0] ;  /* 0x0000b00000067ab9 */ /* 0x000fd60000000a00 */
[----:B------:R-:W-:-:S04]  /*9230*/  UIADD3 UR5, UR5, 0x1000, URZ ;  /* 0x0000100005057890 */ /* 0x000fc8000fffe03f */
[----:B------:R-:W-:-:S04]  /*9240*/  UIADD3 UR15, UP0, UR5, UR8, URZ ;  /* 0x00000008050f7290 */ /* 0x000fc8000ff1e03f */
[----:B------:R-:W-:Y:S02]  /*9250*/  ULEA.HI.X.SX32 UR5, UR5, UR25, 0x1, UP0 ;  /* 0x0000001905057291 */ /* 0x000fe400080f0e3f */
[----:B-1----:R-:W-:Y:S02]  /*9260*/  ULEA UR13, UR14, UR13, 0x18 ;  /* 0x0000000d0e0d7291 */ /* 0x002fe4000f8ec03f */
[----:B------:R-:W-:Y:S02]  /*9270*/  ULEA UR6, UP0, UR15, UR6, 0x2 ;  /* 0x000000060f067291 */ /* 0x000fe4000f80103f */
[----:B------:R-:W-:Y:S02]  /*9280*/  UIADD3 UR13, UR13, 0x14000, URZ ;  /* 0x000140000d0d7890 */ /* 0x000fe4000fffe03f */
[----:B------:R-:W-:Y:S01]  /*9290*/  ULEA.HI.X UR7, UR15, UR7, UR5, 0x2, UP0 ;  /* 0x000000070f077291 */ /* 0x000fe200080f1405 */
[----:B------:R-:W-:Y:S02]  /*92a0*/  UMOV UR14, 0x0 ;  /* 0x00000000000e7882 */ /* 0x000fe40000000000 */
[----:B------:R-:W-:Y:S01]  /*92b0*/  UMOV UR5, 0x400 ;  /* 0x0000040000057882 */ /* 0x000fe20000000000 */
[----:B------:R-:W-:-:S05]  /*92c0*/  UMOV UR15, 0x14f00000 ;  /* 0x14f00000000f7882 */ /* 0x000fca0000000000 */
[----:B------:R1:W-:Y:S01]  /*92d0*/  UBLKRED.G.S.ADD.F32.RN [UR6], [UR13], UR5, desc[UR14] ;  /* 0x00000e060d0073bb */ /* 0x0003e200080a1405 */
[----:B------:R0:W-:Y:S01]  /*92e0*/  UTMACMDFLUSH ;  /* 0x00000000000079b7 */ /* 0x0001e20000000000 */
[----:B-1----:R-:W-:-:S04]  /*92f0*/  DEPBAR.LE SB0, 0x1 ;  /* 0x000080400000791a */ /* 0x002fc80000000000 */
.L_x_771:
[----:B------:R-:W-:Y:S05]  /*9300*/  BSYNC B0 ;  /* 0x0000000000007941 */ /* 0x000fea0003800000 */
.L_x_770:
[----:B------:R-:W-:Y:S06]  /*9310*/  BAR.ARV 0xa, 0xa0 ;  /* 0x0282800000007b1d */ /* 0x000fec0000002000 */
[----:B------:R-:W-:Y:S04]  /*9320*/  BSSY B0, `(.L_x_772) ;  /* 0x0000003000007945 */ /* 0x000fe80003800000 */
[----:B------:R-:W-:Y:S05]  /*9330*/  @!P0 BRA `(.L_x_773) ;  /* 0x0000000000048947 */ /* 0x000fea0003800000 */
[----:B------:R-:W-:-:S04]  /*9340*/  DEPBAR.LE SB0, 0x0 ;  /* 0x000080000000791a */ /* 0x000fc80000000000 */
.L_x_773:
[----:B------:R-:W-:Y:S05]  /*9350*/  BSYNC B0 ;  /* 0x0000000000007941 */ /* 0x000fea0003800000 */
.L_x_772:
        /* <DEDUP_REMOVED lines=19> */
.L_x_733:
        /* <DEDUP_REMOVED lines=10> */
.L_x_774:
        /* <DEDUP_REMOVED lines=10> */
.L_x_776:
[----:B------:R-:W3:Y:S02]  /*95d0*/  LDC R5, c[0x0][0x8bc] ;  /* 0x00022f00ff057b82 */ /* 0x000ee40000000800 */
.L_x_775:
[----:B------:R-:W1:Y:S01]  /*95e0*/  S2R R14, SR_CTAID.X ;  /* 0x00000000000e7919 */ /* 0x000e620000002500 */
[----:B------:R-:W-:Y:S02]  /*95f0*/  IMAD.MOV.U32 R0, RZ, RZ, 0x1 ;  /* 0x00000001ff007424 */ /* 0x000fe400078e00ff */
[----:B------:R-:W-:Y:S02]  /*9600*/  IMAD.MOV.U32 R9, RZ, RZ, RZ ;  /* 0x000000ffff097224 */ /* 0x000fe400078e00ff */
[----:B-1----:R-:W-:-:S05]  /*9610*/  IMAD.SHL.U32 R14, R14, 0x80, RZ ;  /* 0x000000800e0e7824 */ /* 0x002fca00078e00ff */
[----:B---3-5:R-:W-:-:S04]  /*9620*/  ISETP.GE.AND P0, PT, R14, R5, PT ;  /* 0x000000050e00720c */ /* 0x028fc80003f06270 */
[----:B------:R-:W-:-:S04]  /*9630*/  SEL R8, R7, 0xffffffff, !P0 ;  /* 0xffffffff07087807 */ /* 0x000fc80004000000 */
[----:B------:R-:W-:-:S13]  /*9640*/  ISETP.GE.AND P0, PT, R8, RZ, PT ;  /* 0x000000ff0800720c */ /* 0x000fda0003f06270 */
[----:B------:R-:W-:Y:S05]  /*9650*/  @!P0 BRA `(.L_x_777) ;  /* 0x0000001c00948947 */ /* 0x000fea0003800000 */
[----:B------:R-:W1:Y:S08]  /*9660*/  LDC.64 R10, c[0x0][0x770] ;  /* 0x0001dc00ff0a7b82 */ /* 0x000e700000000a00 */
[----:B------:R-:W3:Y:S08]  /*9670*/  LDC.64 R6, c[0x0][0x770] ;  /* 0x0001dc00ff067b82 */ /* 0x000ef00000000a00 */
[----:B------:R-:W2:Y:S01]  /*9680*/  LDC.64 R4, c[0x0][0x778] ;  /* 0x0001de00ff047b82 */ /* 0x000ea20000000a00 */
[----:B-1----:R-:W-:-:S07]  /*9690*/  ISETP.NE.U32.AND P1, PT, R10, RZ, PT ;  /* 0x000000ff0a00720c */ /* 0x002fce0003f25070 */
[----:B----4-:R-:W1:Y:S01]  /*96a0*/  LDC.64 R2, c[0x0][0x780] ;  /* 0x0001e000ff027b82 */ /* 0x010e620000000a00 */
[----:B------:R-:W-:Y:S01]  /*96b0*/  ISETP.NE.AND.EX P1, PT, R11, RZ, PT, P1 ;  /* 0x000000ff0b00720c */ /* 0x000fe20003f25310 */
[----:B---3--:R-:W-:Y:S01]  /*96c0*/  IMAD.WIDE R6, R8, 0x4, R6 ;  /* 0x0000000408067825 */ /* 0x008fe200078e0206 */
[----:B--2---:R-:W-:-:S11]  /*96d0*/  ISETP.NE.U32.AND P0, PT, R4, RZ, PT ;  /* 0x000000ff0400720c */ /* 0x004fd60003f05070 */
[----:B------:R-:W2:Y:S01]  /*96e0*/  @P1 LDG.E R9, desc[UR38][R6.64] ;  /* 0x0000002606091981 */ /* 0x000ea2000c1e1900 */
[----:B------:R-:W-:-:S03]  /*96f0*/  ISETP.NE.AND.EX P0, PT, R5, RZ, PT, P0 ;  /* 0x000000ff0500720c */ /* 0x000fc60003f05300 */
[----:B------:R-:W3:Y:S01]  /*9700*/  @P1 LDG.E R15, desc[UR38][R6.64] ;  /* 0x00000026060f1981 */ /* 0x000ee2000c1e1900 */
[----:B-1----:R-:W-:-:S04]  /*9710*/  ISETP.NE.U32.AND P2, PT, R2, RZ, PT ;  /* 0x000000ff0200720c */ /* 0x002fc80003f45070 */
[----:B------:R-:W-:-:S05]  /*9720*/  ISETP.NE.AND.EX P2, PT, R3, RZ, PT, P2 ;  /* 0x000000ff0300720c */ /* 0x000fca0003f45320 */
[----:B------:R-:W1:Y:S08]  /*9730*/  @P0 LDC.64 R2, c[0x0][0x778] ;  /* 0x0001de00ff020b82 */ /* 0x000e700000000a00 */
[----:B------:R-:W4:Y:S01]  /*9740*/  @P2 LDC.64 R12, c[0x0][0x780] ;  /* 0x0001e000ff0c2b82 */ /* 0x000f220000000a00 */
[----:B------:R-:W-:Y:S01]  /*9750*/  IMAD.MOV.U32 R5, RZ, RZ, RZ ;  /* 0x000000ffff057224 */ /* 0x000fe200078e00ff */
[----:B------:R-:W-:Y:S01]  /*9760*/  ULDC UR4, c[0x0][0x280] ;  /* 0x0000a00000047ab9 */ /* 0x000fe20000000800 */
[----:B-1----:R-:W-:-:S05]  /*9770*/  @P0 IMAD.WIDE R2, R8, 0x4, R2 ;  /* 0x0000000408020825 */ /* 0x002fca00078e0202 */
[----:B------:R4:W5:Y:S01]  /*9780*/  @P0 LDG.E R5, desc[UR38][R2.64] ;  /* 0x0000002602050981 */ /* 0x000962000c1e1900 */
[----:B------:R-:W-:Y:S02]  /*9790*/  IMAD.U32 R4, RZ, RZ, UR4 ;  /* 0x00000004ff047e24 */ /* 0x000fe4000f8e00ff */
[----:B----4-:R-:W-:Y:S01]  /*97a0*/  @P2 IMAD.WIDE R2, R8, 0x4, R12 ;  /* 0x0000000408022825 */ /* 0x010fe200078e020c */
[----:B------:R-:W-:-:S04]  /*97b0*/  VOTEU.ANY UP0, P1 ;  /* 0x00000000003f7886 */ /* 0x000fc80000800100 */
[----:B------:R1:W5:Y:S02]  /*97c0*/  @P2 LDG.E R4, desc[UR38][R2.64] ;  /* 0x0000002602042981 */ /* 0x000364000c1e1900 */
[----:B-1----:R-:W-:Y:S01]  /*97d0*/  CS2R R2, SRZ ;  /* 0x0000000000027805 */ /* 0x002fe2000001ff00 */
[----:B--2---:R-:W-:-:S05]  /*97e0*/  @P1 IMAD R9, R8, 0x40, R9 ;  /* 0x0000004008091824 */ /* 0x004fca00078e0209 */
[----:B------:R-:W-:-:S04]  /*97f0*/  @P1 SHF.R.S32.HI R12, RZ, 0x1f, R9 ;  /* 0x0000001fff0c1819 */ /* 0x000fc80000011409 */
[----:B------:R-:W-:-:S04]  /*9800*/  @P1 LEA.HI R12, R12, R9, RZ, 0x6 ;  /* 0x000000090c0c1211 */ /* 0x000fc800078f30ff */
[----:B------:R-:W-:Y:S02]  /*9810*/  @P1 LOP3.LUT R12, R12, 0xffffffc0, RZ, 0xc0, !PT ;  /* 0xffffffc00c0c1812 */ /* 0x000fe400078ec0ff */
[----:B---3--:R-:W-:Y:S02]  /*9820*/  @P1 R2UR UR4, R15 ;  /* 0x000000000f0412ca */ /* 0x008fe400000e0000 */
        /* <DEDUP_REMOVED lines=8> */
.L_x_778:
        /* <DEDUP_REMOVED lines=8> */
[----:B------:R-:W-:Y:S01]  /*9930*/  IMAD.MOV.U32 R7, RZ, RZ, R3 ;  /* 0x000000ffff077224 */ /* 0x000fe200078e0003 */
[----:B------:R-:W-:Y:S01]  /*9940*/  R2UR UR13, R8 ;  /* 0x00000000080d72ca */ /* 0x000fe200000e0000 */
[----:B------:R-:W-:Y:S01]  /*9950*/  ULDC UR4, c[0x0][0x2e8] ;  /* 0x0000ba0000047ab9 */ /* 0x000fe20000000800 */
[----:B------:R-:W-:Y:S01]  /*9960*/  ISETP.NE.AND.EX P1, PT, R11, RZ, PT, P1 ;  /* 0x000000ff0b00720c */ /* 0x000fe20003f25310 */
[----:B------:R-:W-:Y:S01]  /*9970*/  VOTEU.ANY UP1, P0 ;  /* 0x00000000003f7886 */ /* 0x000fe20000020100 */
[----:B------:R-:W-:Y:S01]  /*9980*/  SHF.R.S32.HI R8, RZ, 0x1f, R8 ;  /* 0x0000001fff087819 */ /* 0x000fe20000011408 */
[----:B------:R-:W3:Y:S01]  /*9990*/  LDC.64 R10, c[0x0][0x720] ;  /* 0x0001c800ff0a7b82 */ /* 0x000ee20000000a00 */
[----:B------:R-:W-:-:S02]  /*99a0*/  R2UR UR11, R14 ;  /* 0x000000000e0b72ca */ /* 0x000fc400000e0000 */
[----:B------:R-:W-:Y:S02]  /*99b0*/  ELECT P0, URZ, PT ;  /* 0x00000000003f782f */ /* 0x000fe40003800000 */
[----:B------:R-:W-:Y:S01]  /*99c0*/  SEL R8, R8, RZ, !P1 ;  /* 0x000000ff08087207 */ /* 0x000fe20004800000 */
[----:B------:R-:W-:Y:S01]  /*99d0*/  UMOV UR12, UR20 ;  /* 0x00000014000c7c82 */ /* 0x000fe20008000000 */
[----:B------:R-:W-:Y:S01]  /*99e0*/  R2UR UR8, R5 ;  /* 0x00000000050872ca */ /* 0x000fe200000e0000 */
[----:B------:R-:W-:Y:S02]  /*99f0*/  BSSY B0, `(.L_x_777) ;  /* 0x00001ab000007945 */ /* 0x000fe40003800000 */
[----:B------:R-:W-:Y:S01]  /*9a00*/  VOTEU.ANY UP0, P1 ;  /* 0x00000000003f7886 */ /* 0x000fe20000800100 */
[----:B------:R-:W-:Y:S02]  /*9a10*/  USEL UR21, UR13, URZ, !UP0 ;  /* 0x0000003f0d157287 */ /* 0x000fe4000c000000 */
[----:B------:R-:W-:-:S02]  /*9a20*/  UISETP.NE.AND UP0, UPT, UR4, 0x1, UPT ;  /* 0x000000010400788c */ /* 0x000fc4000bf05270 */
[----:B------:R-:W-:-:S05]  /*9a30*/  USEL UR13, UR13, URZ, !UP1 ;  /* 0x0000003f0d0d7287 */ /* 0x000fca000c800000 */
[----:B------:R-:W-:Y:S01]  /*9a40*/  UIADD3 UR11, UR11, UR8, URZ ;  /* 0x000000080b0b7290 */ /* 0x000fe2000fffe03f */
[----:B-1----:R-:W-:-:S03]  /*9a50*/  SHF.R.S32.HI R9, RZ, 0x1f, R9 ;  /* 0x0000001fff097819 */ /* 0x002fc60000011409 */
[----:B------:R-:W-:Y:S01]  /*9a60*/  @UP0 ULDC UR6, c[0x0][0x2ec] ;  /* 0x0000bb0000060ab9 */ /* 0x000fe20000000800 */
[----:B------:R-:W-:Y:S01]  /*9a70*/  @UP0 ULDC UR8, c[0x0][0x2f0] ;  /* 0x0000bc0000080ab9 */ /* 0x000fe20000000800 */
[----:B------:R-:W-:Y:S01]  /*9a80*/  UIMAD.WIDE.U32 UR6, UR20, UR6, URZ ;  /* 0x00000006140672a5 */ /* 0x000fe2000f8e003f */
[----:B--2---:R-:W-:-:S03]  /*9a90*/  IMAD R6, R9, R12, RZ ;  /* 0x0000000c09067224 */ /* 0x004fc600078e02ff */
[----:B------:R-:W-:Y:S01]  /*9aa0*/  @UP0 USHF.R.U32.HI UR12, URZ, UR8, UR7 ;  /* 0x000000083f0c0299 */ /* 0x000fe20008011607 */
[----:B------:R-:W-:Y:S02]  /*9ab0*/  IMAD R13, R13, UR20, R6 ;  /* 0x000000140d0d7c24 */ /* 0x000fe4000f8e0206 */
        /* <DEDUP_REMOVED lines=33> */
.L_x_817:
        /* <DEDUP_REMOVED lines=9> */
.L_x_781:
        /* <DEDUP_REMOVED lines=82> */
.L_x_792:
[----:B------:R-:W-:-:S04]  /*a280*/  SHF.L.U32 R21, R10, 0x1f, RZ ;  /* 0x0000001f0a157819 */ /* 0x000fc800000006ff */
[----:B-1----:R-:W1:Y:S02]  /*a290*/  SYNCS.PHASECHK.TRANS64.TRYWAIT P1, [R12+URZ+0x30840], R21 ;  /* 0x030840150c0075a7 */ /* 0x002e64000802017f */
[----:B-12--5:R-:W-:Y:S05]  /*a2a0*/  @!P1 BRA `(.L_x_784) ;  /* 0x0000001400dc9947 */ /* 0x026fea0003800000 */
.L_x_818:
[----:B------:R-:W-:Y:S05]  /*a2b0*/  @P0 BRA `(.L_x_785) ;  /* 0x0000000000140947 */ /* 0x000fea0003800000 */
[----:B------:R-:W-:Y:S01]  /*a2c0*/  ISETP.NE.AND P1, PT, R20, RZ, PT ;  /* 0x000000ff1400720c */ /* 0x000fe20003f25270 */
[----:B------:R-:W-:-:S04]  /*a2d0*/  IMAD.MOV.U32 R3, RZ, RZ, 0x4100 ;  /* 0x00004100ff037424 */ /* 0x000fc800078e00ff */
[----:B------:R2:W-:Y:S08]  /*a2e0*/  SYNCS.ARRIVE.TRANS64 RZ, [R12+URZ+0x30830], R3 ;  /* 0x030830030cff79a7 */ /* 0x0005f0000800003f */
[----:B------:R-:W-:Y:S05]  /*a2f0*/  @!P1 BRA `(.L_x_785) ;  /* 0x0000000000049947 */ /* 0x000fea0003800000 */
[----:B------:R-:W-:Y:S01]  /*a300*/  BPT.TRAP 0x1 ;  /* 0x000000040000795c */ /* 0x000fe20000300000 */
.L_x_785:
        /* <DEDUP_REMOVED lines=37> */
.L_x_819:
[----:B------:R-:W-:Y:S05]  /*a560*/  @P0 BRA `(.L_x_787) ;  /* 0x0000000000140947 */ /* 0x000fea0003800000 */
[----:B------:R-:W-:Y:S01]  /*a570*/  ISETP.NE.AND P1, PT, R20, RZ, PT ;  /* 0x000000ff1400720c */ /* 0x000fe20003f25270 */
[----:B------:R-:W-:-:S04]  /*a580*/  IMAD.MOV.U32 R2, RZ, RZ, 0x4100 ;  /* 0x00004100ff027424 */ /* 0x000fc800078e00ff */
[----:B------:R3:W-:Y:S08]  /*a590*/  SYNCS.ARRIVE.TRANS64 RZ, [R12+URZ+0x30818], R2 ;  /* 0x030818020cff79a7 */ /* 0x0007f0000800003f */
[----:B------:R-:W-:Y:S05]  /*a5a0*/  @!P1 BRA `(.L_x_787) ;  /* 0x0000000000049947 */ /* 0x000fea0003800000 */
[----:B------:R-:W-:Y:S01]  /*a5b0*/  BPT.TRAP 0x1 ;  /* 0x000000040000795c */ /* 0x000fe20000300000 */
.L_x_787:
        /* <DEDUP_REMOVED lines=29> */
.L_x_820:
        /* <DEDUP_REMOVED lines=9> */
.L_x_789:
        /* <DEDUP_REMOVED lines=31> */
.L_x_822:
[----:B------:R-:W-:Y:S05]  /*aa10*/  @P0 BRA `(.L_x_791) ;  /* 0x0000000000140947 */ /* 0x000fea0003800000 */
[----:B------:R-:W-:Y:S01]  /*aa20*/  ISETP.NE.AND P1, PT, R20, RZ, PT ;  /* 0x000000ff1400720c */ /* 0x000fe20003f25270 */
[----:B-1----:R-:W-:-:S04]  /*aa30*/  IMAD.MOV.U32 R5, RZ, RZ, 0x4100 ;  /* 0x00004100ff057424 */ /* 0x002fc800078e00ff */
[----:B------:R2:W-:Y:S08]  /*aa40*/  SYNCS.ARRIVE.TRANS64 RZ, [R12+URZ+0x30810], R5 ;  /* 0x030810050cff79a7 */ /* 0x0005f0000800003f */
[----:B------:R-:W-:Y:S05]  /*aa50*/  @!P1 BRA `(.L_x_791) ;  /* 0x0000000000049947 */ /* 0x000fea0003800000 */
[----:B------:R-:W-:Y:S01]  /*aa60*/  BPT.TRAP 0x1 ;  /* 0x000000040000795c */ /* 0x000fe20000300000 */
.L_x_791:
        /* <DEDUP_REMOVED lines=30> */
.L_x_783:
[----:B------:R-:W-:-:S13]  /*ac50*/  ISETP.NE.AND P1, PT, R18, RZ, PT ;  /* 0x000000ff1200720c */ /* 0x000fda0003f25270 */
[----:B------:R-:W-:Y:S05]  /*ac60*/  @!P1 BRA `(.L_x_782) ;  /* 0x0000000400309947 */ /* 0x000fea0003800000 */
[----:B------:R-:W-:-:S04]  /*ac70*/  SHF.L.U32 R13, R10, 0x1f, RZ ;  /* 0x0000001f0a0d7819 */ /* 0x000fc800000006ff */
[----:B------:R-:W1:Y:S02]  /*ac80*/  SYNCS.PHASECHK.TRANS64.TRYWAIT P1, [R12+URZ+0x30840], R13 ;  /* 0x0308400d0c0075a7 */ /* 0x000e64000802017f */
[----:B-1----:R-:W-:Y:S05]  /*ac90*/  @!P1 BRA `(.L_x_793) ;  /* 0x0000000c00b49947 */ /* 0x002fea0003800000 */
.L_x_823:
[----:B------:R-:W-:Y:S05]  /*aca0*/  @P0 BRA `(.L_x_794) ;  /* 0x0000000000140947 */ /* 0x000fea0003800000 */
[----:B------:R-:W-:Y:S01]  /*acb0*/  ISETP.NE.AND P1, PT, R20, RZ, PT ;  /* 0x000000ff1400720c */ /* 0x000fe20003f25270 */
[----:B------:R-:W-:-:S04]  /*acc0*/  IMAD.MOV.U32 R5, RZ, RZ, 0x4100 ;  /* 0x00004100ff057424 */ /* 0x000fc800078e00ff */
[----:B------:R2:W-:Y:S08]  /*acd0*/  SYNCS.ARRIVE.TRANS64 RZ, [R12+URZ+0x30830], R5 ;  /* 0x030830050cff79a7 */ /* 0x0005f0000800003f */
[----:B------:R-:W-:Y:S05]  /*ace0*/  @!P1 BRA `(.L_x_794) ;  /* 0x0000000000049947 */ /* 0x000fea0003800000 */
[----:B------:R-:W-:Y:S01]  /*acf0*/  BPT.TRAP 0x1 ;  /* 0x000000040000795c */ /* 0x000fe20000300000 */
.L_x_794:
        /* <DEDUP_REMOVED lines=34> */
.L_x_824:
[----:B------:R-:W-:Y:S05]  /*af20*/  @P0 BRA `(.L_x_796) ;  /* 0x0000000000140947 */ /* 0x000fea0003800000 */
[----:B------:R-:W-:Y:S01]  /*af30*/  ISETP.NE.AND P0, PT, R20, RZ, PT ;  /* 0x000000ff1400720c */ /* 0x000fe20003f05270 */
[----:B------:R-:W-:-:S04]  /*af40*/  IMAD.MOV.U32 R5, RZ, RZ, 0x4100 ;  /* 0x00004100ff057424 */ /* 0x000fc800078e00ff */
[----:B------:R3:W-:Y:S08]  /*af50*/  SYNCS.ARRIVE.TRANS64 RZ, [R12+URZ+0x30818], R5 ;  /* 0x030818050cff79a7 */ /* 0x0007f0000800003f */
[----:B------:R-:W-:Y:S05]  /*af60*/  @!P0 BRA `(.L_x_796) ;  /* 0x0000000000048947 */ /* 0x000fea0003800000 */
[----:B------:R-:W-:Y:S01]  /*af70*/  BPT.TRAP 0x1 ;  /* 0x000000040000795c */ /* 0x000fe20000300000 */
.L_x_796:
        /* <DEDUP_REMOVED lines=27> */
.L_x_782:
[----:B-----5:R-:W-:Y:S01]  /*b130*/  IMAD R4, R0, 0x8, R12 ;  /* 0x0000000800047824 */ /* 0x020fe200078e020c */
[----:B------:R-:W-:Y:S01]  /*b140*/  SHF.L.U32 R3, R10, 0x1f, RZ ;  /* 0x0000001f0a037819 */ /* 0x000fe200000006ff */
[----:B------:R-:W3:Y:S03]  /*b150*/  S2R R2, SR_TID.X ;  /* 0x0000000000027919 */ /* 0x000ee60000002100 */
[----:B------:R-:W4:Y:S01]  /*b160*/  SYNCS.PHASECHK.TRANS64.TRYWAIT P0, [R4+URZ+0x30840], R3 ;  /* 0x03084003040075a7 */ /* 0x000f22000800017f */
[----:B---3--:R-:W-:-:S04]  /*b170*/  LOP3.LUT R2, R2, 0x7f, RZ, 0xc0, !PT ;  /* 0x0000007f02027812 */ /* 0x008fc800078ec0ff */
[----:B------:R-:W-:Y:S01]  /*b180*/  ISETP.NE.AND P1, PT, R2, RZ, PT ;  /* 0x000000ff0200720c */ /* 0x000fe20003f25270 */
[----:B----4-:R-:W-:-:S12]  /*b190*/  @!P0 BRA `(.L_x_797) ;  /* 0x00000008009c8947 */ /* 0x010fd80003800000 */
.L_x_825:
[----:B------:R-:W-:Y:S05]  /*b1a0*/  @P1 BRA `(.L_x_798) ;  /* 0x0000000000181947 */ /* 0x000fea0003800000 */
[----:B------:R-:W4:Y:S01]  /*b1b0*/  S2R R2, SR_TID.X ;  /* 0x0000000000027919 */ /* 0x000f220000002100 */
[----:B---3--:R-:W-:-:S04]  /*b1c0*/  IMAD.MOV.U32 R3, RZ, RZ, 0x4100 ;  /* 0x00004100ff037424 */ /* 0x008fc800078e00ff */
[----:B------:R3:W-:Y:S01]  /*b1d0*/  SYNCS.ARRIVE.TRANS64 RZ, [R4+URZ+0x30830], R3 ;  /* 0x0308300304ff79a7 */ /* 0x0007e2000800003f */
[----:B----4-:R-:W-:-:S13]  /*b1e0*/  LOP3.LUT P0, RZ, R2, 0x1f, RZ, 0xc0, !PT ;  /* 0x0000001f02ff7812 */ /* 0x010fda000780c0ff */
[----:B---3--:R-:W-:Y:S05]  /*b1f0*/  @!P0 BRA `(.L_x_798) ;  /* 0x0000000000048947 */ /* 0x008fea0003800000 */
[----:B------:R-:W-:Y:S01]  /*b200*/  BPT.TRAP 0x1 ;  /* 0x000000040000795c */ /* 0x000fe20000300000 */
.L_x_798:
        /* <DEDUP_REMOVED lines=41> */
.L_x_779:
[----:B------:R-:W-:Y:S05]  /*b4a0*/  BSYNC B0 ;  /* 0x0000000000007941 */ /* 0x000fea0003800000 */
.L_x_777:
[----:B------:R-:W-:-:S03]  /*b4b0*/  UMOV UR6, 0xffffffff ;  /* 0xffffffff00067882 */ /* 0x000fc60000000000 */
[----:B------:R-:W-:Y:S05]  /*b4c0*/  BRA.DIV UR6, `(.L_x_799) ;  /* 0x0000000606e47947 */ /* 0x000fea000b800000 */
[----:B------:R-:W-:-:S13]  /*b4d0*/  ELECT P6, URZ, PT ;  /* 0x00000000003f782f */ /* 0x000fda00038c0000 */
.L_x_828:
[----:B------:R-:W-:Y:S05]  /*b4e0*/  @!P6 BRA `(.L_x_646) ;  /* 0x000000000084e947 */ /* 0x000fea0003800000 */
[----:B----4-:R-:W3:Y:S02]  /*b4f0*/  LDL.LU R2, [R1] ;  /* 0x0000000001027983 */ /* 0x010ee40000300800 */
[----:B---3--:R-:W-:-:S04]  /*b500*/  LOP3.LUT R2, R2, 0x2, RZ, 0xfc, !PT ;  /* 0x0000000202027812 */ /* 0x008fc800078efcff */
[----:B------:R-:W-:-:S13]  /*b510*/  ISETP.NE.AND P2, PT, R2, 0x3, PT ;  /* 0x000000030200780c */ /* 0x000fda0003f45270 */
[----:B------:R-:W-:Y:S05]  /*b520*/  @!P2 BRA `(.L_x_800) ;  /* 0x000000000004a947 */ /* 0x000fea0003800000 */
[----:B--2---:R-:W-:Y:S01]  /*b530*/  BPT.TRAP 0x1 ;  /* 0x000000040000795c */ /* 0x004fe20000300000 */
.L_x_800:
        /* <DEDUP_REMOVED lines=15> */
.L_x_829:
[----:B------:R-:W3:Y:S02]  /*b630*/  SYNCS.PHASECHK.TRANS64.TRYWAIT P0, [R11+URZ], R2 ;  /* 0x000000020b0075a7 */ /* 0x000ee4000800017f */
[----:B---3--:R-:W-:Y:S05]  /*b640*/  @!P0 BRA `(.L_x_802) ;  /* 0x0000000400b88947 */ /* 0x008fea0003800000 */
.L_x_830:
[----:B------:R-:W-:Y:S05]  /*b650*/  @!P2 BRA `(.L_x_803) ;  /* 0x000000000004a947 */ /* 0x000fea0003800000 */
[----:B--2---:R-:W-:Y:S01]  /*b660*/  BPT.TRAP 0x1 ;  /* 0x000000040000795c */ /* 0x004fe20000300000 */
.L_x_803:
[----:B------:R-:W-:-:S04]  /*b670*/  VIADD R0, R6, 0x30840 ;  /* 0x0003084006007836 */ /* 0x000fc80000000000 */
[----:B------:R-:W-:-:S04]  /*b680*/  IMAD R9, R9, 0x8, R0 ;  /* 0x0000000809097824 */ /* 0x000fc800078e0200 */
[----:B------:R-:W4:Y:S02]  /*b690*/  SYNCS.PHASECHK.TRANS64.TRYWAIT P0, [R9+URZ], R4 ;  /* 0x00000004090075a7 */ /* 0x000f24000800017f */
[----:B----4-:R-:W-:Y:S05]  /*b6a0*/  @!P0 BRA `(.L_x_804) ;  /* 0x0000000400b48947 */ /* 0x010fea0003800000 */
.L_x_831:
[----:B------:R-:W-:-:S07]  /*b6b0*/  IMAD R3, R3, 0x8, R0 ;  /* 0x0000000803037824 */ /* 0x000fce00078e0200 */
.L_x_805:
[----:B------:R1:W1:Y:S02]  /*b6c0*/  SYNCS.PHASECHK.TRANS64.TRYWAIT P0, [R3+URZ], R2 ;  /* 0x00000002030075a7 */ /* 0x000264000800017f */
[----:B-1----:R-:W-:Y:S05]  /*b6d0*/  @!P0 NANOSLEEP.SYNCS 0x989680 ;  /* 0x009896800000895d */ /* 0x002fea0003900000 */
[----:B------:R-:W1:Y:S02]  /*b6e0*/  @!P0 SYNCS.PHASECHK.TRANS64 P0, [R3+URZ], R2 ;  /* 0x00000002030085a7 */ /* 0x000e64000800007f */
[----:B-1----:R-:W-:Y:S05]  /*b6f0*/  @!P0 BRA `(.L_x_805) ;  /* 0xfffffffc00f08947 */ /* 0x002fea000383ffff */
.L_x_646:
[----:B--2---:R-:W-:Y:S05]  /*b700*/  BSYNC B6 ;  /* 0x0000000000067941 */ /* 0x004fea0003800000 */
.L_x_640:
[----:B------:R-:W-:Y:S05]  /*b710*/  EXIT ;  /* 0x000000000000794d */ /* 0x000fea0003800000 */
.L_x_656:
[----:B------:R-:W-:Y:S02]  /*b720*/  IMAD.MOV.U32 R12, RZ, RZ, RZ ;  /* 0x000000ffff0c7224 */ /* 0x000fe400078e00ff */
[----:B------:R-:W-:Y:S02]  /*b730*/  IMAD.MOV.U32 R11, RZ, RZ, 0x1f ;  /* 0x0000001fff0b7424 */ /* 0x000fe400078e00ff */
[----:B------:R-:W-:-:S07]  /*b740*/  IMAD.MOV.U32 R15, RZ, RZ, -0x1 ;  /* 0xffffffffff0f7424 */ /* 0x000fce00078e00ff */
[----:B------:R-:W-:Y:S05]  /*b750*/  WARPSYNC.COLLECTIVE R15, `(.L_x_806) ;  /* 0x000000000f087348 */ /* 0x000fea0003c00000 */
[----:B------:R1:W2:Y:S02]  /*b760*/  SHFL.IDX P6, R14, R13, R12, R11 ;  /* 0x0000000c0d0e7389 */ /* 0x0002a400000c000b */
[----:B-12---:R-:W-:Y:S01]  /*b770*/  ENDCOLLECTIVE ;  /* 0x000000000000791b */ /* 0x006fe20003800000 */
.L_x_806:
[----:B------:R-:W-:Y:S05]  /*b780*/  BRA `(.L_x_807) ;  /* 0xffffff5c00007947 */ /* 0x000fea000383ffff */
.L_x_658:
[----:B--2---:R2:W3:Y:S02]  /*b790*/  SYNCS.PHASECHK.TRANS64.TRYWAIT P0, [R16+URZ+0x30800], R21 ;  /* 0x03080015100075a7 */ /* 0x0044e4000800017f */
[----:B---3--:R-:W-:Y:S05]  /*b7a0*/  @!P0 NANOSLEEP.SYNCS 0x989680 ;  /* 0x009896800000895d */ /* 0x008fea0003900000 */
[----:B------:R-:W3:Y:S02]  /*b7b0*/  @!P0 SYNCS.PHASECHK.TRANS64 P0, [R16+URZ+0x30800], R21 ;  /* 0x03080015100085a7 */ /* 0x000ee4000800007f */
[----:B---3--:R-:W-:Y:S05]  /*b7c0*/  @!P0 BRA `(.L_x_658) ;  /* 0xfffffffc00f08947 */ /* 0x008fea000383ffff */
[----:B------:R-:W-:Y:S05]  /*b7d0*/  BRA `(.L_x_657) ;  /* 0xffffff5c00a07947 */ /* 0x000fea000383ffff */
.L_x_662:
[----:B----4-:R4:W1:Y:S02]  /*b7e0*/  SYNCS.PHASECHK.TRANS64.TRYWAIT P1, [R2+URZ+0x30810], R153 ;  /* 0x03081099020075a7 */ /* 0x010864000802017f */
[----:B-1----:R-:W-:Y:S05]  /*b7f0*/  @!P1 NANOSLEEP.SYNCS 0x989680 ;  /* 0x009896800000995d */ /* 0x002fea0003900000 */
[----:B------:R-:W1:Y:S02]  /*b800*/  @!P1 SYNCS.PHASECHK.TRANS64 P1, [R2+URZ+0x30810], R153 ;  /* 0x03081099020095a7 */ /* 0x000e64000802007f */
[----:B-1----:R-:W-:Y:S05]  /*b810*/  @!P1 BRA `(.L_x_662) ;  /* 0xfffffffc00f09947 */ /* 0x002fea000383ffff */
[----:B------:R-:W-:Y:S05]  /*b820*/  BRA `(.L_x_661) ;  /* 0xffffff6000e07947 */ /* 0x000fea000383ffff */
.L_x_666:
[----:B------:R1:W1:Y:S02]  /*b830*/  SYNCS.PHASECHK.TRANS64.TRYWAIT P1, [R2+URZ+0x30830], R153 ;  /* 0x03083099020075a7 */ /* 0x000264000802017f */
[----:B-1----:R-:W-:Y:S05]  /*b840*/  @!P1 NANOSLEEP.SYNCS 0x989680 ;  /* 0x009896800000995d */ /* 0x002fea0003900000 */
[----:B------:R-:W1:Y:S02]  /*b850*/  @!P1 SYNCS.PHASECHK.TRANS64 P1, [R2+URZ+0x30830], R153 ;  /* 0x03083099020095a7 */ /* 0x000e64000802007f */
[----:B-1----:R-:W-:Y:S05]  /*b860*/  @!P1 BRA `(.L_x_666) ;  /* 0xfffffffc00f09947 */ /* 0x002fea000383ffff */
[----:B------:R-:W-:Y:S05]  /*b870*/  BRA `(.L_x_665) ;  /* 0xffffff6800387947 */ /* 0x000fea000383ffff */
.L_x_742:
[----:B------:R-:W-:Y:S01]  /*b880*/  BSSY B0, `(.L_x_808) ;  /* 0x0000005000007945 */ /* 0x000fe20003800000 */
[----:B------:R-:W-:-:S07]  /*b890*/  IMAD.MOV.U32 R15, RZ, RZ, -0x1 ;  /* 0xffffffffff0f7424 */ /* 0x000fce00078e00ff */
[----:B------:R-:W-:Y:S05]  /*b8a0*/  WARPSYNC.COLLECTIVE R15, `(.L_x_809) ;  /* 0x000000000f087348 */ /* 0x000fea0003c00000 */
[----:B------:R-:W-:Y:S01]  /*b8b0*/  NOP ;  /* 0x0000000000007918 */ /* 0x000fe20000000000 */
[----:B------:R-:W-:Y:S01]  /*b8c0*/  ENDCOLLECTIVE ;  /* 0x000000000000791b */ /* 0x000fe20003800000 */
.L_x_809:
[----:B------:R-:W-:Y:S05]  /*b8d0*/  BSYNC B0 ;  /* 0x0000000000007941 */ /* 0x000fea0003800000 */
.L_x_808:
[----:B------:R-:W-:Y:S05]  /*b8e0*/  BRA `(.L_x_810) ;  /* 0xffffffcc006c7947 */ /* 0x000fea000383ffff */
.L_x_754:
[----:B------:R-:W-:Y:S01]  /*b8f0*/  BSSY B0, `(.L_x_811) ;  /* 0x0000005000007945 */ /* 0x000fe20003800000 */
[----:B------:R-:W-:-:S07]  /*b900*/  IMAD.MOV.U32 R15, RZ, RZ, -0x1 ;  /* 0xffffffffff0f7424 */ /* 0x000fce00078e00ff */
[----:B------:R-:W-:Y:S05]  /*b910*/  WARPSYNC.COLLECTIVE R15, `(.L_x_812) ;  /* 0x000000000f087348 */ /* 0x000fea0003c00000 */
[----:B------:R-:W-:Y:S01]  /*b920*/  NOP ;  /* 0x0000000000007918 */ /* 0x000fe20000000000 */
[----:B------:R-:W-:Y:S01]  /*b930*/  ENDCOLLECTIVE ;  /* 0x000000000000791b */ /* 0x000fe20003800000 */
.L_x_812:
[----:B------:R-:W-:Y:S05]  /*b940*/  BSYNC B0 ;  /* 0x0000000000007941 */ /* 0x000fea0003800000 */
.L_x_811:
[----:B------:R-:W-:Y:S05]  /*b950*/  BRA `(.L_x_813) ;  /* 0xffffffd000847947 */ /* 0x000fea000383ffff */
.L_x_767:
[----:B------:R-:W-:Y:S01]  /*b960*/  BSSY B0, `(.L_x_814) ;  /* 0x0000005000007945 */ /* 0x000fe20003800000 */
[----:B------:R-:W-:-:S07]  /*b970*/  IMAD.MOV.U32 R15, RZ, RZ, -0x1 ;  /* 0xffffffffff0f7424 */ /* 0x000fce00078e00ff */
[----:B------:R-:W-:Y:S05]  /*b980*/  WARPSYNC.COLLECTIVE R15, `(.L_x_815) ;  /* 0x000000000f087348 */ /* 0x000fea0003c00000 */
[----:B------:R-:W-:Y:S01]  /*b990*/  NOP ;  /* 0x0000000000007918 */ /* 0x000fe20000000000 */
[----:B------:R-:W-:Y:S01]  /*b9a0*/  ENDCOLLECTIVE ;  /* 0x000000000000791b */ /* 0x000fe20003800000 */
.L_x_815:
[----:B------:R-:W-:Y:S05]  /*b9b0*/  BSYNC B0 ;  /* 0x0000000000007941 */ /* 0x000fea0003800000 */
.L_x_814:
[----:B------:R-:W-:Y:S05]  /*b9c0*/  BRA `(.L_x_816) ;  /* 0xffffffd400a07947 */ /* 0x000fea000383ffff */
.L_x_780:
[----:B-1----:R1:W2:Y:S02]  /*b9d0*/  SYNCS.PHASECHK.TRANS64.TRYWAIT P1, [R12+URZ+0x30820], R3 ;  /* 0x030820030c0075a7 */ /* 0x0022a4000802017f */
[----:B--2---:R-:W-:Y:S05]  /*b9e0*/  @!P1 NANOSLEEP.SYNCS 0x989680 ;  /* 0x009896800000995d */ /* 0x004fea0003900000 */
[----:B------:R-:W2:Y:S02]  /*b9f0*/  @!P1 SYNCS.PHASECHK.TRANS64 P1, [R12+URZ+0x30820], R3 ;  /* 0x030820030c0095a7 */ /* 0x000ea4000802007f */
[----:B--2---:R-:W-:Y:S05]  /*ba00*/  @!P1 BRA `(.L_x_780) ;  /* 0xfffffffc00f09947 */ /* 0x004fea000383ffff */
[----:B------:R-:W-:Y:S05]  /*ba10*/  BRA `(.L_x_817) ;  /* 0xffffffe000ac7947 */ /* 0x000fea000383ffff */
.L_x_784:
[----:B-1----:R1:W2:Y:S02]  /*ba20*/  SYNCS.PHASECHK.TRANS64.TRYWAIT P1, [R12+URZ+0x30840], R21 ;  /* 0x030840150c0075a7 */ /* 0x0022a4000802017f */
[----:B--2---:R-:W-:Y:S05]  /*ba30*/  @!P1 NANOSLEEP.SYNCS 0x989680 ;  /* 0x009896800000995d */ /* 0x004fea0003900000 */
[----:B------:R-:W2:Y:S02]  /*ba40*/  @!P1 SYNCS.PHASECHK.TRANS64 P1, [R12+URZ+0x30840], R21 ;  /* 0x030840150c0095a7 */ /* 0x000ea4000802007f */
[----:B--2---:R-:W-:Y:S05]  /*ba50*/  @!P1 BRA `(.L_x_784) ;  /* 0xfffffffc00f09947 */ /* 0x004fea000383ffff */
[----:B------:R-:W-:Y:S05]  /*ba60*/  BRA `(.L_x_818) ;  /* 0xffffffe800107947 */ /* 0x000fea000383ffff */
.L_x_786:
[----:B--2---:R2:W3:Y:S02]  /*ba70*/  SYNCS.PHASECHK.TRANS64.TRYWAIT P1, [R12+URZ+0x30828], R21 ;  /* 0x030828150c0075a7 */ /* 0x0044e4000802017f */
[----:B---3--:R-:W-:Y:S05]  /*ba80*/  @!P1 NANOSLEEP.SYNCS 0x989680 ;  /* 0x009896800000995d */ /* 0x008fea0003900000 */
[----:B------:R-:W3:Y:S02]  /*ba90*/  @!P1 SYNCS.PHASECHK.TRANS64 P1, [R12+URZ+0x30828], R21 ;  /* 0x030828150c0095a7 */ /* 0x000ee4000802007f */
[----:B---3--:R-:W-:Y:S05]  /*baa0*/  @!P1 BRA `(.L_x_786) ;  /* 0xfffffffc00f09947 */ /* 0x008fea000383ffff */
[----:B------:R-:W-:Y:S05]  /*bab0*/  BRA `(.L_x_819) ;  /* 0xffffffe800a87947 */ /* 0x000fea000383ffff */
.L_x_788:
[----:B---3--:R3:W4:Y:S02]  /*bac0*/  SYNCS.PHASECHK.TRANS64.TRYWAIT P1, [R12+URZ+0x30848], R21 ;  /* 0x030848150c0075a7 */ /* 0x008724000802017f */
[----:B----4-:R-:W-:Y:S05]  /*bad0*/  @!P1 NANOSLEEP.SYNCS 0x989680 ;  /* 0x009896800000995d */ /* 0x010fea0003900000 */
[----:B------:R-:W4:Y:S02]  /*bae0*/  @!P1 SYNCS.PHASECHK.TRANS64 P1, [R12+URZ+0x30848], R21 ;  /* 0x030848150c0095a7 */ /* 0x000f24000802007f */
[----:B----4-:R-:W-:Y:S05]  /*baf0*/  @!P1 BRA `(.L_x_788) ;  /* 0xfffffffc00f09947 */ /* 0x010fea000383ffff */
[----:B------:R-:W-:Y:S05]  /*bb00*/  BRA `(.L_x_820) ;  /* 0xffffffec00207947 */ /* 0x000fea000383ffff */
.L_x_790:
[----:B------:R-:W-:-:S07]  /*bb10*/  SHF.L.U32 R5, R10, 0x1f, RZ ;  /* 0x0000001f0a057819 */ /* 0x000fce00000006ff */
.L_x_821:
[----:B-1----:R1:W2:Y:S02]  /*bb20*/  SYNCS.PHASECHK.TRANS64.TRYWAIT P1, [R12+URZ+0x30820], R5 ;  /* 0x030820050c0075a7 */ /* 0x0022a4000802017f */
[----:B--2---:R-:W-:Y:S05]  /*bb30*/  @!P1 NANOSLEEP.SYNCS 0x989680 ;  /* 0x009896800000995d */ /* 0x004fea0003900000 */
[----:B------:R-:W2:Y:S02]  /*bb40*/  @!P1 SYNCS.PHASECHK.TRANS64 P1, [R12+URZ+0x30820], R5 ;  /* 0x030820050c0095a7 */ /* 0x000ea4000802007f */
[----:B--2---:R-:W-:Y:S05]  /*bb50*/  @!P1 BRA `(.L_x_821) ;  /* 0xfffffffc00f09947 */ /* 0x004fea000383ffff */
[----:B------:R-:W-:Y:S05]  /*bb60*/  BRA `(.L_x_822) ;  /* 0xffffffec00a87947 */ /* 0x000fea000383ffff */
.L_x_793:
[----:B-1----:R1:W2:Y:S02]  /*bb70*/  SYNCS.PHASECHK.TRANS64.TRYWAIT P1, [R12+URZ+0x30840], R13 ;  /* 0x0308400d0c0075a7 */ /* 0x0022a4000802017f */
[----:B--2---:R-:W-:Y:S05]  /*bb80*/  @!P1 NANOSLEEP.SYNCS 0x989680 ;  /* 0x009896800000995d */ /* 0x004fea0003900000 */
[----:B------:R-:W2:Y:S02]  /*bb90*/  @!P1 SYNCS.PHASECHK.TRANS64 P1, [R12+URZ+0x30840], R13 ;  /* 0x0308400d0c0095a7 */ /* 0x000ea4000802007f */
[----:B--2---:R-:W-:Y:S05]  /*bba0*/  @!P1 BRA `(.L_x_793) ;  /* 0xfffffffc00f09947 */ /* 0x004fea000383ffff */
[----:B------:R-:W-:Y:S05]  /*bbb0*/  BRA `(.L_x_823) ;  /* 0xfffffff000387947 */ /* 0x000fea000383ffff */
.L_x_795:
[----:B--2---:R2:W3:Y:S02]  /*bbc0*/  SYNCS.PHASECHK.TRANS64.TRYWAIT P1, [R12+URZ+0x30828], R13 ;  /* 0x0308280d0c0075a7 */ /* 0x0044e4000802017f */
[----:B---3--:R-:W-:Y:S05]  /*bbd0*/  @!P1 NANOSLEEP.SYNCS 0x989680 ;  /* 0x009896800000995d */ /* 0x008fea0003900000 */
[----:B------:R-:W3:Y:S02]  /*bbe0*/  @!P1 SYNCS.PHASECHK.TRANS64 P1, [R12+URZ+0x30828], R13 ;  /* 0x0308280d0c0095a7 */ /* 0x000ee4000802007f */
[----:B---3--:R-:W-:Y:S05]  /*bbf0*/  @!P1 BRA `(.L_x_795) ;  /* 0xfffffffc00f09947 */ /* 0x008fea000383ffff */
[----:B------:R-:W-:Y:S05]  /*bc00*/  BRA `(.L_x_824) ;  /* 0xfffffff000c47947 */ /* 0x000fea000383ffff */
.L_x_797:
[----:B---3--:R3:W4:Y:S02]  /*bc10*/  SYNCS.PHASECHK.TRANS64.TRYWAIT P0, [R4+URZ+0x30840], R3 ;  /* 0x03084003040075a7 */ /* 0x008724000800017f */
[----:B----4-:R-:W-:Y:S05]  /*bc20*/  @!P0 NANOSLEEP.SYNCS 0x989680 ;  /* 0x009896800000895d */ /* 0x010fea0003900000 */
[----:B------:R-:W4:Y:S02]  /*bc30*/  @!P0 SYNCS.PHASECHK.TRANS64 P0, [R4+URZ+0x30840], R3 ;  /* 0x03084003040085a7 */ /* 0x000f24000800007f */
[----:B----4-:R-:W-:Y:S05]  /*bc40*/  @!P0 BRA `(.L_x_797) ;  /* 0xfffffffc00f08947 */ /* 0x010fea000383ffff */
[----:B------:R-:W-:Y:S05]  /*bc50*/  BRA `(.L_x_825) ;  /* 0xfffffff400507947 */ /* 0x000fea000383ffff */
.L_x_799:
[----:B------:R-:W-:Y:S01]  /*bc60*/  BSSY B0, `(.L_x_826) ;  /* 0x0000006000007945 */ /* 0x000fe20003800000 */
[----:B------:R-:W-:-:S07]  /*bc70*/  IMAD.MOV.U32 R15, RZ, RZ, -0x1 ;  /* 0xffffffffff0f7424 */ /* 0x000fce00078e00ff */
[----:B--2-4-:R-:W-:Y:S05]  /*bc80*/  WARPSYNC.COLLECTIVE R15, `(.L_x_827) ;  /* 0x000000000f0c7348 */ /* 0x014fea0003c00000 */
[----:B------:R-:W-:Y:S02]  /*bc90*/  ELECT P6, UR62, PT ;  /* 0x00000000003e782f */ /* 0x000fe400038c0000 */
[----:B------:R-:W-:Y:S01]  /*bca0*/  MOV R14, UR62 ;  /* 0x0000003e000e7c02 */ /* 0x000fe20008000f00 */
[----:B--2-4-:R-:W-:Y:S10]  /*bcb0*/  ENDCOLLECTIVE ;  /* 0x000000000000791b */ /* 0x014ff40003800000 */
.L_x_827:
[----:B------:R-:W-:Y:S05]  /*bcc0*/  BSYNC B0 ;  /* 0x0000000000007941 */ /* 0x000fea0003800000 */
.L_x_826:
[----:B------:R-:W-:Y:S05]  /*bcd0*/  BRA `(.L_x_828) ;  /* 0xfffffff800007947 */ /* 0x000fea000383ffff */
.L_x_801:
[----:B-1----:R1:W3:Y:S02]  /*bce0*/  SYNCS.PHASECHK.TRANS64.TRYWAIT P0, [R7+URZ], R4 ;  /* 0x00000004070075a7 */ /* 0x0022e4000800017f */
[----:B---3--:R-:W-:Y:S05]  /*bcf0*/  @!P0 NANOSLEEP.SYNCS 0x989680 ;  /* 0x009896800000895d */ /* 0x008fea0003900000 */
[----:B------:R-:W3:Y:S02]  /*bd00*/  @!P0 SYNCS.PHASECHK.TRANS64 P0, [R7+URZ], R4 ;  /* 0x00000004070085a7 */ /* 0x000ee4000800007f */
[----:B---3--:R-:W-:Y:S05]  /*bd10*/  @!P0 BRA `(.L_x_801) ;  /* 0xfffffffc00f08947 */ /* 0x008fea000383ffff */
[----:B------:R-:W-:Y:S05]  /*bd20*/  BRA `(.L_x_829) ;  /* 0xfffffff800407947 */ /* 0x000fea000383ffff */
.L_x_802:
[----:B---3--:R3:W4:Y:S02]  /*bd30*/  SYNCS.PHASECHK.TRANS64.TRYWAIT P0, [R11+URZ], R2 ;  /* 0x000000020b0075a7 */ /* 0x008724000800017f */
[----:B----4-:R-:W-:Y:S05]  /*bd40*/  @!P0 NANOSLEEP.SYNCS 0x989680 ;  /* 0x009896800000895d */ /* 0x010fea0003900000 */
[----:B------:R-:W4:Y:S02]  /*bd50*/  @!P0 SYNCS.PHASECHK.TRANS64 P0, [R11+URZ], R2 ;  /* 0x000000020b0085a7 */ /* 0x000f24000800007f */
[----:B----4-:R-:W-:Y:S05]  /*bd60*/  @!P0 BRA `(.L_x_802) ;  /* 0xfffffffc00f08947 */ /* 0x010fea000383ffff */
[----:B------:R-:W-:Y:S05]  /*bd70*/  BRA `(.L_x_830) ;  /* 0xfffffff800347947 */ /* 0x000fea000383ffff */
.L_x_804:
[----:B----4-:R4:W1:Y:S02]  /*bd80*/  SYNCS.PHASECHK.TRANS64.TRYWAIT P0, [R9+URZ], R4 ;  /* 0x00000004090075a7 */ /* 0x010864000800017f */
[----:B-1----:R-:W-:Y:S05]  /*bd90*/  @!P0 NANOSLEEP.SYNCS 0x989680 ;  /* 0x009896800000895d */ /* 0x002fea0003900000 */
[----:B------:R-:W1:Y:S02]  /*bda0*/  @!P0 SYNCS.PHASECHK.TRANS64 P0, [R9+URZ], R4 ;  /* 0x00000004090085a7 */ /* 0x000e64000800007f */
[----:B-1----:R-:W-:Y:S05]  /*bdb0*/  @!P0 BRA `(.L_x_804) ;  /* 0xfffffffc00f08947 */ /* 0x002fea000383ffff */
[----:B------:R-:W-:Y:S05]  /*bdc0*/  BRA `(.L_x_831) ;  /* 0xfffffff800387947 */ /* 0x000fea000383ffff */
.L_x_832:
        /* <DEDUP_REMOVED lines=11> */
.L_x_3658:


//--------------------- .text._ZN7cutlass13device_kernelIN5flash11enable_sm90INS1_16FlashAttnBwdSm90INS1_25CollectiveMainloopBwdSm90ILi2ELi2ELi2EN4cute5tupleIJNS5_1CILi1EEES8_S8_EEENS6_IJNS7_ILi64EEENS7_ILi128EEESB_EEENS_6half_tEfNS_4arch4Sm90ELb0ELb0ELb1ELb1ELb0ELb1ELb0ELb0ELi2ELi1ELi2ELi1ELb0EEENS1_24CollectiveEpilogueBwdGQAISC_fSF_Li256ELb1ELb0EEENS1_19SingleTileSchedulerILb1ELb0ELb0ELi128EEEEEEEEEvNT_6ParamsE --------------------------
	.section	.text._ZN7cutlass13device_kernelIN5flash11enable_sm90INS1_16FlashAttnBwdSm90INS1_25CollectiveMainloopBwdSm90ILi2ELi2ELi2EN4cute5tupleIJNS5_1CILi1EEES8_S8_EEENS6_IJNS7_ILi64EEENS7_ILi128EEESB_EEENS_6half_tEfNS_4arch4Sm90ELb0ELb0ELb1ELb1ELb0ELb1ELb0ELb0ELi2ELi1ELi2ELi1ELb0EEENS1_24CollectiveEpilogueBwdGQAISC_fSF_Li256ELb1ELb0EEENS1_19SingleTileSchedulerILb1ELb0ELb0ELi128EEEEEEEEEvNT_6ParamsE,"ax",@progbits
	.align	128
.text._ZN7cutlass13device_kernelIN5flash11enable_sm90INS1_16FlashAttnBwdSm90INS1_25CollectiveMainloopBwdSm90ILi2ELi2ELi2EN4cute5tupleIJNS5_1CILi1EEES8_S8_EEENS6_IJNS7_ILi64EEENS7_ILi128EEESB_EEENS_6half_tEfNS_4arch4Sm90ELb0ELb0ELb1ELb1ELb0ELb1ELb0ELb0ELi2ELi1ELi2ELi1ELb0EEENS1_24CollectiveEpilogueBwdGQAISC_fSF_Li256ELb1ELb0EEENS1_19SingleTileSchedulerILb1ELb0ELb0ELi128EEEEEEEEEvNT_6ParamsE:
        .type           _ZN7cutlass13device_kernelIN5flash11enable_sm90INS1_16FlashAttnBwdSm90INS1_25CollectiveMainloopBwdSm90ILi2ELi2ELi2EN4cute5tupleIJNS5_1CILi1EEES8_S8_EEENS6_IJNS7_ILi64EEENS7_ILi128EEESB_EEENS_6half_tEfNS_4arch4Sm90ELb0ELb0ELb1ELb1ELb0ELb1ELb0ELb0ELi2ELi1ELi2ELi1ELb0EEENS1_24CollectiveEpilogueBwdGQAISC_fSF_Li256ELb1ELb0EEENS1_19SingleTileSchedulerILb1ELb0ELb0ELi128EEEEEEEEEvNT_6ParamsE,@function
        .size           _ZN7cutlass13device_kernelIN5flash11enable_sm90INS1_16FlashAttnBwdSm90INS1_25CollectiveMainloopBwdSm90ILi2ELi2ELi2EN4cute5tupleIJNS5_1CILi1EEES8_S8_EEENS6_IJNS7_ILi64EEENS7_ILi128EEESB_EEENS_6half_tEfNS_4arch4Sm90ELb0ELb0ELb1ELb1ELb0ELb1ELb0ELb0ELi2ELi1ELi2ELi1ELb0EEENS1_24CollectiveEpilogueBwdGQAISC_fSF_Li256ELb1ELb0EEENS1_19SingleTileSchedulerILb1ELb0ELb0ELi128EEEEEEEEEvNT_6ParamsE,(.L_x_3659 - _ZN7cutlass13device_kernelIN5flash11enable_sm90INS1_16FlashAttnBwdSm90INS1_25CollectiveMainloopBwdSm90ILi2ELi2ELi2EN4cute5tupleIJNS5_1CILi1EEES8_S8_EEENS6_IJNS7_ILi64EEENS7_ILi128EEESB_EEENS_6half_tEfNS_4arch4Sm90ELb0ELb0ELb1ELb1ELb0ELb1ELb0ELb0ELi2ELi1ELi2ELi1ELb0EEENS1_24CollectiveEpilogueBwdGQAISC_fSF_Li256ELb1ELb0EEENS1_19SingleTileSchedulerILb1ELb0ELb0ELi128EEEEEEEEEvNT_6ParamsE)
        .other          _ZN7cutlass13device_kernelIN5flash11enable_sm90INS1_16FlashAttnBwdSm90INS1_25CollectiveMainloopBwdSm90ILi2ELi2ELi2EN4cute5tupleIJNS5_1CILi1EEES8_S8_EEENS6_IJNS7_ILi64EEENS7_ILi128EEESB_EEENS_6half_tEfNS_4arch4Sm90ELb0ELb0ELb1ELb1ELb0ELb1ELb0ELb0ELi2ELi1ELi2ELi1ELb0EEENS1_24CollectiveEpilogueBwdGQAISC_fSF_Li256ELb1ELb0EEENS1_19SingleTileSchedulerILb1ELb0ELb0ELi128EEEEEEEEEvNT_6ParamsE,@"STO_CUDA_ENTRY STV_DEFAULT"
_ZN7cutlass13device_kernelIN5flash11enable_sm90INS1_16FlashAttnBwdSm90INS1_25CollectiveMainloopBwdSm90ILi2ELi2ELi2EN4cute5tupleIJNS5_1CILi1EEES8_S8_EEENS6_IJNS7_ILi64EEENS7_ILi128EEESB_EEENS_6half_tEfNS_4arch4Sm90ELb0ELb0ELb1ELb1ELb0ELb1ELb0ELb0ELi2ELi1ELi2ELi1ELb0EEENS1_24CollectiveEpilogueBwdGQAISC_fSF_Li256ELb1ELb0EEENS1_19SingleTileSchedulerILb1ELb0ELb0ELi128EEEEEEEEEvNT_6ParamsE:
        /* <DEDUP_REMOVED lines=23> */
.L_x_834:
[----:B------:R-:W-:Y:S05]  /*0170*/  BSYNC B0 ;  /* 0x0000000000007941 */ /* 0x000fea0003800000 */
.L_x_833:
        /* <DEDUP_REMOVED lines=34> */
.L_x_835:
        /* <DEDUP_REMOVED lines=22> */
.L_x_836:
        /* <DEDUP_REMOVED lines=9> */
.L_x_839:
        /* <DEDUP_REMOVED lines=20> */
.L_x_840:
        /* <DEDUP_REMOVED lines=10> */
.L_x_842:
[----:B------:R-:W2:Y:S02]  /*0770*/  LDC R0, c[0x0][0x8c4] ;  /* 0x00023100ff007b82 */ /* 0x000ea40000000800 */
.L_x_841:
        /* <DEDUP_REMOVED lines=16> */
.L_x_844:
        /* <DEDUP_REMOVED lines=10> */
.L_x_845:
        /* <DEDUP_REMOVED lines=8> */
.L_x_846:
        /* <DEDUP_REMOVED lines=9> */
.L_x_847:
        /* <DEDUP_REMOVED lines=88> */
.L_x_850:
        /* <DEDUP_REMOVED lines=15> */
.L_x_849:
        /* <DEDUP_REMOVED lines=22> */
.L_x_852:
        /* <DEDUP_REMOVED lines=15> */
.L_x_851:
        /* <DEDUP_REMOVED lines=8> */
.L_x_929:
        /* <DEDUP_REMOVED lines=45> */
.L_x_854:
        /* <DEDUP_REMOVED lines=74> */
.L_x_866:
[----:B------:R-:W-:-:S13]  /*1ae0*/  ISETP.NE.AND P0, PT, R7, 0x3, PT ;  /* 0x000000030700780c */ /* 0x000fda0003f05270 */
[----:B---3--:R-:W-:Y:S05]  /*1af0*/  @!P0 BRA `(.L_x_856) ;  /* 0x0000000000048947 */ /* 0x008fea0003800000 */
[----:B------:R-:W-:Y:S01]  /*1b00*/  BPT.TRAP 0x1 ;  /* 0x000000040000795c */ /* 0x000fe20000300000 */
.L_x_856:
[----:B------:R-:W-:Y:S01]  /*1b10*/  IMAD R2, R4, 0x8, R16 ;  /* 0x0000000804027824 */ /* 0x000fe200078e0210 */
[----:B------:R-:W-:-:S04]  /*1b20*/  SHF.L.U32 R153, R5, 0x1f, RZ ;  /* 0x0000001f05997819 */ /* 0x000fc800000006ff */
[----:B------:R3:W4:Y:S01]  /*1b30*/  SYNCS.PHASECHK.TRANS64.TRYWAIT P1, [R2+URZ+0x30810], R153 ;  /* 0x03081099020075a7 */ /* 0x000722000802017f */
[----:B------:R-:W-:Y:S05]  /*1b40*/  @!P0 BRA `(.L_x_857) ;  /* 0x0000000000048947 */ /* 0x000fea0003800000 */
[----:B------:R-:W-:Y:S01]  /*1b50*/  BPT.TRAP 0x1 ;  /* 0x000000040000795c */ /* 0x000fe20000300000 */
.L_x_857:
[----:B----4-:R-:W-:Y:S05]  /*1b60*/  @P1 BRA `(.L_x_858) ;  /* 0x0000000000081947 */ /* 0x010fea0003800000 */
[----:B------:R-:W4:Y:S02]  /*1b70*/  SYNCS.PHASECHK.TRANS64.TRYWAIT P1, [R2+URZ+0x30810], R153 ;  /* 0x03081099020075a7 */ /* 0x000f24000802017f */
[----:B----4-:R-:W-:Y:S05]  /*1b80*/  @!P1 BRA `(.L_x_859) ;  /* 0x0000006800349947 */ /* 0x010fea0003800000 */
.L_x_858:
        /* <DEDUP_REMOVED lines=81> */
.L_x_860:
[----:B------:R1:W1:Y:S01]  /*20a0*/  SYNCS.PHASECHK.TRANS64.TRYWAIT P1, [R2+URZ+0x30830], R153 ;  /* 0x03083099020075a7 */ /* 0x000262000802017f */
[----:B------:R-:W-:Y:S05]  /*20b0*/  @!P0 BRA `(.L_x_861) ;  /* 0x0000000000048947 */ /* 0x000fea0003800000 */
[----:B------:R-:W-:Y:S01]  /*20c0*/  BPT.TRAP 0x1 ;  /* 0x000000040000795c */ /* 0x000fe20000300000 */
.L_x_861:
[----:B------:R-:W-:-:S05]  /*20d0*/  VIADD R17, R16, 0x20000 ;  /* 0x0002000010117836 */ /* 0x000fca0000000000 */
[----:B------:R-:W-:-:S04]  /*20e0*/  SHF.R.U32.HI R17, RZ, 0x4, R17 ;  /* 0x00000004ff117819 */ /* 0x000fc80000011611 */
[----:B------:R-:W-:-:S04]  /*20f0*/  LOP3.LUT R17, R17, 0x3fff, RZ, 0xc0, !PT ;  /* 0x00003fff11117812 */ /* 0x000fc800078ec0ff */
[----:B------:R-:W-:Y:S01]  /*2100*/  LOP3.LUT R155, R17, 0x10000, RZ, 0xfc, !PT ;  /* 0x00010000119b7812 */ /* 0x000fe200078efcff */
[----:B-1----:R-:W-:Y:S06]  /*2110*/  @P1 BRA `(.L_x_862) ;  /* 0x0000000000081947 */ /* 0x002fec0003800000 */
[----:B------:R-:W1:Y:S02]  /*2120*/  SYNCS.PHASECHK.TRANS64.TRYWAIT P1, [R2+URZ+0x30830], R153 ;  /* 0x03083099020075a7 */ /* 0x000e64000802017f */
[----:B-1----:R-:W-:Y:S05]  /*2130*/  @!P1 BRA `(.L_x_863) ;  /* 0x0000006000dc9947 */ /* 0x002fea0003800000 */
.L_x_862:
        /* <DEDUP_REMOVED lines=495> */
.L_x_864:
        /* <DEDUP_REMOVED lines=49> */
.L_x_865:
        /* <DEDUP_REMOVED lines=77> */
.L_x_848:
[----:B------:R-:W-:Y:S05]  /*4810*/  @P0 BRA `(.L_x_843) ;  /* 0x0000003800d80947 */ /* 0x000fea0003800000 */
[----:B-1-3--:R-:W1:Y:S01]  /*4820*/  LDC.64 R2, c[0x0][0x878] ;  /* 0x00021e00ff027b82 */ /* 0x00ae620000000a00 */
[----:B------:R-:W2:Y:S07]  /*4830*/  S2R R22, SR_TID.X ;  /* 0x0000000000167919 */ /* 0x000eae0000002100 */
[----:B------:R-:W3:Y:S01]  /*4840*/  LDC R0, c[0x0][0x850] ;  /* 0x00021400ff007b82 */ /* 0x000ee20000000800 */
[----:B------:R-:W4:Y:S01]  /*4850*/  S2R R7, SR_CTAID.Y ;  /* 0x0000000000077919 */ /* 0x000f220000002600 */
[----:B------:R-:W5:Y:S06]  /*4860*/  S2R R8, SR_CTAID.X ;  /* 0x0000000000087919 */ /* 0x000f6c0000002500 */
[----:B------:R-:W2:Y:S01]  /*4870*/  S2UR UR5, SR_CgaCtaId ;  /* 0x00000000000579c3 */ /* 0x000ea20000008800 */
[----:B-1----:R-:W-:-:S07]  /*4880*/  ISETP.NE.U32.AND P0, PT, R2, RZ, PT ;  /* 0x000000ff0200720c */ /* 0x002fce0003f05070 */
[----:B------:R-:W1:Y:S01]  /*4890*/  LDC.64 R10, c[0x0][0x818] ;  /* 0x00020600ff0a7b82 */ /* 0x000e620000000a00 */
[----:B------:R-:W-:-:S07]  /*48a0*/  ISETP.NE.AND.EX P0, PT, R3, RZ, PT, P0 ;  /* 0x000000ff0300720c */ /* 0x000fce0003f05300 */
[----:B------:R-:W1:Y:S08]  /*48b0*/  LDC.64 R14, c[0x0][0x840] ;  /* 0x00021000ff0e7b82 */ /* 0x000e700000000a00 */
[----:B------:R-:W2:Y:S01]  /*48c0*/  @P0 LDC.64 R2, c[0x0][0x878] ;  /* 0x00021e00ff020b82 */ /* 0x000ea20000000a00 */
[----:B------:R-:W-:-:S07]  /*48d0*/  UMOV UR4, 0x400 ;  /* 0x0000040000047882 */ /* 0x000fce0000000000 */
[----:B------:R-:W1:Y:S08]  /*48e0*/  LDC.64 R12, c[0x0][0x820] ;  /* 0x00020800ff0c7b82 */ /* 0x000e700000000a00 */
[----:B------:R-:W1:Y:S01]  /*48f0*/  LDC.64 R16, c[0x0][0x848] ;  /* 0x00021200ff107b82 */ /* 0x000e620000000a00 */
[----:B--2---:R-:W-:-:S07]  /*4900*/  @P0 IMAD.WIDE R2, R228, 0x4, R2 ;  /* 0x00000004e4020825 */ /* 0x004fce00078e0202 */
[----:B------:R-:W2:Y:S01]  /*4910*/  LDC.64 R18, c[0x0][0x800] ;  /* 0x00020000ff127b82 */ /* 0x000ea20000000a00 */
[----:B------:R4:W2:Y:S07]  /*4920*/  @P0 LDG.E R3, desc[UR38][R2.64] ;  /* 0x0000002602030981 */ /* 0x0008ae000c1e1900 */
[----:B------:R-:W-:Y:S01]  /*4930*/  BAR.SYNC.DEFER_BLOCKING 0x1, 0x100 ;  /* 0x0044000000007b1d */ /* 0x000fe20000010000 */
[----:B---3--:R-:W-:Y:S01]  /*4940*/  ISETP.NE.AND P1, PT, R0, 0x1, PT ;  /* 0x000000010000780c */ /* 0x008fe20003f25270 */
[----:B------:R-:W-:Y:S01]  /*4950*/  VIADD R23, R22, 0xffffff80 ;  /* 0xffffff8016177836 */ /* 0x000fe20000000000 */
[----:B------:R-:W-:-:S05]  /*4960*/  ULEA UR4, UR5, UR4, 0x18 ;  /* 0x0000000405047291 */ /* 0x000fca000f8ec03f */
[----:B------:R-:W3:Y:S01]  /*4970*/  LDC.64 R20, c[0x0][0x828] ;  /* 0x00020a00ff147b82 */ /* 0x000ee20000000a00 */
[----:B------:R-:W-:Y:S01]  /*4980*/  SHF.R.S32.HI R0, RZ, 0x1f, R23 ;  /* 0x0000001fff007819 */ /* 0x000fe20000011417 */
[----:B------:R-:W-:Y:S03]  /*4990*/  BSSY B0, `(.L_x_867) ;  /* 0x0000054000007945 */ /* 0x000fe60003800000 */
[----:B------:R-:W-:-:S03]  /*49a0*/  LEA.HI R5, R0, R23, RZ, 0x7 ;  /* 0x0000001700057211 */ /* 0x000fc600078f38ff */
[----:B------:R-:W1:Y:S01]  /*49b0*/  @P1 LDC R4, c[0x0][0x854] ;  /* 0x00021500ff041b82 */ /* 0x000e620000000800 */
[C---:B------:R-:W-:Y:S01]  /*49c0*/  LOP3.LUT R0, R5.reuse, 0xfffff80, RZ, 0xc0, !PT ;  /* 0x0fffff8005007812 */ /* 0x040fe200078ec0ff */
[----:B----4-:R-:W-:-:S04]  /*49d0*/  IMAD.SHL.U32 R2, R5, 0x40, RZ ;  /* 0x0000004005027824 */ /* 0x010fc800078e00ff */
[----:B------:R-:W-:Y:S01]  /*49e0*/  IMAD.IADD R0, R23, 0x1, -R0 ;  /* 0x0000000117007824 */ /* 0x000fe200078e0a00 */
[----:B------:R-:W-:Y:S01]  /*49f0*/  LOP3.LUT R5, R2, 0x3fffe000, RZ, 0xc0, !PT ;  /* 0x3fffe00002057812 */ /* 0x000fe200078ec0ff */
[----:B------:R-:W4:Y:S04]  /*4a00*/  @P1 LDC R9, c[0x0][0x858] ;  /* 0x00021600ff091b82 */ /* 0x000f280000000800 */
[----:B------:R-:W-:-:S05]  /*4a10*/  IMAD R5, R0, 0x4, R5 ;  /* 0x0000000400057824 */ /* 0x000fca00078e0205 */
[----:B------:R-:W-:Y:S01]  /*4a20*/  LEA R6, R5, UR4, 0x2 ;  /* 0x0000000405067c11 */ /* 0x000fe2000f8e10ff */
[----:B-----5:R-:W-:-:S04]  /*4a30*/  IMAD.SHL.U32 R5, R8, 0x4000, RZ ;  /* 0x0000400008057824 */ /* 0x020fc800078e00ff */
[----:B------:R1:W-:Y:S02]  /*4a40*/  STS.128 [R6], R24 ;  /* 0x0000001806007388 */ /* 0x0003e40000000c00 */
[----:B-1----:R-:W-:Y:S02]  /*4a50*/  @P1 IMAD.HI.U32 R0, R7, R4, RZ ;  /* 0x0000000407001227 */ /* 0x002fe400078e00ff */
[----:B------:R1:W-:Y:S04]  /*4a60*/  STS.128 [R6+0x800], R28 ;  /* 0x0008001c06007388 */ /* 0x0003e80000000c00 */
[----:B------:R1:W-:Y:S01]  /*4a70*/  STS.128 [R6+0x1000], R32 ;  /* 0x0010002006007388 */ /* 0x0003e20000000c00 */
[----:B----4-:R-:W-:-:S03]  /*4a80*/  @P1 SHF.R.U32.HI R7, RZ, R9, R0 ;  /* 0x00000009ff071219 */ /* 0x010fc60000011600 */
[----:B------:R1:W-:Y:S01]  /*4a90*/  STS.128 [R6+0x1800], R36 ;  /* 0x0018002406007388 */ /* 0x0003e20000000c00 */
[----:B------:R-:W-:-:S03]  /*4aa0*/  SHF.R.S32.HI R9, RZ, 0x1f, R7 ;  /* 0x0000001fff097819 */ /* 0x000fc60000011407 */
        /* <DEDUP_REMOVED lines=17> */
[----:B----4-:R-:W4:Y:S01]  /*4bc0*/  FENCE.VIEW.ASYNC.S ;  /* 0x00000000000073c6 */ /* 0x010f220000000000 */
[----:B--2---:R-:W-:-:S05]  /*4bd0*/  @P0 IMAD R3, R228, 0x80, R3 ;  /* 0x00000080e4030824 */ /* 0x004fca00078e0203 */
[----:B------:R-:W-:-:S04]  /*4be0*/  @P0 SHF.R.S32.HI R0, RZ, 0x1f, R3 ;  /* 0x0000001fff000819 */ /* 0x000fc80000011403 */
[----:B------:R-:W-:-:S05]  /*4bf0*/  @P0 LEA.HI R0, R0, R3, RZ, 0x7 ;  /* 0x0000000300000211 */ /* 0x000fca00078f38ff */
[----:B------:R-:W-:-:S05]  /*4c00*/  @P0 IMAD.SHL.U32 R0, R0, 0x80, RZ ;  /* 0x0000008000000824 */ /* 0x000fca00078e00ff */
[----:B------:R-:W-:Y:S01]  /*4c10*/  @P0 LOP3.LUT R2, R0, 0xffffc000, RZ, 0xc0, !PT ;  /* 0xffffc00000020812 */ /* 0x000fe200078ec0ff */
[----:B------:R-:W-:-:S03]  /*4c20*/  IMAD R0, R9, R10, RZ ;  /* 0x0000000a09007224 */ /* 0x000fc600078e02ff */
[----:B------:R-:W-:Y:S02]  /*4c30*/  @P0 SHF.R.S32.HI R3, RZ, 0x1f, R2 ;  /* 0x0000001fff030819 */ /* 0x000fe40000011402 */
[----:B------:R-:W-:Y:S01]  /*4c40*/  @!P0 CS2R R2, SRZ ;  /* 0x0000000000028805 */ /* 0x000fe2000001ff00 */
[----:B----4-:R-:W-:Y:S05]  /*4c50*/  BAR.SYNC.DEFER_BLOCKING 0x1, 0x100 ;  /* 0x0044000000007b1d */ /* 0x010fea0000010000 */
[----:B------:R-:W-:Y:S01]  /*4c60*/  IADD3 R4, P1, R5, R2, RZ ;  /* 0x0000000205047210 */ /* 0x000fe20007f3e0ff */
[----:B------:R-:W-:Y:S02]  /*4c70*/  IMAD R2, R9, R14, RZ ;  /* 0x0000000e09027224 */ /* 0x000fe400078e02ff */
[----:B------:R-:W-:Y:S01]  /*4c80*/  IMAD R9, R7, R11, R0 ;  /* 0x0000000b07097224 */ /* 0x000fe200078e0200 */
[----:B------:R-:W-:Y:S01]  /*4c90*/  LEA.HI.X.SX32 R5, R5, R3, 0x1, P1 ;  /* 0x0000000305057211 */ /* 0x000fe200008f0eff */
[C---:B------:R-:W-:Y:S01]  /*4ca0*/  IMAD R11, R7.reuse, R15, R2 ;  /* 0x0000000f070b7224 */ /* 0x040fe200078e0202 */
[----:B------:R-:W-:Y:S01]  /*4cb0*/  SHF.R.S32.HI R0, RZ, 0x1f, R228 ;  /* 0x0000001fff007819 */ /* 0x000fe200000114e4 */
[----:B------:R-:W-:-:S04]  /*4cc0*/  IMAD.WIDE.U32 R2, R7, R10, R4 ;  /* 0x0000000a07027225 */ /* 0x000fc800078e0004 */
[----:B------:R-:W-:Y:S01]  /*4cd0*/  IMAD.IADD R3, R3, 0x1, R9 ;  /* 0x0000000103037824 */ /* 0x000fe200078e0209 */
[----:B------:R-:W-:Y:S01]  /*4ce0*/  SEL R9, R0, RZ, !P0 ;  /* 0x000000ff00097207 */ /* 0x000fe20004000000 */
[----:B------:R-:W-:Y:S01]  /*4cf0*/  IMAD.WIDE.U32 R4, R7, R14, R4 ;  /* 0x0000000e07047225 */ /* 0x000fe200078e0004 */
[----:B------:R-:W-:Y:S02]  /*4d00*/  SEL R7, R228, RZ, !P0 ;  /* 0x000000ffe4077207 */ /* 0x000fe40004000000 */
[----:B------:R-:W-:Y:S01]  /*4d10*/  ISETP.NE.AND P0, PT, R23, RZ, PT ;  /* 0x000000ff1700720c */ /* 0x000fe20003f05270 */
[----:B------:R-:W-:Y:S02]  /*4d20*/  IMAD.IADD R5, R5, 0x1, R11 ;  /* 0x0000000105057824 */ /* 0x000fe400078e020b */
[C---:B------:R-:W-:Y:S02]  /*4d30*/  IMAD R0, R9.reuse, R12, RZ ;  /* 0x0000000c09007224 */ /* 0x040fe400078e02ff */
[----:B------:R-:W-:-:S02]  /*4d40*/  IMAD R8, R9, R16, RZ ;  /* 0x0000001009087224 */ /* 0x000fc400078e02ff */
[----:B------:R-:W-:-:S04]  /*4d50*/  IMAD.WIDE.U32 R2, R7, R12, R2 ;  /* 0x0000000c07027225 */ /* 0x000fc800078e0002 */
[----:B------:R-:W-:Y:S01]  /*4d60*/  IMAD.WIDE.U32 R4, R7, R16, R4 ;  /* 0x0000001007047225 */ /* 0x000fe200078e0004 */
[----:B------:R-:W-:-:S03]  /*4d70*/  LEA R18, P1, R2, R18, 0x2 ;  /* 0x0000001202127211 */ /* 0x000fc600078210ff */
[C---:B------:R-:W-:Y:S01]  /*4d80*/  IMAD R9, R7.reuse, R13, R0 ;  /* 0x0000000d07097224 */ /* 0x040fe200078e0200 */
[----:B---3--:R-:W-:Y:S01]  /*4d90*/  LEA R20, P2, R4, R20, 0x2 ;  /* 0x0000001404147211 */ /* 0x008fe200078410ff */
[----:B------:R-:W-:Y:S02]  /*4da0*/  IMAD R7, R7, R17, R8 ;  /* 0x0000001107077224 */ /* 0x000fe400078e0208 */
[----:B------:R-:W-:Y:S02]  /*4db0*/  IMAD.IADD R3, R3, 0x1, R9 ;  /* 0x0000000103037824 */ /* 0x000fe400078e0209 */
[----:B------:R-:W-:-:S03]  /*4dc0*/  IMAD.IADD R0, R5, 0x1, R7 ;  /* 0x0000000105007824 */ /* 0x000fc600078e0207 */
[----:B------:R-:W-:Y:S02]  /*4dd0*/  LEA.HI.X R3, R2, R19, R3, 0x2, P1 ;  /* 0x0000001302037211 */ /* 0x000fe400008f1403 */
[----:B------:R-:W-:Y:S01]  /*4de0*/  LEA.HI.X R0, R4, R21, R0, 0x2, P2 ;  /* 0x0000001504007211 */ /* 0x000fe200010f1400 */
[----:B-1----:R-:W-:Y:S06]  /*4df0*/  @P0 BRA `(.L_x_868) ;  /* 0x0000000000340947 */ /* 0x002fec0003800000 */
[----:B------:R-:W-:Y:S01]  /*4e00*/  R2UR UR6, R20 ;  /* 0x00000000140672ca */ /* 0x000fe200000e0000 */
[----:B------:R-:W-:Y:S01]  /*4e10*/  UMOV UR5, 0x1000 ;  /* 0x0000100000057882 */ /* 0x000fe20000000000 */
[----:B------:R-:W-:Y:S01]  /*4e20*/  R2UR UR7, R0 ;  /* 0x00000000000772ca */ /* 0x000fe200000e0000 */
[----:B------:R-:W-:Y:S01]  /*4e30*/  UMOV UR8, 0x0 ;  /* 0x0000000000087882 */ /* 0x000fe20000000000 */
[----:B------:R-:W-:Y:S01]  /*4e40*/  PLOP3.LUT P0, PT, PT, PT, PT, 0x80, 0x0 ;  /* 0x000000000000781c */ /* 0x000fe20003f0f070 */
[----:B------:R-:W-:-:S12]  /*4e50*/  UMOV UR9, 0x14f00000 ;  /* 0x14f0000000097882 */ /* 0x000fd80000000000 */
.L_x_869:
[----:B------:R-:W-:Y:S01]  /*4e60*/  @P0 ELECT P1, URZ, PT ;  /* 0x00000000003f082f */ /* 0x000fe20003820000 */
[----:B------:R1:W-:-:S12]  /*4e70*/  UBLKRED.G.S.ADD.F32.RN [UR6], [UR4], UR5, desc[UR8] ;  /* 0x00000806040073bb */ /* 0x0003d800080a1405 */
[----:B------:R-:W-:Y:S02]  /*4e80*/  @P1 PLOP3.LUT P0, PT, P1, PT, PT, 0x8, 0x0 ;  /* 0x000000000000181c */ /* 0x000fe40000f0e170 */
[----:B------:R-:W-:-:S11]  /*4e90*/  PLOP3.LUT P1, PT, PT, PT, PT, 0x8, 0x0 ;  /* 0x000000000000781c */ /* 0x000fd60003f2e170 */
[----:B-1----:R-:W-:Y:S05]  /*4ea0*/  @P0 BRA.U.ANY `(.L_x_869) ;  /* 0xfffffffd00ec0947 */ /* 0x002fea000393ffff */
[----:B------:R0:W-:Y:S01]  /*4eb0*/  UTMACMDFLUSH ;  /* 0x00000000000079b7 */ /* 0x0001e20000000000 */
[----:B------:R-:W-:-:S04]  /*4ec0*/  DEPBAR.LE SB0, 0x0 ;  /* 0x000080000000791a */ /* 0x000fc80000000000 */
.L_x_868:
[----:B------:R-:W-:Y:S05]  /*4ed0*/  BSYNC B0 ;  /* 0x0000000000007941 */ /* 0x000fea0003800000 */
.L_x_867:
[----:B------:R-:W-:Y:S01]  /*4ee0*/  BAR.SYNC.DEFER_BLOCKING 0x1, 0x100 ;  /* 0x0044000000007b1d */ /* 0x000fe20000010000 */
[----:B------:R-:W-:-:S05]  /*4ef0*/  ISETP.NE.AND P0, PT, R22, 0x80, PT ;  /* 0x000000801600780c */ /* 0x000fca0003f05270 */
        /* <DEDUP_REMOVED lines=28> */
[----:B------:R-:W-:Y:S01]  /*50c0*/  PLOP3.LUT P0, PT, PT, PT, PT, 0x80, 0x0 ;  /* 0x000000000000781c */ /* 0x000fe20003f0f070 */
[----:B------:R-:W-:-:S12]  /*50d0*/  UMOV UR9, 0x14f00000 ;  /* 0x14f0000000097882 */ /* 0x000fd80000000000 */
.L_x_870:
        /* <DEDUP_REMOVED lines=8> */
.L_x_838:
        /* <DEDUP_REMOVED lines=20> */
.L_x_872:
        /* <DEDUP_REMOVED lines=13> */
.L_x_874:
[----:B------:R-:W-:-:S05]  /*5370*/  ULDC UR5, c[0x0][0x8c4] ;  /* 0x0002310000057ab9 */ /* 0x000fca0000000800 */
.L_x_873:
        /* <DEDUP_REMOVED lines=40> */
.L_x_875:
        /* <DEDUP_REMOVED lines=49> */
.L_x_889:
        /* <DEDUP_REMOVED lines=21> */
.L_x_878:
[----:B------:R-:W-:Y:S05]  /*5a60*/  BSYNC B0 ;  /* 0x0000000000007941 */ /* 0x000fea0003800000 */
.L_x_877:
        /* <DEDUP_REMOVED lines=13> */
.L_x_880:
[----:B------:R-:W-:Y:S05]  /*5b40*/  BSYNC B0 ;  /* 0x0000000000007941 */ /* 0x000fea0003800000 */
.L_x_879:
[----:B------:R-:W-:Y:S06]  /*5b50*/  BAR.ARV 0xa, 0xa0 ;  /* 0x0282800000007b1d */ /* 0x000fec0000002000 */
[----:B------:R-:W-:Y:S04]  /*5b60*/  BSSY B0, `(.L_x_881) ;  /* 0x0000003000007945 */ /* 0x000fe80003800000 */
[----:B------:R-:W-:Y:S05]  /*5b70*/  @!P0 BRA `(.L_x_882) ;  /* 0x0000000000048947 */ /* 0x000fea0003800000 */
[----:B------:R-:W-:-:S04]  /*5b80*/  DEPBAR.LE SB0, 0x0 ;  /* 0x000080000000791a */ /* 0x000fc80000000000 */
.L_x_882:
[----:B------:R-:W-:Y:S05]  /*5b90*/  BSYNC B0 ;  /* 0x0000000000007941 */ /* 0x000fea0003800000 */
.L_x_881:
        /* <DEDUP_REMOVED lines=13> */
.L_x_884:
[----:B------:R-:W-:Y:S05]  /*5c70*/  BSYNC B0 ;  /* 0x0000000000007941 */ /* 0x000fea0003800000 */
.L_x_883:
        /* <DEDUP_REMOVED lines=13> */
.L_x_886:
[----:B------:R-:W-:Y:S05]  /*5d50*/  BSYNC B0 ;  /* 0x0000000000007941 */ /* 0x000fea0003800000 */
.L_x_885:
[----:B------:R-:W-:Y:S01]  /*5d60*/  VIADD R0, R0, 0xfffffffe ;  /* 0xfffffffe00007836 */ /* 0x000fe20000000000 */
[----:B------:R-:W-:Y:S06]  /*5d70*/  BAR.ARV 0xa, 0xa0 ;  /* 0x0282800000007b1d */ /* 0x000fec0000002000 */
[----:B------:R-:W-:Y:S01]  /*5d80*/  BSSY B0, `(.L_x_887) ;  /* 0x0000004000007945 */ /* 0x000fe20003800000 */
[----:B------:R-:W-:-:S03]  /*5d90*/  ISETP.NE.AND P1, PT, R0, RZ, PT ;  /* 0x000000ff0000720c */ /* 0x000fc60003f25270 */
[----:B------:R-:W-:Y:S10]  /*5da0*/  @!P0 BRA `(.L_x_888) ;  /* 0x0000000000048947 */ /* 0x000ff40003800000 */
[----:B------:R-:W-:-:S04]  /*5db0*/  DEPBAR.LE SB0, 0x0 ;  /* 0x000080000000791a */ /* 0x000fc80000000000 */
.L_x_888:
[----:B------:R-:W-:Y:S05]  /*5dc0*/  BSYNC B0 ;  /* 0x0000000000007941 */ /* 0x000fea0003800000 */
.L_x_887:
[----:B------:R-:W-:Y:S06]  /*5dd0*/  BAR.ARV 0xb, 0xa0 ;  /* 0x02c2800000007b1d */ /* 0x000fec0000002000 */
[----:B------:R-:W-:Y:S02]  /*5de0*/  UIADD3 UR5, UR5, 0x2, URZ ;  /* 0x0000000205057890 */ /* 0x000fe4000fffe03f */
[----:B------:R-:W-:Y:S01]  /*5df0*/  UIADD3 UR4, UR4, 0x1, URZ ;  /* 0x0000000104047890 */ /* 0x000fe2000fffe03f */
[----:B------:R-:W-:Y:S11]  /*5e00*/  @P1 BRA `(.L_x_889) ;  /* 0xfffffff800c01947 */ /* 0x000ff6000383ffff */
[----:B------:R-:W-:-:S12]  /*5e10*/  USHF.L.U32 UR6, UR5, 0xd, URZ ;  /* 0x0000000d05067899 */ /* 0x000fd8000800063f */
.L_x_876:
        /* <DEDUP_REMOVED lines=19> */
.L_x_891:
[----:B------:R-:W-:Y:S05]  /*5f50*/  BSYNC B0 ;  /* 0x0000000000007941 */ /* 0x000fea0003800000 */
.L_x_890:
        /* <DEDUP_REMOVED lines=19> */
.L_x_893:
[----:B------:R-:W-:Y:S05]  /*6090*/  BSYNC B0 ;  /* 0x0000000000007941 */ /* 0x000fea0003800000 */
.L_x_892:
[----:B------:R-:W-:Y:S06]  /*60a0*/  BAR.ARV 0xa, 0xa0 ;  /* 0x0282800000007b1d */ /* 0x000fec0000002000 */
[----:B------:R-:W-:Y:S04]  /*60b0*/  BSSY B0, `(.L_x_894) ;  /* 0x0000003000007945 */ /* 0x000fe80003800000 */
[----:B------:R-:W-:Y:S05]  /*60c0*/  @!P0 BRA `(.L_x_895) ;  /* 0x0000000000048947 */ /* 0x000fea0003800000 */
[----:B------:R-:W-:-:S04]  /*60d0*/  DEPBAR.LE SB0, 0x0 ;  /* 0x000080000000791a */ /* 0x000fc80000000000 */
.L_x_895:
[----:B------:R-:W-:Y:S05]  /*60e0*/  BSYNC B0 ;  /* 0x0000000000007941 */ /* 0x000fea0003800000 */
.L_x_894:
[----:B------:R-:W-:Y:S06]  /*60f0*/  BAR.ARV 0xb, 0xa0 ;  /* 0x02c2800000007b1d */ /* 0x000fec0000002000 */
[----:B------:R-:W-:Y:S05]  /*6100*/  BRA `(.L_x_843) ;  /* 0x00000020009c7947 */ /* 0x000fea0003800000 */
.L_x_871:
        /* <DEDUP_REMOVED lines=10> */
.L_x_896:
        /* <DEDUP_REMOVED lines=10> */
.L_x_898:
[----:B------:R-:W3:Y:S02]  /*6250*/  LDC R5, c[0x0][0x8c4] ;  /* 0x00023100ff057b82 */ /* 0x000ee40000000800 */
.L_x_897:
        /* <DEDUP_REMOVED lines=45> */
.L_x_900:
        /* <DEDUP_REMOVED lines=66> */
.L_x_930:
        /* <DEDUP_REMOVED lines=9> */
.L_x_903:
        /* <DEDUP_REMOVED lines=82> */
.L_x_914:
[----:B------:R-:W-:-:S04]  /*6f00*/  SHF.L.U32 R21, R10, 0x1f, RZ ;  /* 0x0000001f0a157819 */ /* 0x000fc800000006ff */
[----:B-1----:R-:W1:Y:S02]  /*6f10*/  SYNCS.PHASECHK.TRANS64.TRYWAIT P1, [R12+URZ+0x30840], R21 ;  /* 0x030840150c0075a7 */ /* 0x002e64000802017f */
[----:B-12--5:R-:W-:Y:S05]  /*6f20*/  @!P1 BRA `(.L_x_906) ;  /* 0x0000001400889947 */ /* 0x026fea0003800000 */
.L_x_931:
[----:B------:R-:W-:Y:S05]  /*6f30*/  @P0 BRA `(.L_x_907) ;  /* 0x0000000000140947 */ /* 0x000fea0003800000 */
[----:B------:R-:W-:Y:S01]  /*6f40*/  ISETP.NE.AND P1, PT, R20, RZ, PT ;  /* 0x000000ff1400720c */ /* 0x000fe20003f25270 */
[----:B------:R-:W-:-:S04]  /*6f50*/  IMAD.MOV.U32 R3, RZ, RZ, 0x4100 ;  /* 0x00004100ff037424 */ /* 0x000fc800078e00ff */
[----:B------:R2:W-:Y:S08]  /*6f60*/  SYNCS.ARRIVE.TRANS64 RZ, [R12+URZ+0x30830], R3 ;  /* 0x030830030cff79a7 */ /* 0x0005f0000800003f */
[----:B------:R-:W-:Y:S05]  /*6f70*/  @!P1 BRA `(.L_x_907) ;  /* 0x0000000000049947 */ /* 0x000fea0003800000 */
[----:B------:R-:W-:Y:S01]  /*6f80*/  BPT.TRAP 0x1 ;  /* 0x000000040000795c */ /* 0x000fe20000300000 */
.L_x_907:
        /* <DEDUP_REMOVED lines=37> */
.L_x_932:
[----:B------:R-:W-:Y:S05]  /*71e0*/  @P0 BRA `(.L_x_909) ;  /* 0x0000000000140947 */ /* 0x000fea0003800000 */
[----:B------:R-:W-:Y:S01]  /*71f0*/  ISETP.NE.AND P1, PT, R20, RZ, PT ;  /* 0x000000ff1400720c */ /* 0x000fe20003f25270 */
[----:B------:R-:W-:-:S04]  /*7200*/  IMAD.MOV.U32 R2, RZ, RZ, 0x4100 ;  /* 0x00004100ff027424 */ /* 0x000fc800078e00ff */
[----:B------:R3:W-:Y:S08]  /*7210*/  SYNCS.ARRIVE.TRANS64 RZ, [R12+URZ+0x30818], R2 ;  /* 0x030818020cff79a7 */ /* 0x0007f0000800003f */
[----:B------:R-:W-:Y:S05]  /*7220*/  @!P1 BRA `(.L_x_909) ;  /* 0x0000000000049947 */ /* 0x000fea0003800000 */
[----:B------:R-:W-:Y:S01]  /*7230*/  BPT.TRAP 0x1 ;  /* 0x000000040000795c */ /* 0x000fe20000300000 */
.L_x_909:
        /* <DEDUP_REMOVED lines=29> */
.L_x_933:
        /* <DEDUP_REMOVED lines=9> */
.L_x_911:
        /* <DEDUP_REMOVED lines=31> */
.L_x_935:
[----:B------:R-:W-:Y:S05]  /*7690*/  @P0 BRA `(.L_x_913) ;  /* 0x0000000000140947 */ /* 0x000fea0003800000 */
[----:B------:R-:W-:Y:S01]  /*76a0*/  ISETP.NE.AND P1, PT, R20, RZ, PT ;  /* 0x000000ff1400720c */ /* 0x000fe20003f25270 */
[----:B-1----:R-:W-:-:S04]  /*76b0*/  IMAD.MOV.U32 R5, RZ, RZ, 0x4100 ;  /* 0x00004100ff057424 */ /* 0x002fc800078e00ff */
[----:B------:R2:W-:Y:S08]  /*76c0*/  SYNCS.ARRIVE.TRANS64 RZ, [R12+URZ+0x30810], R5 ;  /* 0x030810050cff79a7 */ /* 0x0005f0000800003f */
[----:B------:R-:W-:Y:S05]  /*76d0*/  @!P1 BRA `(.L_x_913) ;  /* 0x0000000000049947 */ /* 0x000fea0003800000 */
[----:B------:R-:W-:Y:S01]  /*76e0*/  BPT.TRAP 0x1 ;  /* 0x000000040000795c */ /* 0x000fe20000300000 */
.L_x_913:
        /* <DEDUP_REMOVED lines=30> */
.L_x_905:
[----:B------:R-:W-:-:S13]  /*78d0*/  ISETP.NE.AND P1, PT, R18, RZ, PT ;  /* 0x000000ff1200720c */ /* 0x000fda0003f25270 */
[----:B------:R-:W-:Y:S05]  /*78e0*/  @!P1 BRA `(.L_x_904) ;  /* 0x0000000400309947 */ /* 0x000fea0003800000 */
[----:B------:R-:W-:-:S04]  /*78f0*/  SHF.L.U32 R13, R10, 0x1f, RZ ;  /* 0x0000001f0a0d7819 */ /* 0x000fc800000006ff */
[----:B------:R-:W1:Y:S02]  /*7900*/  SYNCS.PHASECHK.TRANS64.TRYWAIT P1, [R12+URZ+0x30840], R13 ;  /* 0x0308400d0c0075a7 */ /* 0x000e64000802017f */
[----:B-1----:R-:W-:Y:S05]  /*7910*/  @!P1 BRA `(.L_x_915) ;  /* 0x0000000c00609947 */ /* 0x002fea0003800000 */
.L_x_936:
[----:B------:R-:W-:Y:S05]  /*7920*/  @P0 BRA `(.L_x_916) ;  /* 0x0000000000140947 */ /* 0x000fea0003800000 */
[----:B------:R-:W-:Y:S01]  /*7930*/  ISETP.NE.AND P1, PT, R20, RZ, PT ;  /* 0x000000ff1400720c */ /* 0x000fe20003f25270 */
[----:B------:R-:W-:-:S04]  /*7940*/  IMAD.MOV.U32 R5, RZ, RZ, 0x4100 ;  /* 0x00004100ff057424 */ /* 0x000fc800078e00ff */
[----:B------:R2:W-:Y:S08]  /*7950*/  SYNCS.ARRIVE.TRANS64 RZ, [R12+URZ+0x30830], R5 ;  /* 0x030830050cff79a7 */ /* 0x0005f0000800003f */
[----:B------:R-:W-:Y:S05]  /*7960*/  @!P1 BRA `(.L_x_916) ;  /* 0x0000000000049947 */ /* 0x000fea0003800000 */
[----:B------:R-:W-:Y:S01]  /*7970*/  BPT.TRAP 0x1 ;  /* 0x000000040000795c */ /* 0x000fe20000300000 */
.L_x_916:
        /* <DEDUP_REMOVED lines=34> */
.L_x_937:
[----:B------:R-:W-:Y:S05]  /*7ba0*/  @P0 BRA `(.L_x_918) ;  /* 0x0000000000140947 */ /* 0x000fea0003800000 */
[----:B------:R-:W-:Y:S01]  /*7bb0*/  ISETP.NE.AND P0, PT, R20, RZ, PT ;  /* 0x000000ff1400720c */ /* 0x000fe20003f05270 */
[----:B------:R-:W-:-:S04]  /*7bc0*/  IMAD.MOV.U32 R5, RZ, RZ, 0x4100 ;  /* 0x00004100ff057424 */ /* 0x000fc800078e00ff */
[----:B------:R3:W-:Y:S08]  /*7bd0*/  SYNCS.ARRIVE.TRANS64 RZ, [R12+URZ+0x30818], R5 ;  /* 0x030818050cff79a7 */ /* 0x0007f0000800003f */
[----:B------:R-:W-:Y:S05]  /*7be0*/  @!P0 BRA `(.L_x_918) ;  /* 0x0000000000048947 */ /* 0x000fea0003800000 */
[----:B------:R-:W-:Y:S01]  /*7bf0*/  BPT.TRAP 0x1 ;  /* 0x000000040000795c */ /* 0x000fe20000300000 */
.L_x_918:
        /* <DEDUP_REMOVED lines=27> */
.L_x_904:
[----:B-----5:R-:W-:Y:S01]  /*7db0*/  IMAD R4, R0, 0x8, R12 ;  /* 0x0000000800047824 */ /* 0x020fe200078e020c */
[----:B------:R-:W-:Y:S01]  /*7dc0*/  SHF.L.U32 R3, R10, 0x1f, RZ ;  /* 0x0000001f0a037819 */ /* 0x000fe200000006ff */
[----:B------:R-:W3:Y:S03]  /*7dd0*/  S2R R2, SR_TID.X ;  /* 0x0000000000027919 */ /* 0x000ee60000002100 */
[----:B------:R-:W4:Y:S01]  /*7de0*/  SYNCS.PHASECHK.TRANS64.TRYWAIT P0, [R4+URZ+0x30840], R3 ;  /* 0x03084003040075a7 */ /* 0x000f22000800017f */
[----:B---3--:R-:W-:-:S04]  /*7df0*/  LOP3.LUT R2, R2, 0x7f, RZ, 0xc0, !PT ;  /* 0x0000007f02027812 */ /* 0x008fc800078ec0ff */
[----:B------:R-:W-:Y:S01]  /*7e00*/  ISETP.NE.AND P1, PT, R2, RZ, PT ;  /* 0x000000ff0200720c */ /* 0x000fe20003f25270 */
[----:B----4-:R-:W-:-:S12]  /*7e10*/  @!P0 BRA `(.L_x_919) ;  /* 0x0000000800488947 */ /* 0x010fd80003800000 */
.L_x_938:
[----:B------:R-:W-:Y:S05]  /*7e20*/  @P1 BRA `(.L_x_920) ;  /* 0x0000000000181947 */ /* 0x000fea0003800000 */
[----:B------:R-:W4:Y:S01]  /*7e30*/  S2R R2, SR_TID.X ;  /* 0x0000000000027919 */ /* 0x000f220000002100 */
[----:B---3--:R-:W-:-:S04]  /*7e40*/  IMAD.MOV.U32 R3, RZ, RZ, 0x4100 ;  /* 0x00004100ff037424 */ /* 0x008fc800078e00ff */
[----:B------:R3:W-:Y:S01]  /*7e50*/  SYNCS.ARRIVE.TRANS64 RZ, [R4+URZ+0x30830], R3 ;  /* 0x0308300304ff79a7 */ /* 0x0007e2000800003f */
[----:B----4-:R-:W-:-:S13]  /*7e60*/  LOP3.LUT P0, RZ, R2, 0x1f, RZ, 0xc0, !PT ;  /* 0x0000001f02ff7812 */ /* 0x010fda000780c0ff */
[----:B---3--:R-:W-:Y:S05]  /*7e70*/  @!P0 BRA `(.L_x_920) ;  /* 0x0000000000048947 */ /* 0x008fea0003800000 */
[----:B------:R-:W-:Y:S01]  /*7e80*/  BPT.TRAP 0x1 ;  /* 0x000000040000795c */ /* 0x000fe20000300000 */
.L_x_920:
        /* <DEDUP_REMOVED lines=41> */
.L_x_901:
[----:B------:R-:W-:Y:S05]  /*8120*/  BSYNC B0 ;  /* 0x0000000000007941 */ /* 0x000fea0003800000 */
.L_x_899:
[----:B------:R-:W-:-:S03]  /*8130*/  UMOV UR6, 0xffffffff ;  /* 0xffffffff00067882 */ /* 0x000fc60000000000 */
[----:B------:R-:W-:Y:S05]  /*8140*/  BRA.DIV UR6, `(.L_x_921) ;  /* 0x0000000606907947 */ /* 0x000fea000b800000 */
[----:B------:R-:W-:-:S13]  /*8150*/  ELECT P0, URZ, PT ;  /* 0x00000000003f782f */ /* 0x000fda0003800000 */
.L_x_941:
[----:B------:R-:W-:Y:S05]  /*8160*/  @!P0 BRA `(.L_x_843) ;  /* 0x0000000000848947 */ /* 0x000fea0003800000 */
[----:B----4-:R-:W3:Y:S02]  /*8170*/  LDL.LU R2, [R1] ;  /* 0x0000000001027983 */ /* 0x010ee40000300800 */
[----:B---3--:R-:W-:-:S04]  /*8180*/  LOP3.LUT R2, R2, 0x2, RZ, 0xfc, !PT ;  /* 0x0000000202027812 */ /* 0x008fc800078efcff */
[----:B------:R-:W-:-:S13]  /*8190*/  ISETP.NE.AND P0, PT, R2, 0x3, PT ;  /* 0x000000030200780c */ /* 0x000fda0003f05270 */
[----:B------:R-:W-:Y:S05]  /*81a0*/  @!P0 BRA `(.L_x_922) ;  /* 0x0000000000048947 */ /* 0x000fea0003800000 */
[----:B--2---:R-:W-:Y:S01]  /*81b0*/  BPT.TRAP 0x1 ;  /* 0x000000040000795c */ /* 0x004fe20000300000 */
.L_x_922:
        /* <DEDUP_REMOVED lines=15> */
.L_x_942:
[----:B------:R-:W3:Y:S02]  /*82b0*/  SYNCS.PHASECHK.TRANS64.TRYWAIT P1, [R11+URZ], R2 ;  /* 0x000000020b0075a7 */ /* 0x000ee4000802017f */
[----:B---3--:R-:W-:Y:S05]  /*82c0*/  @!P1 BRA `(.L_x_924) ;  /* 0x0000000400689947 */ /* 0x008fea0003800000 */
.L_x_943:
[----:B------:R-:W-:Y:S05]  /*82d0*/  @!P0 BRA `(.L_x_925) ;  /* 0x0000000000048947 */ /* 0x000fea0003800000 */
[----:B--2---:R-:W-:Y:S01]  /*82e0*/  BPT.TRAP 0x1 ;  /* 0x000000040000795c */ /* 0x004fe20000300000 */
.L_x_925:
[----:B------:R-:W-:-:S04]  /*82f0*/  VIADD R0, R6, 0x30840 ;  /* 0x0003084006007836 */ /* 0x000fc80000000000 */
[----:B------:R-:W-:-:S04]  /*8300*/  IMAD R9, R9, 0x8, R0 ;  /* 0x0000000809097824 */ /* 0x000fc800078e0200 */
[----:B------:R-:W4:Y:S02]  /*8310*/  SYNCS.PHASECHK.TRANS64.TRYWAIT P0, [R9+URZ], R4 ;  /* 0x00000004090075a7 */ /* 0x000f24000800017f */
[----:B----4-:R-:W-:Y:S05]  /*8320*/  @!P0 BRA `(.L_x_926) ;  /* 0x0000000400648947 */ /* 0x010fea0003800000 */
.L_x_944:
[----:B------:R-:W-:-:S07]  /*8330*/  IMAD R3, R3, 0x8, R0 ;  /* 0x0000000803037824 */ /* 0x000fce00078e0200 */
.L_x_927:
[----:B------:R1:W1:Y:S02]  /*8340*/  SYNCS.PHASECHK.TRANS64.TRYWAIT P0, [R3+URZ], R2 ;  /* 0x00000002030075a7 */ /* 0x000264000800017f */
[----:B-1----:R-:W-:Y:S05]  /*8350*/  @!P0 NANOSLEEP.SYNCS 0x989680 ;  /* 0x009896800000895d */ /* 0x002fea0003900000 */
[----:B------:R-:W1:Y:S02]  /*8360*/  @!P0 SYNCS.PHASECHK.TRANS64 P0, [R3+URZ], R2 ;  /* 0x00000002030085a7 */ /* 0x000e64000800007f */
[----:B-1----:R-:W-:Y:S05]  /*8370*/  @!P0 BRA `(.L_x_927) ;  /* 0xfffffffc00f08947 */ /* 0x002fea000383ffff */
.L_x_843:
[----:B--2---:R-:W-:Y:S05]  /*8380*/  BSYNC B6 ;  /* 0x0000000000067941 */ /* 0x004fea0003800000 */
.L_x_837:
[----:B------:R-:W-:Y:S05]  /*8390*/  EXIT ;  /* 0x000000000000794d */ /* 0x000fea0003800000 */
.L_x_853:
[----:B------:R-:W-:Y:S02]  /*83a0*/  IMAD.MOV.U32 R12, RZ, RZ, RZ ;  /* 0x000000ffff0c7224 */ /* 0x000fe400078e00ff */
[----:B------:R-:W-:Y:S02]  /*83b0*/  IMAD.MOV.U32 R11, RZ, RZ, 0x1f ;  /* 0x0000001fff0b7424 */ /* 0x000fe400078e00ff */
[----:B------:R-:W-:-:S07]  /*83c0*/  IMAD.MOV.U32 R15, RZ, RZ, -0x1 ;  /* 0xffffffffff0f7424 */ /* 0x000fce00078e00ff */
[----:B------:R-:W-:Y:S05]  /*83d0*/  WARPSYNC.COLLECTIVE R15, `(.L_x_928) ;  /* 0x000000000f087348 */ /* 0x000fea0003c00000 */
[----:B------:R1:W2:Y:S02]  /*83e0*/  SHFL.IDX P6, R14, R13, R12, R11 ;  /* 0x0000000c0d0e7389 */ /* 0x0002a400000c000b */
[----:B-12---:R-:W-:Y:S01]  /*83f0*/  ENDCOLLECTIVE ;  /* 0x000000000000791b */ /* 0x006fe20003800000 */
.L_x_928:
[----:B------:R-:W-:Y:S05]  /*8400*/  BRA `(.L_x_929) ;  /* 0xffffff8c00d87947 */ /* 0x000fea000383ffff */
.L_x_855:
[----:B--2---:R2:W3:Y:S02]  /*8410*/  SYNCS.PHASECHK.TRANS64.TRYWAIT P0, [R16+URZ+0x30800], R21 ;  /* 0x03080015100075a7 */ /* 0x0044e4000800017f */
[----:B---3--:R-:W-:Y:S05]  /*8420*/  @!P0 NANOSLEEP.SYNCS 0x989680 ;  /* 0x009896800000895d */ /* 0x008fea0003900000 */
[----:B------:R-:W3:Y:S02]  /*8430*/  @!P0 SYNCS.PHASECHK.TRANS64 P0, [R16+URZ+0x30800], R21 ;  /* 0x03080015100085a7 */ /* 0x000ee4000800007f */
[----:B---3--:R-:W-:Y:S05]  /*8440*/  @!P0 BRA `(.L_x_855) ;  /* 0xfffffffc00f08947 */ /* 0x008fea000383ffff */
[----:B------:R-:W-:Y:S05]  /*8450*/  BRA `(.L_x_854) ;  /* 0xffffff9000787947 */ /* 0x000fea000383ffff */
.L_x_859:
[----:B----4-:R4:W1:Y:S02]  /*8460*/  SYNCS.PHASECHK.TRANS64.TRYWAIT P1, [R2+URZ+0x30810], R153 ;  /* 0x03081099020075a7 */ /* 0x010864000802017f */
[----:B-1----:R-:W-:Y:S05]  /*8470*/  @!P1 NANOSLEEP.SYNCS 0x989680 ;  /* 0x009896800000995d */ /* 0x002fea0003900000 */
[----:B------:R-:W1:Y:S02]  /*8480*/  @!P1 SYNCS.PHASECHK.TRANS64 P1, [R2+URZ+0x30810], R153 ;  /* 0x03081099020095a7 */ /* 0x000e64000802007f */
[----:B-1----:R-:W-:Y:S05]  /*8490*/  @!P1 BRA `(.L_x_859) ;  /* 0xfffffffc00f09947 */ /* 0x002fea000383ffff */
[----:B------:R-:W-:Y:S05]  /*84a0*/  BRA `(.L_x_858) ;  /* 0xffffff9400b87947 */ /* 0x000fea000383ffff */
.L_x_863:
[----:B------:R1:W1:Y:S02]  /*84b0*/  SYNCS.PHASECHK.TRANS64.TRYWAIT P1, [R2+URZ+0x30830], R153 ;  /* 0x03083099020075a7 */ /* 0x000264000802017f */
[----:B-1----:R-:W-:Y:S05]  /*84c0*/  @!P1 NANOSLEEP.SYNCS 0x989680 ;  /* 0x009896800000995d */ /* 0x002fea0003900000 */
[----:B------:R-:W1:Y:S02]  /*84d0*/  @!P1 SYNCS.PHASECHK.TRANS64 P1, [R2+URZ+0x30830], R153 ;  /* 0x03083099020095a7 */ /* 0x000e64000802007f */
[----:B-1----:R-:W-:Y:S05]  /*84e0*/  @!P1 BRA `(.L_x_863) ;  /* 0xfffffffc00f09947 */ /* 0x002fea000383ffff */
[----:B------:R-:W-:Y:S05]  /*84f0*/  BRA `(.L_x_862) ;  /* 0xffffff9c00107947 */ /* 0x000fea000383ffff */
.L_x_902:
[----:B-1----:R1:W2:Y:S02]  /*8500*/  SYNCS.PHASECHK.TRANS64.TRYWAIT P1, [R12+URZ+0x30820], R3 ;  /* 0x030820030c0075a7 */ /* 0x0022a4000802017f */
[----:B--2---:R-:W-:Y:S05]  /*8510*/  @!P1 NANOSLEEP.SYNCS 0x989680 ;  /* 0x009896800000995d */ /* 0x004fea0003900000 */
[----:B------:R-:W2:Y:S02]  /*8520*/  @!P1 SYNCS.PHASECHK.TRANS64 P1, [R12+URZ+0x30820], R3 ;  /* 0x030820030c0095a7 */ /* 0x000ea4000802007f */
[----:B--2---:R-:W-:Y:S05]  /*8530*/  @!P1 BRA `(.L_x_902) ;  /* 0xfffffffc00f09947 */ /* 0x004fea000383ffff */
[----:B------:R-:W-:Y:S05]  /*8540*/  BRA `(.L_x_930) ;  /* 0xffffffe400007947 */ /* 0x000fea000383ffff */
.L_x_906:
[----:B-1----:R1:W2:Y:S02]  /*8550*/  SYNCS.PHASECHK.TRANS64.TRYWAIT P1, [R12+URZ+0x30840], R21 ;  /* 0x030840150c0075a7 */ /* 0x0022a4000802017f */
[----:B--2---:R-:W-:Y:S05]  /*8560*/  @!P1 NANOSLEEP.SYNCS 0x989680 ;  /* 0x009896800000995d */ /* 0x004fea0003900000 */
[----:B------:R-:W2:Y:S02]  /*8570*/  @!P1 SYNCS.PHASECHK.TRANS64 P1, [R12+URZ+0x30840], R21 ;  /* 0x030840150c0095a7 */ /* 0x000ea4000802007f */
[----:B--2---:R-:W-:Y:S05]  /*8580*/  @!P1 BRA `(.L_x_906) ;  /* 0xfffffffc00f09947 */ /* 0x004fea000383ffff */
[----:B------:R-:W-:Y:S05]  /*8590*/  BRA `(.L_x_931) ;  /* 0xffffffe800647947 */ /* 0x000fea000383ffff */
.L_x_908:
[----:B--2---:R2:W3:Y:S02]  /*85a0*/  SYNCS.PHASECHK.TRANS64.TRYWAIT P1, [R12+URZ+0x30828], R21 ;  /* 0x030828150c0075a7 */ /* 0x0044e4000802017f */
[----:B---3--:R-:W-:Y:S05]  /*85b0*/  @!P1 NANOSLEEP.SYNCS 0x989680 ;  /* 0x009896800000995d */ /* 0x008fea0003900000 */
[----:B------:R-:W3:Y:S02]  /*85c0*/  @!P1 SYNCS.PHASECHK.TRANS64 P1, [R12+URZ+0x30828], R21 ;  /* 0x030828150c0095a7 */ /* 0x000ee4000802007f */
[----:B---3--:R-:W-:Y:S05]  /*85d0*/  @!P1 BRA `(.L_x_908) ;  /* 0xfffffffc00f09947 */ /* 0x008fea000383ffff */
[----:B------:R-:W-:Y:S05]  /*85e0*/  BRA `(.L_x_932) ;  /* 0xffffffe800fc7947 */ /* 0x000fea000383ffff */
.L_x_910:
[----:B---3--:R3:W4:Y:S02]  /*85f0*/  SYNCS.PHASECHK.TRANS64.TRYWAIT P1, [R12+URZ+0x30848], R21 ;  /* 0x030848150c0075a7 */ /* 0x008724000802017f */
[----:B----4-:R-:W-:Y:S05]  /*8600*/  @!P1 NANOSLEEP.SYNCS 0x989680 ;  /* 0x009896800000995d */ /* 0x010fea0003900000 */
[----:B------:R-:W4:Y:S02]  /*8610*/  @!P1 SYNCS.PHASECHK.TRANS64 P1, [R12+URZ+0x30848], R21 ;  /* 0x030848150c0095a7 */ /* 0x000f24000802007f */
[----:B----4-:R-:W-:Y:S05]  /*8620*/  @!P1 BRA `(.L_x_910) ;  /* 0xfffffffc00f09947 */ /* 0x010fea000383ffff */
[----:B------:R-:W-:Y:S05]  /*8630*/  BRA `(.L_x_933) ;  /* 0xffffffec00747947 */ /* 0x000fea000383ffff */
.L_x_912:
[----:B------:R-:W-:-:S07]  /*8640*/  SHF.L.U32 R5, R10, 0x1f, RZ ;  /* 0x0000001f0a057819 */ /* 0x000fce00000006ff */
.L_x_934:
[----:B-1----:R1:W2:Y:S02]  /*8650*/  SYNCS.PHASECHK.TRANS64.TRYWAIT P1, [R12+URZ+0x30820], R5 ;  /* 0x030820050c0075a7 */ /* 0x0022a4000802017f */
[----:B--2---:R-:W-:Y:S05]  /*8660*/  @!P1 NANOSLEEP.SYNCS 0x989680 ;  /* 0x009896800000995d */ /* 0x004fea0003900000 */
[----:B------:R-:W2:Y:S02]  /*8670*/  @!P1 SYNCS.PHASECHK.TRANS64 P1, [R12+URZ+0x30820], R5 ;  /* 0x030820050c0095a7 */ /* 0x000ea4000802007f */
[----:B--2---:R-:W-:Y:S05]  /*8680*/  @!P1 BRA `(.L_x_934) ;  /* 0xfffffffc00f09947 */ /* 0x004fea000383ffff */
[----:B------:R-:W-:Y:S05]  /*8690*/  BRA `(.L_x_935) ;  /* 0xffffffec00fc7947 */ /* 0x000fea000383ffff */
.L_x_915:
[----:B-1----:R1:W2:Y:S02]  /*86a0*/  SYNCS.PHASECHK.TRANS64.TRYWAIT P1, [R12+URZ+0x30840], R13 ;  /* 0x0308400d0c0075a7 */ /* 0x0022a4000802017f */
[----:B--2---:R-:W-:Y:S05]  /*86b0*/  @!P1 NANOSLEEP.SYNCS 0x989680 ;  /* 0x009896800000995d */ /* 0x004fea0003900000 */
[----:B------:R-:W2:Y:S02]  /*86c0*/  @!P1 SYNCS.PHASECHK.TRANS64 P1, [R12+URZ+0x30840], R13 ;  /* 0x0308400d0c0095a7 */ /* 0x000ea4000802007f */
[----:B--2---:R-:W-:Y:S05]  /*86d0*/  @!P1 BRA `(.L_x_915) ;  /* 0xfffffffc00f09947 */ /* 0x004fea000383ffff */
[----:B------:R-:W-:Y:S05]  /*86e0*/  BRA `(.L_x_936) ;  /* 0xfffffff0008c7947 */ /* 0x000fea000383ffff */
.L_x_917:
[----:B--2---:R2:W3:Y:S02]  /*86f0*/  SYNCS.PHASECHK.TRANS64.TRYWAIT P1, [R12+URZ+0x30828], R13 ;  /* 0x0308280d0c0075a7 */ /* 0x0044e4000802017f */
[----:B---3--:R-:W-:Y:S05]  /*8700*/  @!P1 NANOSLEEP.SYNCS 0x989680 ;  /* 0x009896800000995d */ /* 0x008fea0003900000 */
[----:B------:R-:W3:Y:S02]  /*8710*/  @!P1 SYNCS.PHASECHK.TRANS64 P1, [R12+URZ+0x30828], R13 ;  /* 0x0308280d0c0095a7 */ /* 0x000ee4000802007f */
[----:B---3--:R-:W-:Y:S05]  /*8720*/  @!P1 BRA `(.L_x_917) ;  /* 0xfffffffc00f09947 */ /* 0x008fea000383ffff */
[----:B------:R-:W-:Y:S05]  /*8730*/  BRA `(.L_x_937) ;  /* 0xfffffff400187947 */ /* 0x000fea000383ffff */
.L_x_919:
[----:B---3--:R3:W4:Y:S02]  /*8740*/  SYNCS.PHASECHK.TRANS64.TRYWAIT P0, [R4+URZ+0x30840], R3 ;  /* 0x03084003040075a7 */ /* 0x008724000800017f */
[----:B----4-:R-:W-:Y:S05]  /*8750*/  @!P0 NANOSLEEP.SYNCS 0x989680 ;  /* 0x009896800000895d */ /* 0x010fea0003900000 */
[----:B------:R-:W4:Y:S02]  /*8760*/  @!P0 SYNCS.PHASECHK.TRANS64 P0, [R4+URZ+0x30840], R3 ;  /* 0x03084003040085a7 */ /* 0x000f24000800007f */
[----:B----4-:R-:W-:Y:S05]  /*8770*/  @!P0 BRA `(.L_x_919) ;  /* 0xfffffffc00f08947 */ /* 0x010fea000383ffff */
[----:B------:R-:W-:Y:S05]  /*8780*/  BRA `(.L_x_938) ;  /* 0xfffffff400a47947 */ /* 0x000fea000383ffff */
.L_x_921:
[----:B------:R-:W-:Y:S01]  /*8790*/  BSSY B0, `(.L_x_939) ;  /* 0x0000006000007945 */ /* 0x000fe20003800000 */
[----:B------:R-:W-:-:S07]  /*87a0*/  IMAD.MOV.U32 R15, RZ, RZ, -0x1 ;  /* 0xffffffffff0f7424 */ /* 0x000fce00078e00ff */
[----:B--2-4-:R-:W-:Y:S05]  /*87b0*/  WARPSYNC.COLLECTIVE R15, `(.L_x_940) ;  /* 0x000000000f0c7348 */ /* 0x014fea0003c00000 */
[----:B------:R-:W-:Y:S02]  /*87c0*/  ELECT P6, UR62, PT ;  /* 0x00000000003e782f */ /* 0x000fe400038c0000 */
[----:B------:R-:W-:Y:S01]  /*87d0*/  MOV R14, UR62 ;  /* 0x0000003e000e7c02 */ /* 0x000fe20008000f00 */
[----:B--2-4-:R-:W-:Y:S10]  /*87e0*/  ENDCOLLECTIVE ;  /* 0x000000000000791b */ /* 0x014ff40003800000 */
.L_x_940:
[----:B------:R-:W-:Y:S05]  /*87f0*/  BSYNC B0 ;  /* 0x0000000000007941 */ /* 0x000fea0003800000 */
.L_x_939:
[----:B------:R-:W-:Y:S01]  /*8800*/  PLOP3.LUT P0, PT, P6, PT, PT, 0x80, 0x0 ;  /* 0x000000000000781c */ /* 0x000fe2000370f070 */
[----:B------:R-:W-:-:S12]  /*8810*/  BRA `(.L_x_941) ;  /* 0xfffffff800507947 */ /* 0x000fd8000383ffff */
.L_x_923:
[----:B-1----:R1:W3:Y:S02]  /*8820*/  SYNCS.PHASECHK.TRANS64.TRYWAIT P1, [R7+URZ], R4 ;  /* 0x00000004070075a7 */ /* 0x0022e4000802017f */
[----:B---3--:R-:W-:Y:S05]  /*8830*/  @!P1 NANOSLEEP.SYNCS 0x989680 ;  /* 0x009896800000995d */ /* 0x008fea0003900000 */
[----:B------:R-:W3:Y:S02]  /*8840*/  @!P1 SYNCS.PHASECHK.TRANS64 P1, [R7+URZ], R4 ;  /* 0x00000004070095a7 */ /* 0x000ee4000802007f */
[----:B---3--:R-:W-:Y:S05]  /*8850*/  @!P1 BRA `(.L_x_923) ;  /* 0xfffffffc00f09947 */ /* 0x008fea000383ffff */
[----:B------:R-:W-:Y:S05]  /*8860*/  BRA `(.L_x_942) ;  /* 0xfffffff800907947 */ /* 0x000fea000383ffff */
.L_x_924:
[----:B---3--:R3:W4:Y:S02]  /*8870*/  SYNCS.PHASECHK.TRANS64.TRYWAIT P1, [R11+URZ], R2 ;  /* 0x000000020b0075a7 */ /* 0x008724000802017f */
[----:B----4-:R-:W-:Y:S05]  /*8880*/  @!P1 NANOSLEEP.SYNCS 0x989680 ;  /* 0x009896800000995d */ /* 0x010fea0003900000 */
[----:B------:R-:W4:Y:S02]  /*8890*/  @!P1 SYNCS.PHASECHK.TRANS64 P1, [R11+URZ], R2 ;  /* 0x000000020b0095a7 */ /* 0x000f24000802007f */
[----:B----4-:R-:W-:Y:S05]  /*88a0*/  @!P1 BRA `(.L_x_924) ;  /* 0xfffffffc00f09947 */ /* 0x010fea000383ffff */
[----:B------:R-:W-:Y:S05]  /*88b0*/  BRA `(.L_x_943) ;  /* 0xfffffff800847947 */ /* 0x000fea000383ffff */
.L_x_926:
[----:B----4-:R4:W1:Y:S02]  /*88c0*/  SYNCS.PHASECHK.TRANS64.TRYWAIT P0, [R9+URZ], R4 ;  /* 0x00000004090075a7 */ /* 0x010864000800017f */
[----:B-1----:R-:W-:Y:S05]  /*88d0*/  @!P0 NANOSLEEP.SYNCS 0x989680 ;  /* 0x009896800000895d */ /* 0x002fea0003900000 */
[----:B------:R-:W1:Y:S02]  /*88e0*/  @!P0 SYNCS.PHASECHK.TRANS64 P0, [R9+URZ], R4 ;  /* 0x00000004090085a7 */ /* 0x000e64000800007f */
[----:B-1----:R-:W-:Y:S05]  /*88f0*/  @!P0 BRA `(.L_x_926) ;  /* 0xfffffffc00f08947 */ /* 0x002fea000383ffff */
[----:B------:R-:W-:Y:S05]  /*8900*/  BRA `(.L_x_944) ;  /* 0xfffffff800887947 */ /* 0x000fea000383ffff */
.L_x_945:
        /* <DEDUP_REMOVED lines=15> */
.L_x_3659:


//--------------------- .text._ZN7cutlass13device_kernelIN5flash11enable_sm90INS1_16FlashAttnBwdSm90INS1_25CollectiveMainloopBwdSm90ILi2ELi2ELi2EN4cute5tupleIJNS5_1CILi1EEES8_S8_EEENS6_IJNS7_ILi64EEENS7_ILi128EEESB_EEENS_6half_tEfNS_4arch4Sm90ELb0ELb0ELb1ELb1ELb1ELb1ELb0ELb0ELi2ELi1ELi2ELi1ELb0EEENS1_24CollectiveEpilogueBwdGQAISC_fSF_Li256ELb1ELb1EEENS1_19SingleTileSchedulerILb1ELb0ELb0ELi128EEEEEEEEEvNT_6ParamsE --------------------------
	.section	.text._ZN7cutlass13device_kernelIN5flash11enable_sm90INS1_16FlashAttnBwdSm90INS1_25CollectiveMainloopBwdSm90ILi2ELi2ELi2EN4cute5tupleIJNS5_1CILi1EEES8_S8_EEENS6_IJNS7_ILi64EEENS7_ILi128EEESB_EEENS_6half_tEfNS_4arch4Sm90ELb0ELb0ELb1ELb1ELb1ELb1ELb0ELb0ELi2ELi1ELi2ELi1ELb0EEENS1_24CollectiveEpilogueBwdGQAISC_fSF_Li256ELb1ELb1EEENS1_19SingleTileSchedulerILb1ELb0ELb0ELi128EEEEEEEEEvNT_6ParamsE,"ax",@progbits
	.align	128
.text._ZN7cutlass13device_kernelIN5flash11enable_sm90INS1_16FlashAttnBwdSm90INS1_25CollectiveMainloopBwdSm90ILi2ELi2ELi2EN4cute5tupleIJNS5_1CILi1EEES8_S8_EEENS6_IJNS7_ILi64EEENS7_ILi128EEESB_EEENS_6half_tEfNS_4arch4Sm90ELb0ELb0ELb1ELb1ELb1ELb1ELb0ELb0ELi2ELi1ELi2ELi1ELb0EEENS1_24CollectiveEpilogueBwdGQAISC_fSF_Li256ELb1ELb1EEENS1_19SingleTileSchedulerILb1ELb0ELb0ELi128EEEEEEEEEvNT_6ParamsE:
        .type           _ZN7cutlass13device_kernelIN5flash11enable_sm90INS1_16FlashAttnBwdSm90INS1_25CollectiveMainloopBwdSm90ILi2ELi2ELi2EN4cute5tupleIJNS5_1CILi1EEES8_S8_EEENS6_IJNS7_ILi64EEENS7_ILi128EEESB_EEENS_6half_tEfNS_4arch4Sm90ELb0ELb0ELb1ELb1ELb1ELb1ELb0ELb0ELi2ELi1ELi2ELi1ELb0EEENS1_24CollectiveEpilogueBwdGQAISC_fSF_Li256ELb1ELb1EEENS1_19SingleTileSchedulerILb1ELb0ELb0ELi128EEEEEEEEEvNT_6ParamsE,@function
        .size           _ZN7cutlass13device_kernelIN5flash11enable_sm90INS1_16FlashAttnBwdSm90INS1_25CollectiveMainloopBwdSm90ILi2ELi2ELi2EN4cute5tupleIJNS5_1CILi1EEES8_S8_EEENS6_IJNS7_ILi64EEENS7_ILi128EEESB_EEENS_6half_tEfNS_4arch4Sm90ELb0ELb0ELb1ELb1ELb1ELb1ELb0ELb0ELi2ELi1ELi2ELi1ELb0EEENS1_24CollectiveEpilogueBwdGQAISC_fSF_Li256ELb1ELb1EEENS1_19SingleTileSchedulerILb1ELb0ELb0ELi128EEEEEEEEEvNT_6ParamsE,(.L_x_3660 - _ZN7cutlass13device_kernelIN5flash11enable_sm90INS1_16FlashAttnBwdSm90INS1_25CollectiveMainloopBwdSm90ILi2ELi2ELi2EN4cute5tupleIJNS5_1CILi1EEES8_S8_EEENS6_IJNS7_ILi64EEENS7_ILi128EEESB_EEENS_6half_tEfNS_4arch4Sm90ELb0ELb0ELb1ELb1ELb1ELb1ELb0ELb0ELi2ELi1ELi2ELi1ELb0EEENS1_24CollectiveEpilogueBwdGQAISC_fSF_Li256ELb1ELb1EEENS1_19SingleTileSchedulerILb1ELb0ELb0ELi128EEEEEEEEEvNT_6ParamsE)
        .other          _ZN7cutlass13device_kernelIN5flash11enable_sm90INS1_16FlashAttnBwdSm90INS1_25CollectiveMainloopBwdSm90ILi2ELi2ELi2EN4cute5tupleIJNS5_1CILi1EEES8_S8_EEENS6_IJNS7_ILi64EEENS7_ILi128EEESB_EEENS_6half_tEfNS_4arch4Sm90ELb0ELb0ELb1ELb1ELb1ELb1ELb0ELb0ELi2ELi1ELi2ELi1ELb0EEENS1_24CollectiveEpilogueBwdGQAISC_fSF_Li256ELb1ELb1EEENS1_19SingleTileSchedulerILb1ELb0ELb0ELi128EEEEEEEEEvNT_6ParamsE,@"STO_CUDA_ENTRY STV_DEFAULT"
_ZN7cutlass13device_kernelIN5flash11enable_sm90INS1_16FlashAttnBwdSm90INS1_25CollectiveMainloopBwdSm90ILi2ELi2ELi2EN4cute5tupleIJNS5_1CILi1EEES8_S8_EEENS6_IJNS7_ILi64EEENS7_ILi128EEESB_EEENS_6half_tEfNS_4arch4Sm90ELb0ELb0ELb1ELb1ELb1ELb1ELb0ELb0ELi2ELi1ELi2ELi1ELb0EEENS1_24CollectiveEpilogueBwdGQAISC_fSF_Li256ELb1ELb1EEENS1_19SingleTileSchedulerILb1ELb0ELb0ELi128EEEEEEEEEvNT_6ParamsE:
        /* <DEDUP_REMOVED lines=23> */
.L_x_947:
[----:B------:R-:W-:Y:S05]  /*0170*/  BSYNC B0 ;  /* 0x0000000000007941 */ /* 0x000fea0003800000 */
.L_x_946:
        /* <DEDUP_REMOVED lines=34> */
.L_x_948:
        /* <DEDUP_REMOVED lines=22> */
.L_x_949:
        /* <DEDUP_REMOVED lines=9> */
.L_x_952:
        /* <DEDUP_REMOVED lines=20> */
.L_x_953:
        /* <DEDUP_REMOVED lines=10> */
.L_x_955:
[----:B------:R-:W2:Y:S02]  /*0770*/  LDC R0, c[0x0][0x8c4] ;  /* 0x00023100ff007b82 */ /* 0x000ea40000000800 */
.L_x_954:
        /* <DEDUP_REMOVED lines=16> */
.L_x_957:
        /* <DEDUP_REMOVED lines=10> */
.L_x_958:
        /* <DEDUP_REMOVED lines=8> */
.L_x_959:
        /* <DEDUP_REMOVED lines=9> */
.L_x_960:
        /* <DEDUP_REMOVED lines=88> */
.L_x_963:
        /* <DEDUP_REMOVED lines=15> */
.L_x_962:
        /* <DEDUP_REMOVED lines=22> */
.L_x_965:
        /* <DEDUP_REMOVED lines=15> */
.L_x_964:
        /* <DEDUP_REMOVED lines=8> */
.L_x_1070:
        /* <DEDUP_REMOVED lines=45> */
.L_x_967:
        /* <DEDUP_REMOVED lines=74> */
.L_x_979:
[----:B------:R-:W-:-:S13]  /*1ae0*/  ISETP.NE.AND P0, PT, R7, 0x3, PT ;  /* 0x000000030700780c */ /* 0x000fda0003f05270 */
[----:B---3--:R-:W-:Y:S05]  /*1af0*/  @!P0 BRA `(.L_x_969) ;  /* 0x0000000000048947 */ /* 0x008fea0003800000 */
[----:B------:R-:W-:Y:S01]  /*1b00*/  BPT.TRAP 0x1 ;  /* 0x000000040000795c */ /* 0x000fe20000300000 */
.L_x_969:
[----:B------:R-:W-:Y:S01]  /*1b10*/  IMAD R2, R4, 0x8, R16 ;  /* 0x0000000804027824 */ /* 0x000fe200078e0210 */
[----:B------:R-:W-:-:S04]  /*1b20*/  SHF.L.U32 R153, R5, 0x1f, RZ ;  /* 0x0000001f05997819 */ /* 0x000fc800000006ff */
[----:B------:R3:W4:Y:S01]  /*1b30*/  SYNCS.PHASECHK.TRANS64.TRYWAIT P1, [R2+URZ+0x30810], R153 ;  /* 0x03081099020075a7 */ /* 0x000722000802017f */
[----:B------:R-:W-:Y:S05]  /*1b40*/  @!P0 BRA `(.L_x_970) ;  /* 0x0000000000048947 */ /* 0x000fea0003800000 */
[----:B------:R-:W-:Y:S01]  /*1b50*/  BPT.TRAP 0x1 ;  /* 0x000000040000795c */ /* 0x000fe20000300000 */
.L_x_970:
[----:B----4-:R-:W-:Y:S05]  /*1b60*/  @P1 BRA `(.L_x_971) ;  /* 0x0000000000081947 */ /* 0x010fea0003800000 */
[----:B------:R-:W4:Y:S02]  /*1b70*/  SYNCS.PHASECHK.TRANS64.TRYWAIT P1, [R2+URZ+0x30810], R153 ;  /* 0x03081099020075a7 */ /* 0x000f24000802017f */
[----:B----4-:R-:W-:Y:S05]  /*1b80*/  @!P1 BRA `(.L_x_972) ;  /* 0x00000074005c9947 */ /* 0x010fea0003800000 */
.L_x_971:
        /* <DEDUP_REMOVED lines=81> */
.L_x_973:
[----:B------:R1:W1:Y:S01]  /*20a0*/  SYNCS.PHASECHK.TRANS64.TRYWAIT P1, [R2+URZ+0x30830], R153 ;  /* 0x03083099020075a7 */ /* 0x000262000802017f */
[----:B------:R-:W-:Y:S05]  /*20b0*/  @!P0 BRA `(.L_x_974) ;  /* 0x0000000000048947 */ /* 0x000fea0003800000 */
[----:B------:R-:W-:Y:S01]  /*20c0*/  BPT.TRAP 0x1 ;  /* 0x000000040000795c */ /* 0x000fe20000300000 */
.L_x_974:
[----:B------:R-:W-:-:S05]  /*20d0*/  VIADD R17, R16, 0x20000 ;  /* 0x0002000010117836 */ /* 0x000fca0000000000 */
[----:B------:R-:W-:-:S04]  /*20e0*/  SHF.R.U32.HI R17, RZ, 0x4, R17 ;  /* 0x00000004ff117819 */ /* 0x000fc80000011611 */
[----:B------:R-:W-:-:S04]  /*20f0*/  LOP3.LUT R17, R17, 0x3fff, RZ, 0xc0, !PT ;  /* 0x00003fff11117812 */ /* 0x000fc800078ec0ff */
[----:B------:R-:W-:Y:S01]  /*2100*/  LOP3.LUT R155, R17, 0x10000, RZ, 0xfc, !PT ;  /* 0x00010000119b7812 */ /* 0x000fe200078efcff */
[----:B-1----:R-:W-:Y:S06]  /*2110*/  @P1 BRA `(.L_x_975) ;  /* 0x0000000000081947 */ /* 0x002fec0003800000 */
[----:B------:R-:W1:Y:S02]  /*2120*/  SYNCS.PHASECHK.TRANS64.TRYWAIT P1, [R2+URZ+0x30830], R153 ;  /* 0x03083099020075a7 */ /* 0x000e64000802017f */
[----:B-1----:R-:W-:Y:S05]  /*2130*/  @!P1 BRA `(.L_x_976) ;  /* 0x0000007000049947 */ /* 0x002fea0003800000 */
.L_x_975:
        /* <DEDUP_REMOVED lines=495> */
.L_x_977:
        /* <DEDUP_REMOVED lines=49> */
.L_x_978:
        /* <DEDUP_REMOVED lines=77> */
.L_x_961:
[----:B------:R-:W-:Y:S05]  /*4810*/  @P0 BRA `(.L_x_956) ;  /* 0x0000004800000947 */ /* 0x000fea0003800000 */
[----:B-1-3--:R-:W1:Y:S08]  /*4820*/  LDC.64 R2, c[0x0][0x878] ;  /* 0x00021e00ff027b82 */ /* 0x00ae700000000a00 */
[----:B------:R-:W2:Y:S01]  /*4830*/  LDC R12, c[0x0][0x850] ;  /* 0x00021400ff0c7b82 */ /* 0x000ea20000000800 */
[----:B------:R-:W3:Y:S01]  /*4840*/  S2R R4, SR_TID.X ;  /* 0x0000000000047919 */ /* 0x000ee20000002100 */
[----:B------:R-:W-:Y:S01]  /*4850*/  ULDC UR4, c[0x0][0x870] ;  /* 0x00021c0000047ab9 */ /* 0x000fe20000000800 */
[----:B------:R-:W-:Y:S01]  /*4860*/  ULDC UR6, c[0x0][0x80c] ;  /* 0x0002030000067ab9 */ /* 0x000fe20000000800 */
[----:B------:R-:W4:Y:S01]  /*4870*/  S2R R9, SR_CTAID.Y ;  /* 0x0000000000097919 */ /* 0x000f220000002600 */
[----:B------:R-:W5:Y:S03]  /*4880*/  S2R R20, SR_CTAID.X ;  /* 0x0000000000147919 */ /* 0x000f660000002500 */
[----:B------:R-:W5:Y:S01]  /*4890*/  S2UR UR5, SR_CgaCtaId ;  /* 0x00000000000579c3 */ /* 0x000f620000008800 */
[----:B-1----:R-:W-:-:S07]  /*48a0*/  ISETP.NE.U32.AND P0, PT, R2, RZ, PT ;  /* 0x000000ff0200720c */ /* 0x002fce0003f05070 */
[----:B------:R-:W1:Y:S01]  /*48b0*/  LDC.64 R14, c[0x0][0x818] ;  /* 0x00020600ff0e7b82 */ /* 0x000e620000000a00 */
[----:B------:R-:W-:-:S07]  /*48c0*/  ISETP.NE.AND.EX P0, PT, R3, RZ, PT, P0 ;  /* 0x000000ff0300720c */ /* 0x000fce0003f05300 */
[----:B------:R-:W1:Y:S08]  /*48d0*/  LDC.64 R16, c[0x0][0x840] ;  /* 0x00021000ff107b82 */ /* 0x000e700000000a00 */
[----:B------:R-:W3:Y:S08]  /*48e0*/  @P0 LDC.64 R2, c[0x0][0x878] ;  /* 0x00021e00ff020b82 */ /* 0x000ef00000000a00 */
[----:B------:R-:W1:Y:S08]  /*48f0*/  LDC.64 R18, c[0x0][0x820] ;  /* 0x00020800ff127b82 */ /* 0x000e700000000a00 */
[----:B------:R-:W1:Y:S01]  /*4900*/  LDC.64 R22, c[0x0][0x800] ;  /* 0x00020000ff167b82 */ /* 0x000e620000000a00 */
[----:B---3--:R-:W-:-:S06]  /*4910*/  @P0 IMAD.WIDE R2, R228, 0x4, R2 ;  /* 0x00000004e4020825 */ /* 0x008fcc00078e0202 */
[----:B------:R3:W5:Y:S01]  /*4920*/  @P0 LDG.E R3, desc[UR38][R2.64] ;  /* 0x0000002602030981 */ /* 0x000762000c1e1900 */
[----:B------:R-:W-:Y:S01]  /*4930*/  BAR.SYNC.DEFER_BLOCKING 0x1, 0x100 ;  /* 0x0044000000007b1d */ /* 0x000fe20000010000 */
[----:B--2---:R-:W-:Y:S01]  /*4940*/  ISETP.NE.AND P2, PT, R12, 0x1, PT ;  /* 0x000000010c00780c */ /* 0x004fe20003f45270 */
[C---:B------:R-:W-:Y:S01]  /*4950*/  VIADD R13, R4.reuse, 0xffffff80 ;  /* 0xffffff80040d7836 */ /* 0x040fe20000000000 */
[----:B------:R-:W-:Y:S01]  /*4960*/  ISETP.NE.AND P1, PT, R4, 0x80, PT ;  /* 0x000000800400780c */ /* 0x000fe20003f25270 */
[----:B----4-:R-:W-:Y:S02]  /*4970*/  IMAD.MOV.U32 R7, RZ, RZ, R9 ;  /* 0x000000ffff077224 */ /* 0x010fe400078e0009 */
[----:B------:R-:W-:Y:S01]  /*4980*/  IMAD R4, R228, UR6, RZ ;  /* 0x00000006e4047c24 */ /* 0x000fe2000f8e02ff */
[----:B---3--:R-:W-:Y:S01]  /*4990*/  SHF.R.S32.HI R2, RZ, 0x1f, R13 ;  /* 0x0000001fff027819 */ /* 0x008fe2000001140d */
[----:B------:R-:W-:Y:S03]  /*49a0*/  BSSY B0, `(.L_x_980) ;  /* 0x0000054000007945 */ /* 0x000fe60003800000 */
[----:B------:R-:W-:-:S02]  /*49b0*/  LEA.HI R2, R2, R13, RZ, 0x7 ;  /* 0x0000000d02027211 */ /* 0x000fc400078f38ff */
[----:B------:R-:W-:Y:S01]  /*49c0*/  SHF.R.S32.HI R8, RZ, 0x1f, R4 ;  /* 0x0000001fff087819 */ /* 0x000fe20000011404 */
[----:B------:R-:W2:Y:S08]  /*49d0*/  @P2 LDC R0, c[0x0][0x854] ;  /* 0x00021500ff002b82 */ /* 0x000eb00000000800 */
[----:B------:R-:W3:Y:S01]  /*49e0*/  @P2 LDC R5, c[0x0][0x858] ;  /* 0x00021600ff052b82 */ /* 0x000ee20000000800 */
[----:B--2---:R-:W-:-:S05]  /*49f0*/  @P2 IMAD.HI.U32 R0, R9, R0, RZ ;  /* 0x0000000009002227 */ /* 0x004fca00078e00ff */
[----:B---3--:R-:W-:Y:S01]  /*4a00*/  @P2 SHF.R.U32.HI R7, RZ, R5, R0 ;  /* 0x00000005ff072219 */ /* 0x008fe20000011600 */
[----:B-----5:R-:W-:Y:S01]  /*4a10*/  IMAD R0, R20, UR4, RZ ;  /* 0x0000000414007c24 */ /* 0x020fe2000f8e02ff */
[----:B------:R-:W-:Y:S01]  /*4a20*/  UMOV UR4, 0x400 ;  /* 0x0000040000047882 */ /* 0x000fe20000000000 */
[C---:B------:R-:W-:Y:S01]  /*4a30*/  ISETP.NE.AND P2, PT, R13.reuse, RZ, PT ;  /* 0x000000ff0d00720c */ /* 0x040fe20003f45270 */
[----:B------:R-:W-:Y:S01]  /*4a40*/  ULEA UR4, UR5, UR4, 0x18 ;  /* 0x0000000405047291 */ /* 0x000fe2000f8ec03f */
[----:B------:R-:W-:Y:S01]  /*4a50*/  IMAD R6, R0, UR6, RZ ;  /* 0x0000000600067c24 */ /* 0x000fe2000f8e02ff */
[C---:B------:R-:W-:Y:S01]  /*4a60*/  LOP3.LUT R0, R2.reuse, 0xfffff80, RZ, 0xc0, !PT ;  /* 0x0fffff8002007812 */ /* 0x040fe200078ec0ff */
[----:B------:R-:W-:Y:S01]  /*4a70*/  IMAD.SHL.U32 R2, R2, 0x40, RZ ;  /* 0x0000004002027824 */ /* 0x000fe200078e00ff */
[--C-:B------:R-:W-:Y:S01]  /*4a80*/  SHF.R.S32.HI R11, RZ, 0x1f, R7.reuse ;  /* 0x0000001fff0b7819 */ /* 0x100fe20000011407 */
[----:B------:R-:W-:Y:S01]  /*4a90*/  ULDC.64 UR6, c[0x0][0x868] ;  /* 0x00021a0000067ab9 */ /* 0x000fe20000000a00 */
[----:B------:R-:W-:Y:S01]  /*4aa0*/  IADD3 R10, P3, P4, R6, R4, R7 ;  /* 0x00000004060a7210 */ /* 0x000fe20007c7e007 */
[----:B------:R-:W-:Y:S01]  /*4ab0*/  IMAD.IADD R0, R13, 0x1, -R0 ;  /* 0x000000010d007824 */ /* 0x000fe200078e0a00 */
[----:B------:R-:W-:-:S02]  /*4ac0*/  LOP3.LUT R5, R2, 0x3fffe000, RZ, 0xc0, !PT ;  /* 0x3fffe00002057812 */ /* 0x000fc400078ec0ff */
[----:B------:R-:W-:-:S03]  /*4ad0*/  SHF.R.S32.HI R6, RZ, 0x1f, R6 ;  /* 0x0000001fff067819 */ /* 0x000fc60000011406 */
[----:B------:R-:W-:Y:S01]  /*4ae0*/  IMAD R5, R0, 0x4, R5 ;  /* 0x0000000400057824 */ /* 0x000fe200078e0205 */
[----:B------:R-:W-:-:S04]  /*4af0*/  IADD3.X R13, R6, R8, R11, P3, P4 ;  /* 0x00000008060d7210 */ /* 0x000fc80001fe840b */
[----:B------:R-:W-:Y:S01]  /*4b00*/  LEA R8, R5, UR4, 0x2 ;  /* 0x0000000405087c11 */ /* 0x000fe2000f8e10ff */
[----:B------:R-:W-:Y:S02]  /*4b10*/  IMAD.SHL.U32 R5, R20, 0x4000, RZ ;  /* 0x0000400014057824 */ /* 0x000fe400078e00ff */
[----:B------:R-:W2:Y:S02]  /*4b20*/  LDC.64 R20, c[0x0][0x848] ;  /* 0x00021200ff147b82 */ /* 0x000ea40000000a00 */
[----:B------:R3:W-:Y:S04]  /*4b30*/  STS.128 [R8], R24 ;  /* 0x0000001808007388 */ /* 0x0007e80000000c00 */
[----:B------:R4:W-:Y:S04]  /*4b40*/  STS.128 [R8+0x800], R28 ;  /* 0x0008001c08007388 */ /* 0x0009e80000000c00 */
[----:B------:R4:W-:Y:S04]  /*4b50*/  STS.128 [R8+0x1000], R32 ;  /* 0x0010002008007388 */ /* 0x0009e80000000c00 */
[----:B------:R4:W-:Y:S01]  /*4b60*/  STS.128 [R8+0x1800], R36 ;  /* 0x0018002408007388 */ /* 0x0009e20000000c00 */
[----:B---3--:R-:W3:Y:S03]  /*4b70*/  LDC.64 R24, c[0x0][0x828] ;  /* 0x00020a00ff187b82 */ /* 0x008ee60000000a00 */
        /* <DEDUP_REMOVED lines=12> */
[----:B------:R-:W-:-:S05]  /*4c40*/  @P0 IMAD R3, R228, 0x80, R3 ;  /* 0x00000080e4030824 */ /* 0x000fca00078e0203 */
[----:B------:R-:W-:-:S04]  /*4c50*/  @P0 SHF.R.S32.HI R0, RZ, 0x1f, R3 ;  /* 0x0000001fff000819 */ /* 0x000fc80000011403 */
[----:B------:R-:W-:-:S05]  /*4c60*/  @P0 LEA.HI R0, R0, R3, RZ, 0x7 ;  /* 0x0000000300000211 */ /* 0x000fca00078f38ff */
[----:B------:R-:W-:-:S05]  /*4c70*/  @P0 IMAD.SHL.U32 R0, R0, 0x80, RZ ;  /* 0x0000008000000824 */ /* 0x000fca00078e00ff */
[----:B------:R-:W-:Y:S01]  /*4c80*/  @P0 LOP3.LUT R2, R0, 0xffffc000, RZ, 0xc0, !PT ;  /* 0xffffc00000020812 */ /* 0x000fe200078ec0ff */
[----:B-1----:R-:W-:-:S03]  /*4c90*/  IMAD R0, R11, R14, RZ ;  /* 0x0000000e0b007224 */ /* 0x002fc600078e02ff */
[----:B------:R-:W-:Y:S02]  /*4ca0*/  @P0 SHF.R.S32.HI R3, RZ, 0x1f, R2 ;  /* 0x0000001fff030819 */ /* 0x000fe40000011402 */
[----:B------:R-:W-:-:S06]  /*4cb0*/  @!P0 CS2R R2, SRZ ;  /* 0x0000000000028805 */ /* 0x000fcc000001ff00 */
[----:B------:R-:W-:Y:S01]  /*4cc0*/  IADD3 R4, P3, R5, R2, RZ ;  /* 0x0000000205047210 */ /* 0x000fe20007f7e0ff */
[----:B------:R-:W-:Y:S02]  /*4cd0*/  IMAD R2, R11, R16, RZ ;  /* 0x000000100b027224 */ /* 0x000fe400078e02ff */
[----:B------:R-:W-:Y:S01]  /*4ce0*/  IMAD R11, R7, R15, R0 ;  /* 0x0000000f070b7224 */ /* 0x000fe200078e0200 */
[----:B------:R-:W-:Y:S01]  /*4cf0*/  LEA.HI.X.SX32 R5, R5, R3, 0x1, P3 ;  /* 0x0000000305057211 */ /* 0x000fe200018f0eff */
[C---:B------:R-:W-:Y:S01]  /*4d00*/  IMAD R17, R7.reuse, R17, R2 ;  /* 0x0000001107117224 */ /* 0x040fe200078e0202 */
[----:B------:R-:W-:Y:S01]  /*4d10*/  SHF.R.S32.HI R0, RZ, 0x1f, R228 ;  /* 0x0000001fff007819 */ /* 0x000fe200000114e4 */
[----:B------:R-:W-:-:S03]  /*4d20*/  IMAD.WIDE.U32 R2, R7, R14, R4 ;  /* 0x0000000e07027225 */ /* 0x000fc600078e0004 */
[----:B------:R-:W-:Y:S02]  /*4d30*/  SEL R15, R0, RZ, !P0 ;  /* 0x000000ff000f7207 */ /* 0x000fe40004000000 */
[----:B------:R-:W-:Y:S01]  /*4d40*/  SHF.L.U64.HI R14, R10, 0x2, R13 ;  /* 0x000000020a0e7819 */ /* 0x000fe2000001020d */
[----:B------:R-:W-:Y:S01]  /*4d50*/  IMAD.IADD R3, R3, 0x1, R11 ;  /* 0x0000000103037824 */ /* 0x000fe200078e020b */
[----:B------:R-:W-:Y:S01]  /*4d60*/  SEL R11, R228, RZ, !P0 ;  /* 0x000000ffe40b7207 */ /* 0x000fe20004000000 */
[----:B------:R-:W-:-:S04]  /*4d70*/  IMAD.WIDE.U32 R4, R7, R16, R4 ;  /* 0x0000001007047225 */ /* 0x000fc800078e0004 */
[----:B------:R-:W-:Y:S02]  /*4d80*/  IMAD R0, R15, R18, RZ ;  /* 0x000000120f007224 */ /* 0x000fe400078e02ff */
[----:B------:R-:W-:Y:S02]  /*4d90*/  IMAD.SHL.U32 R16, R10, 0x4, RZ ;  /* 0x000000040a107824 */ /* 0x000fe400078e00ff */
[----:B------:R-:W-:Y:S02]  /*4da0*/  IMAD.IADD R5, R5, 0x1, R17 ;  /* 0x0000000105057824 */ /* 0x000fe400078e0211 */
[----:B------:R-:W-:Y:S01]  /*4db0*/  IMAD R17, R11, R19, R0 ;  /* 0x000000130b117224 */ /* 0x000fe200078e0200 */
[----:B------:R-:W-:Y:S01]  /*4dc0*/  IADD3 R6, P4, R16, UR6, RZ ;  /* 0x0000000610067c10 */ /* 0x000fe2000ff9e0ff */
[----:B--2---:R-:W-:Y:S02]  /*4dd0*/  IMAD R0, R15, R20, RZ ;  /* 0x000000140f007224 */ /* 0x004fe400078e02ff */
[----:B------:R-:W-:-:S04]  /*4de0*/  IMAD.WIDE.U32 R2, R11, R18, R2 ;  /* 0x000000120b027225 */ /* 0x000fc800078e0002 */
[----:B------:R-:W-:Y:S01]  /*4df0*/  IMAD.WIDE.U32 R4, R11, R20, R4 ;  /* 0x000000140b047225 */ /* 0x000fe200078e0004 */
[----:B------:R-:W-:-:S03]  /*4e00*/  LEA R22, P3, R2, R22, 0x2 ;  /* 0x0000001602167211 */ /* 0x000fc600078610ff */
[----:B------:R-:W-:Y:S01]  /*4e10*/  IMAD.MOV R10, RZ, RZ, -R7 ;  /* 0x000000ffff0a7224 */ /* 0x000fe200078e0a07 */
[----:B------:R-:W-:Y:S01]  /*4e20*/  IADD3.X R7, R14, UR7, RZ, P4, !PT ;  /* 0x000000070e077c10 */ /* 0x000fe2000a7fe4ff */
[----:B------:R-:W-:Y:S01]  /*4e30*/  IMAD R11, R11, R21, R0 ;  /* 0x000000150b0b7224 */ /* 0x000fe200078e0200 */
[----:B---3--:R-:W-:Y:S01]  /*4e40*/  LEA R24, P0, R4, R24, 0x2 ;  /* 0x0000001804187211 */ /* 0x008fe200078010ff */
[----:B------:R-:W-:Y:S02]  /*4e50*/  IMAD R13, R12, R10, R9 ;  /* 0x0000000a0c0d7224 */ /* 0x000fe400078e0209 */
[----:B------:R-:W-:Y:S02]  /*4e60*/  IMAD.IADD R10, R3, 0x1, R17 ;  /* 0x00000001030a7824 */ /* 0x000fe400078e0211 */
[----:B------:R-:W-:Y:S01]  /*4e70*/  IMAD.IADD R9, R5, 0x1, R11 ;  /* 0x0000000105097824 */ /* 0x000fe200078e020b */
[----:B----4-:R-:W-:Y:S07]  /*4e80*/  @P2 BRA `(.L_x_981) ;  /* 0x0000000000142947 */ /* 0x010fee0003800000 */
.L_x_982:
[----:B------:R-:W2:Y:S04]  /*4e90*/  LDG.E.STRONG.GPU R0, desc[UR38][R6.64] ;  /* 0x0000002606007981 */ /* 0x000ea8000c1ef900 */
[----:B--2---:R-:W-:Y:S01]  /*4ea0*/  CCTL.IVALL ;  /* 0x00000000ff00798f */ /* 0x004fe20002000000 */
[----:B------:R-:W-:Y:S05]  /*4eb0*/  YIELD ;  /* 0x0000000000007946 */ /* 0x000fea0003800000 */
[----:B------:R-:W-:-:S13]  /*4ec0*/  ISETP.NE.AND P2, PT, R0, R13, PT ;  /* 0x0000000d0000720c */ /* 0x000fda0003f45270 */
[----:B------:R-:W-:Y:S05]  /*4ed0*/  @P2 BRA `(.L_x_982) ;  /* 0xfffffffc00ec2947 */ /* 0x000fea000383ffff */
.L_x_981:
[----:B------:R-:W-:Y:S05]  /*4ee0*/  BSYNC B0 ;  /* 0x0000000000007941 */ /* 0x000fea0003800000 */
.L_x_980:
[----:B------:R-:W-:Y:S01]  /*4ef0*/  UMOV UR5, 0xffffffff ;  /* 0xffffffff00057882 */ /* 0x000fe20000000000 */
[----:B------:R-:W-:Y:S02]  /*4f00*/  LEA.HI.X R10, R2, R23, R10, 0x2, P3 ;  /* 0x00000017020a7211 */ /* 0x000fe400018f140a */
[----:B------:R-:W-:Y:S01]  /*4f10*/  LEA.HI.X R9, R4, R25, R9, 0x2, P0 ;  /* 0x0000001904097211 */ /* 0x000fe200000f1409 */
[----:B------:R-:W-:Y:S06]  /*4f20*/  BRA.DIV UR5, `(.L_x_983) ;  /* 0x00000042059c7947 */ /* 0x000fec000b800000 */
[----:B------:R-:W-:Y:S01]  /*4f30*/  NOP ;  /* 0x0000000000007918 */ /* 0x000fe20000000000 */
.L_x_1073:
        /* <DEDUP_REMOVED lines=16> */
.L_x_986:
[----:B------:R-:W-:Y:S01]  /*5040*/  @P0 ELECT P2, URZ, PT ;  /* 0x00000000003f082f */ /* 0x000fe20003840000 */
[----:B------:R1:W-:-:S12]  /*5050*/  UBLKRED.G.S.ADD.F32.RN [UR6], [UR4], UR5, desc[UR8] ;  /* 0x00000806040073bb */ /* 0x0003d800080a1405 */
[----:B------:R-:W-:Y:S02]  /*5060*/  @P2 PLOP3.LUT P0, PT, P2, PT, PT, 0x8, 0x0 ;  /* 0x000000000000281c */ /* 0x000fe4000170e170 */
[----:B------:R-:W-:-:S11]  /*5070*/  PLOP3.LUT P2, PT, PT, PT, PT, 0x8, 0x0 ;  /* 0x000000000000781c */ /* 0x000fd60003f4e170 */
[----:B-1----:R-:W-:Y:S05]  /*5080*/  @P0 BRA.U.ANY `(.L_x_986) ;  /* 0xfffffffd00ec0947 */ /* 0x002fea000393ffff */
[----:B------:R0:W-:Y:S01]  /*5090*/  UTMACMDFLUSH ;  /* 0x00000000000079b7 */ /* 0x0001e20000000000 */
[----:B------:R-:W-:-:S04]  /*50a0*/  DEPBAR.LE SB0, 0x0 ;  /* 0x000080000000791a */ /* 0x000fc80000000000 */
.L_x_985:
[----:B------:R-:W-:Y:S05]  /*50b0*/  BSYNC B0 ;  /* 0x0000000000007941 */ /* 0x000fea0003800000 */
.L_x_984:
        /* <DEDUP_REMOVED lines=14> */
.L_x_988:
[----:B------:R-:W-:Y:S05]  /*51a0*/  BSYNC B0 ;  /* 0x0000000000007941 */ /* 0x000fea0003800000 */
.L_x_987:
        /* <DEDUP_REMOVED lines=22> */
.L_x_991:
[----:B------:R-:W2:Y:S04]  /*5310*/  LDG.E.STRONG.GPU R0, desc[UR38][R2.64] ;  /* 0x0000002602007981 */ /* 0x000ea8000c1ef900 */
[----:B--2---:R-:W-:Y:S01]  /*5320*/  CCTL.IVALL ;  /* 0x00000000ff00798f */ /* 0x004fe20002000000 */
[----:B------:R-:W-:Y:S05]  /*5330*/  YIELD ;  /* 0x0000000000007946 */ /* 0x000fea0003800000 */
[----:B------:R-:W-:-:S13]  /*5340*/  ISETP.NE.AND P0, PT, R0, R13, PT ;  /* 0x0000000d0000720c */ /* 0x000fda0003f05270 */
[----:B------:R-:W-:Y:S05]  /*5350*/  @P0 BRA `(.L_x_991) ;  /* 0xfffffffc00ec0947 */ /* 0x000fea000383ffff */
.L_x_990:
[----:B------:R-:W-:Y:S05]  /*5360*/  BSYNC B0 ;  /* 0x0000000000007941 */ /* 0x000fea0003800000 */
.L_x_989:
[----:B------:R-:W-:-:S03]  /*5370*/  UMOV UR5, 0xffffffff ;  /* 0xffffffff00057882 */ /* 0x000fc60000000000 */
[----:B------:R-:W-:Y:S05]  /*5380*/  BRA.DIV UR5, `(.L_x_992) ;  /* 0x0000003e05a07947 */ /* 0x000fea000b800000 */
[----:B------:R-:W-:Y:S01]  /*5390*/  NOP ;  /* 0x0000000000007918 */ /* 0x000fe20000000000 */
.L_x_1076:
        /* <DEDUP_REMOVED lines=14> */
[----:B------:R-:W-:Y:S01]  /*5480*/  PLOP3.LUT P0, PT, PT, PT, PT, 0x80, 0x0 ;  /* 0x000000000000781c */ /* 0x000fe20003f0f070 */
[----:B------:R-:W-:-:S12]  /*5490*/  UMOV UR9, 0x14f00000 ;  /* 0x14f0000000097882 */ /* 0x000fd80000000000 */
.L_x_995:
[----:B------:R-:W-:Y:S01]  /*54a0*/  @P0 ELECT P2, URZ, PT ;  /* 0x00000000003f082f */ /* 0x000fe20003840000 */
[----:B------:R2:W-:-:S12]  /*54b0*/  UBLKRED.G.S.ADD.F32.RN [UR6], [UR4], UR5, desc[UR8] ;  /* 0x00000806040073bb */ /* 0x0005d800080a1405 */
[----:B------:R-:W-:Y:S02]  /*54c0*/  @P2 PLOP3.LUT P0, PT, P2, PT, PT, 0x8, 0x0 ;  /* 0x000000000000281c */ /* 0x000fe4000170e170 */
[----:B------:R-:W-:-:S11]  /*54d0*/  PLOP3.LUT P2, PT, PT, PT, PT, 0x8, 0x0 ;  /* 0x000000000000781c */ /* 0x000fd60003f4e170 */
[----:B--2---:R-:W-:Y:S05]  /*54e0*/  @P0 BRA.U.ANY `(.L_x_995) ;  /* 0xfffffffd00ec0947 */ /* 0x004fea000393ffff */
[----:B------:R0:W-:Y:S01]  /*54f0*/  UTMACMDFLUSH ;  /* 0x00000000000079b7 */ /* 0x0001e20000000000 */
[----:B------:R-:W-:-:S04]  /*5500*/  DEPBAR.LE SB0, 0x0 ;  /* 0x000080000000791a */ /* 0x000fc80000000000 */
.L_x_994:
[----:B------:R-:W-:Y:S05]  /*5510*/  BSYNC B0 ;  /* 0x0000000000007941 */ /* 0x000fea0003800000 */
.L_x_993:
        /* <DEDUP_REMOVED lines=14> */
.L_x_951:
        /* <DEDUP_REMOVED lines=21> */
.L_x_997:
        /* <DEDUP_REMOVED lines=13> */
.L_x_999:
[----:B------:R-:W-:-:S05]  /*5820*/  ULDC UR4, c[0x0][0x8c4] ;  /* 0x0002310000047ab9 */ /* 0x000fca0000000800 */
.L_x_998:
        /* <DEDUP_REMOVED lines=37> */
.L_x_1000:
        /* <DEDUP_REMOVED lines=20> */
[----:B------:R-:W-:-:S02]  /*5bc0*/  USEL UR13, UR5, URZ, !UP0 ;  /* 0x0000003f050d7287 */ /* 0x000fc4000c000000 */
[----:B------:R-:W-:Y:S01]  /*5bd0*/  UIADD3 UR8, UP0, UR6, UR14, URZ ;  /* 0x0000000e06087290 */ /* 0x000fe2000ff1e03f */
[----:B------:R-:W-:Y:S01]  /*5be0*/  SHF.R.S32.HI R3, RZ, 0x6, R3 ;  /* 0x00000006ff037819 */ /* 0x000fe20000011403 */
[----:B------:R-:W-:Y:S01]  /*5bf0*/  UIADD3 UR5, UR15, UR9, URZ ;  /* 0x000000090f057290 */ /* 0x000fe2000fffe03f */
[----:B------:R-:W-:Y:S01]  /*5c00*/  ULDC UR10, c[0x0][0x288] ;  /* 0x0000a200000a7ab9 */ /* 0x000fe20000000800 */
[----:B------:R-:W-:Y:S01]  /*5c10*/  ULDC.64 UR16, c[0x0][0x2e0] ;  /* 0x0000b80000107ab9 */ /* 0x000fe20000000a00 */
[----:B------:R-:W-:Y:S01]  /*5c20*/  UIMAD UR12, UR12, UR10, URZ ;  /* 0x0000000a0c0c72a4 */ /* 0x000fe2000f8e023f */
[----:B------:R-:W-:Y:S01]  /*5c30*/  VIMNMX R3, R3, 0x1, !PT ;  /* 0x0000000103037848 */ /* 0x000fe20007fe0100 */
[----:B------:R-:W-:Y:S01]  /*5c40*/  ULDC UR11, c[0x0][0x760] ;  /* 0x0001d800000b7ab9 */ /* 0x000fe20000000800 */
[----:B------:R-:W-:Y:S02]  /*5c50*/  UIADD3.X UR9, UR7, UR5, URZ, UP0, !UPT ;  /* 0x0000000507097290 */ /* 0x000fe400087fe43f */
[----:B------:R-:W-:Y:S01]  /*5c60*/  UIMAD UR13, UR13, UR16, URZ ;  /* 0x000000100d0d72a4 */ /* 0x000fe2000f8e023f */
[----:B------:R-:W-:Y:S01]  /*5c70*/  LOP3.LUT R6, R3, 0x1, RZ, 0xc0, !PT ;  /* 0x0000000103067812 */ /* 0x000fe200078ec0ff */
[----:B------:R-:W-:-:S02]  /*5c80*/  UIMAD UR10, UR10, UR11, URZ ;  /* 0x0000000b0a0a72a4 */ /* 0x000fc4000f8e023f */
[----:B------:R-:W-:Y:S02]  /*5c90*/  UIADD3 UR11, UP0, UR12, UR19, URZ ;  /* 0x000000130c0b7290 */ /* 0x000fe4000ff1e03f */
[----:B------:R-:W-:Y:S01]  /*5ca0*/  UIMAD UR13, UR18, UR17, UR13 ;  /* 0x00000011120d72a4 */ /* 0x000fe2000f8e020d */
[----:B-1----:R-:W-:Y:S01]  /*5cb0*/  LOP3.LUT R0, R4, 0x1f, RZ, 0xc0, !PT ;  /* 0x0000001f04007812 */ /* 0x002fe200078ec0ff */
[----:B------:R-:W-:Y:S02]  /*5cc0*/  UIMAD.WIDE.U32 UR8, UR18, UR16, UR8 ;  /* 0x00000010120872a5 */ /* 0x000fe4000f8e0008 */
[----:B------:R-:W-:Y:S01]  /*5cd0*/  ULEA.HI.X.SX32 UR12, UR12, UR4, 0x1, UP0 ;  /* 0x000000040c0c7291 */ /* 0x000fe200080f0e3f */
[----:B------:R-:W-:Y:S01]  /*5ce0*/  ELECT P0, URZ, PT ;  /* 0x00000000003f782f */ /* 0x000fe20003800000 */
        /* <DEDUP_REMOVED lines=19> */
.L_x_1026:
        /* <DEDUP_REMOVED lines=17> */
.L_x_1004:
[----:B------:R-:W2:Y:S04]  /*5f30*/  LDG.E.STRONG.GPU R5, desc[UR38][R2.64] ;  /* 0x0000002602057981 */ /* 0x000ea8000c1ef900 */
[----:B--2---:R-:W-:Y:S01]  /*5f40*/  CCTL.IVALL ;  /* 0x00000000ff00798f */ /* 0x004fe20002000000 */
[----:B------:R-:W-:Y:S05]  /*5f50*/  YIELD ;  /* 0x0000000000007946 */ /* 0x000fea0003800000 */
[----:B------:R-:W-:-:S13]  /*5f60*/  ISETP.NE.AND P3, PT, R5, UR24, PT ;  /* 0x0000001805007c0c */ /* 0x000fda000bf65270 */
[----:B------:R-:W-:Y:S05]  /*5f70*/  @P3 BRA `(.L_x_1004) ;  /* 0xfffffffc00ec3947 */ /* 0x000fea000383ffff */
.L_x_1003:
[----:B------:R-:W-:Y:S05]  /*5f80*/  BSYNC B0 ;  /* 0x0000000000007941 */ /* 0x000fea0003800000 */
.L_x_1002:
[----:B------:R-:W-:-:S03]  /*5f90*/  UMOV UR22, 0xffffffff ;  /* 0xffffffff00167882 */ /* 0x000fc60000000000 */
[----:B------:R-:W-:Y:S05]  /*5fa0*/  BRA.DIV UR22, `(.L_x_1005) ;  /* 0x0000003216b47947 */ /* 0x000fea000b800000 */
[----:B------:R-:W-:Y:S01]  /*5fb0*/  NOP ;  /* 0x0000000000007918 */ /* 0x000fe20000000000 */
.L_x_1079:
        /* <DEDUP_REMOVED lines=19> */
.L_x_1007:
[----:B------:R-:W-:Y:S05]  /*60f0*/  BSYNC B0 ;  /* 0x0000000000007941 */ /* 0x000fea0003800000 */
.L_x_1006:
        /* <DEDUP_REMOVED lines=13> */
.L_x_1009:
[----:B------:R-:W-:Y:S05]  /*61d0*/  BSYNC B0 ;  /* 0x0000000000007941 */ /* 0x000fea0003800000 */
.L_x_1008:
[----:B------:R-:W-:Y:S06]  /*61e0*/  BAR.ARV 0xa, 0xa0 ;  /* 0x0282800000007b1d */ /* 0x000fec0000002000 */
[----:B------:R-:W-:Y:S04]  /*61f0*/  BSSY B0, `(.L_x_1010) ;  /* 0x0000003000007945 */ /* 0x000fe80003800000 */
[----:B------:R-:W-:Y:S05]  /*6200*/  @!P0 BRA `(.L_x_1011) ;  /* 0x0000000000048947 */ /* 0x000fea0003800000 */
[----:B------:R-:W-:-:S04]  /*6210*/  DEPBAR.LE SB0, 0x0 ;  /* 0x000080000000791a */ /* 0x000fc80000000000 */
.L_x_1011:
[----:B------:R-:W-:Y:S05]  /*6220*/  BSYNC B0 ;  /* 0x0000000000007941 */ /* 0x000fea0003800000 */
.L_x_1010:
        /* <DEDUP_REMOVED lines=19> */
.L_x_1013:
[----:B------:R-:W-:Y:S05]  /*6360*/  BSYNC B0 ;  /* 0x0000000000007941 */ /* 0x000fea0003800000 */
.L_x_1012:
        /* <DEDUP_REMOVED lines=9> */
.L_x_1016:
[----:B------:R-:W2:Y:S04]  /*6400*/  LDG.E.STRONG.GPU R5, desc[UR38][R2.64] ;  /* 0x0000002602057981 */ /* 0x000ea8000c1ef900 */
[----:B--2---:R-:W-:Y:S01]  /*6410*/  CCTL.IVALL ;  /* 0x00000000ff00798f */ /* 0x004fe20002000000 */
[----:B------:R-:W-:Y:S05]  /*6420*/  YIELD ;  /* 0x0000000000007946 */ /* 0x000fea0003800000 */
[----:B------:R-:W-:-:S13]  /*6430*/  ISETP.NE.AND P3, PT, R5, UR24, PT ;  /* 0x0000001805007c0c */ /* 0x000fda000bf65270 */
[----:B------:R-:W-:Y:S05]  /*6440*/  @P3 BRA `(.L_x_1016) ;  /* 0xfffffffc00ec3947 */ /* 0x000fea000383ffff */
.L_x_1015:
[----:B------:R-:W-:Y:S05]  /*6450*/  BSYNC B0 ;  /* 0x0000000000007941 */ /* 0x000fea0003800000 */
.L_x_1014:
[----:B------:R-:W-:-:S03]  /*6460*/  UMOV UR6, 0xffffffff ;  /* 0xffffffff00067882 */ /* 0x000fc60000000000 */
[----:B------:R-:W-:Y:S05]  /*6470*/  BRA.DIV UR6, `(.L_x_1017) ;  /* 0x0000002e069c7947 */ /* 0x000fea000b800000 */
[----:B------:R-:W-:Y:S01]  /*6480*/  NOP ;  /* 0x0000000000007918 */ /* 0x000fe20000000000 */
.L_x_1082:
        /* <DEDUP_REMOVED lines=13> */
.L_x_1019:
[----:B------:R-:W-:Y:S05]  /*6560*/  BSYNC B0 ;  /* 0x0000000000007941 */ /* 0x000fea0003800000 */
.L_x_1018:
        /* <DEDUP_REMOVED lines=13> */
.L_x_1021:
[----:B------:R-:W-:Y:S05]  /*6640*/  BSYNC B0 ;  /* 0x0000000000007941 */ /* 0x000fea0003800000 */
.L_x_1020:
[----:B------:R-:W-:Y:S06]  /*6650*/  BAR.ARV 0xa, 0xa0 ;  /* 0x0282800000007b1d */ /* 0x000fec0000002000 */
[----:B------:R-:W-:Y:S04]  /*6660*/  BSSY B0, `(.L_x_1022) ;  /* 0x0000003000007945 */ /* 0x000fe80003800000 */
[----:B------:R-:W-:Y:S05]  /*6670*/  @!P0 BRA `(.L_x_1023) ;  /* 0x0000000000048947 */ /* 0x000fea0003800000 */
[----:B------:R-:W-:-:S04]  /*6680*/  DEPBAR.LE SB0, 0x0 ;  /* 0x000080000000791a */ /* 0x000fc80000000000 */
.L_x_1023:
[----:B------:R-:W-:Y:S05]  /*6690*/  BSYNC B0 ;  /* 0x0000000000007941 */ /* 0x000fea0003800000 */
.L_x_1022:
        /* <DEDUP_REMOVED lines=19> */
.L_x_1025:
[----:B------:R-:W-:Y:S05]  /*67d0*/  BSYNC B0 ;  /* 0x0000000000007941 */ /* 0x000fea0003800000 */
.L_x_1024:
[----:B------:R-:W-:Y:S02]  /*67e0*/  UIADD3 UR4, UR4, 0x2, URZ ;  /* 0x0000000204047890 */ /* 0x000fe4000fffe03f */
[----:B------:R-:W-:Y:S01]  /*67f0*/  UIADD3 UR5, UR5, 0x1, URZ ;  /* 0x0000000105057890 */ /* 0x000fe2000fffe03f */
[----:B------:R-:W-:Y:S11]  /*6800*/  @P2 BRA `(.L_x_1026) ;  /* 0xfffffff400842947 */ /* 0x000ff6000383ffff */
.L_x_1001:
        /* <DEDUP_REMOVED lines=13> */
.L_x_1029:
[----:B------:R-:W2:Y:S04]  /*68e0*/  LDG.E.STRONG.GPU R0, desc[UR38][R2.64] ;  /* 0x0000002602007981 */ /* 0x000ea8000c1ef900 */
[----:B--2---:R-:W-:Y:S01]  /*68f0*/  CCTL.IVALL ;  /* 0x00000000ff00798f */ /* 0x004fe20002000000 */
[----:B------:R-:W-:Y:S05]  /*6900*/  YIELD ;  /* 0x0000000000007946 */ /* 0x000fea0003800000 */
[----:B------:R-:W-:-:S13]  /*6910*/  ISETP.NE.AND P1, PT, R0, UR24, PT ;  /* 0x0000001800007c0c */ /* 0x000fda000bf25270 */
[----:B------:R-:W-:Y:S05]  /*6920*/  @P1 BRA `(.L_x_1029) ;  /* 0xfffffffc00ec1947 */ /* 0x000fea000383ffff */
.L_x_1028:
[----:B------:R-:W-:Y:S05]  /*6930*/  BSYNC B0 ;  /* 0x0000000000007941 */ /* 0x000fea0003800000 */
.L_x_1027:
[----:B------:R-:W-:-:S03]  /*6940*/  UMOV UR5, 0xffffffff ;  /* 0xffffffff00057882 */ /* 0x000fc60000000000 */
[----:B------:R-:W-:Y:S05]  /*6950*/  BRA.DIV UR5, `(.L_x_1030) ;  /* 0x0000002a05807947 */ /* 0x000fea000b800000 */
[----:B------:R-:W-:Y:S01]  /*6960*/  NOP ;  /* 0x0000000000007918 */ /* 0x000fe20000000000 */
.L_x_1085:
        /* <DEDUP_REMOVED lines=22> */
.L_x_1032:
[----:B------:R-:W-:Y:S05]  /*6ad0*/  BSYNC B0 ;  /* 0x0000000000007941 */ /* 0x000fea0003800000 */
.L_x_1031:
        /* <DEDUP_REMOVED lines=20> */
.L_x_1034:
[----:B------:R-:W-:Y:S05]  /*6c20*/  BSYNC B0 ;  /* 0x0000000000007941 */ /* 0x000fea0003800000 */
.L_x_1033:
[----:B------:R-:W-:Y:S06]  /*6c30*/  BAR.ARV 0xa, 0xa0 ;  /* 0x0282800000007b1d */ /* 0x000fec0000002000 */
[----:B------:R-:W-:Y:S04]  /*6c40*/  BSSY B0, `(.L_x_1035) ;  /* 0x0000003000007945 */ /* 0x000fe80003800000 */
[----:B------:R-:W-:Y:S05]  /*6c50*/  @!P0 BRA `(.L_x_1036) ;  /* 0x0000000000048947 */ /* 0x000fea0003800000 */
[----:B------:R-:W-:-:S04]  /*6c60*/  DEPBAR.LE SB0, 0x0 ;  /* 0x000080000000791a */ /* 0x000fc80000000000 */
.L_x_1036:
[----:B------:R-:W-:Y:S05]  /*6c70*/  BSYNC B0 ;  /* 0x0000000000007941 */ /* 0x000fea0003800000 */
.L_x_1035:
        /* <DEDUP_REMOVED lines=19> */
.L_x_996:
        /* <DEDUP_REMOVED lines=10> */
.L_x_1037:
        /* <DEDUP_REMOVED lines=10> */
.L_x_1039:
[----:B------:R-:W3:Y:S02]  /*6ef0*/  LDC R5, c[0x0][0x8c4] ;  /* 0x00023100ff057b82 */ /* 0x000ee40000000800 */
.L_x_1038:
        /* <DEDUP_REMOVED lines=45> */
.L_x_1041:
        /* <DEDUP_REMOVED lines=66> */
.L_x_1086:
        /* <DEDUP_REMOVED lines=9> */
.L_x_1044:
        /* <DEDUP_REMOVED lines=82> */
.L_x_1055:
[----:B------:R-:W-:-:S04]  /*7ba0*/  SHF.L.U32 R21, R10, 0x1f, RZ ;  /* 0x0000001f0a157819 */ /* 0x000fc800000006ff */
[----:B-1----:R-:W1:Y:S02]  /*7bb0*/  SYNCS.PHASECHK.TRANS64.TRYWAIT P1, [R12+URZ+0x30840], R21 ;  /* 0x030840150c0075a7 */ /* 0x002e64000802017f */
[----:B-12--5:R-:W-:Y:S05]  /*7bc0*/  @!P1 BRA `(.L_x_1047) ;  /* 0x0000001800149947 */ /* 0x026fea0003800000 */
.L_x_1087:
[----:B------:R-:W-:Y:S05]  /*7bd0*/  @P0 BRA `(.L_x_1048) ;  /* 0x0000000000140947 */ /* 0x000fea0003800000 */
[----:B------:R-:W-:Y:S01]  /*7be0*/  ISETP.NE.AND P1, PT, R20, RZ, PT ;  /* 0x000000ff1400720c */ /* 0x000fe20003f25270 */
[----:B------:R-:W-:-:S04]  /*7bf0*/  IMAD.MOV.U32 R3, RZ, RZ, 0x4100 ;  /* 0x00004100ff037424 */ /* 0x000fc800078e00ff */
[----:B------:R2:W-:Y:S08]  /*7c00*/  SYNCS.ARRIVE.TRANS64 RZ, [R12+URZ+0x30830], R3 ;  /* 0x030830030cff79a7 */ /* 0x0005f0000800003f */
[----:B------:R-:W-:Y:S05]  /*7c10*/  @!P1 BRA `(.L_x_1048) ;  /* 0x0000000000049947 */ /* 0x000fea0003800000 */
[----:B------:R-:W-:Y:S01]  /*7c20*/  BPT.TRAP 0x1 ;  /* 0x000000040000795c */ /* 0x000fe20000300000 */
.L_x_1048:
        /* <DEDUP_REMOVED lines=37> */
.L_x_1088:
[----:B------:R-:W-:Y:S05]  /*7e80*/  @P0 BRA `(.L_x_1050) ;  /* 0x0000000000140947 */ /* 0x000fea0003800000 */
[----:B------:R-:W-:Y:S01]  /*7e90*/  ISETP.NE.AND P1, PT, R20, RZ, PT ;  /* 0x000000ff1400720c */ /* 0x000fe20003f25270 */
[----:B------:R-:W-:-:S04]  /*7ea0*/  IMAD.MOV.U32 R2, RZ, RZ, 0x4100 ;  /* 0x00004100ff027424 */ /* 0x000fc800078e00ff */
[----:B------:R3:W-:Y:S08]  /*7eb0*/  SYNCS.ARRIVE.TRANS64 RZ, [R12+URZ+0x30818], R2 ;  /* 0x030818020cff79a7 */ /* 0x0007f0000800003f */
[----:B------:R-:W-:Y:S05]  /*7ec0*/  @!P1 BRA `(.L_x_1050) ;  /* 0x0000000000049947 */ /* 0x000fea0003800000 */
[----:B------:R-:W-:Y:S01]  /*7ed0*/  BPT.TRAP 0x1 ;  /* 0x000000040000795c */ /* 0x000fe20000300000 */
.L_x_1050:
        /* <DEDUP_REMOVED lines=29> */
.L_x_1089:
        /* <DEDUP_REMOVED lines=9> */
.L_x_1052:
        /* <DEDUP_REMOVED lines=31> */
.L_x_1091:
[----:B------:R-:W-:Y:S05]  /*8330*/  @P0 BRA `(.L_x_1054) ;  /* 0x0000000000140947 */ /* 0x000fea0003800000 */
[----:B------:R-:W-:Y:S01]  /*8340*/  ISETP.NE.AND P1, PT, R20, RZ, PT ;  /* 0x000000ff1400720c */ /* 0x000fe20003f25270 */
[----:B-1----:R-:W-:-:S04]  /*8350*/  IMAD.MOV.U32 R5, RZ, RZ, 0x4100 ;  /* 0x00004100ff057424 */ /* 0x002fc800078e00ff */
[----:B------:R2:W-:Y:S08]  /*8360*/  SYNCS.ARRIVE.TRANS64 RZ, [R12+URZ+0x30810], R5 ;  /* 0x030810050cff79a7 */ /* 0x0005f0000800003f */
[----:B------:R-:W-:Y:S05]  /*8370*/  @!P1 BRA `(.L_x_1054) ;  /* 0x0000000000049947 */ /* 0x000fea0003800000 */
[----:B------:R-:W-:Y:S01]  /*8380*/  BPT.TRAP 0x1 ;  /* 0x000000040000795c */ /* 0x000fe20000300000 */
.L_x_1054:
        /* <DEDUP_REMOVED lines=30> */
.L_x_1046:
[----:B------:R-:W-:-:S13]  /*8570*/  ISETP.NE.AND P1, PT, R18, RZ, PT ;  /* 0x000000ff1200720c */ /* 0x000fda0003f25270 */
[----:B------:R-:W-:Y:S05]  /*8580*/  @!P1 BRA `(.L_x_1045) ;  /* 0x0000000400309947 */ /* 0x000fea0003800000 */
[----:B------:R-:W-:-:S04]  /*8590*/  SHF.L.U32 R13, R10, 0x1f, RZ ;  /* 0x0000001f0a0d7819 */ /* 0x000fc800000006ff */
[----:B------:R-:W1:Y:S02]  /*85a0*/  SYNCS.PHASECHK.TRANS64.TRYWAIT P1, [R12+URZ+0x30840], R13 ;  /* 0x0308400d0c0075a7 */ /* 0x000e64000802017f */
[----:B-1----:R-:W-:Y:S05]  /*85b0*/  @!P1 BRA `(.L_x_1056) ;  /* 0x0000000c00ec9947 */ /* 0x002fea0003800000 */
.L_x_1092:
[----:B------:R-:W-:Y:S05]  /*85c0*/  @P0 BRA `(.L_x_1057) ;  /* 0x0000000000140947 */ /* 0x000fea0003800000 */
[----:B------:R-:W-:Y:S01]  /*85d0*/  ISETP.NE.AND P1, PT, R20, RZ, PT ;  /* 0x000000ff1400720c */ /* 0x000fe20003f25270 */
[----:B------:R-:W-:-:S04]  /*85e0*/  IMAD.MOV.U32 R5, RZ, RZ, 0x4100 ;  /* 0x00004100ff057424 */ /* 0x000fc800078e00ff */
[----:B------:R2:W-:Y:S08]  /*85f0*/  SYNCS.ARRIVE.TRANS64 RZ, [R12+URZ+0x30830], R5 ;  /* 0x030830050cff79a7 */ /* 0x0005f0000800003f */
[----:B------:R-:W-:Y:S05]  /*8600*/  @!P1 BRA `(.L_x_1057) ;  /* 0x0000000000049947 */ /* 0x000fea0003800000 */
[----:B------:R-:W-:Y:S01]  /*8610*/  BPT.TRAP 0x1 ;  /* 0x000000040000795c */ /* 0x000fe20000300000 */
.L_x_1057:
        /* <DEDUP_REMOVED lines=34> */
.L_x_1093:
[----:B------:R-:W-:Y:S05]  /*8840*/  @P0 BRA `(.L_x_1059) ;  /* 0x0000000000140947 */ /* 0x000fea0003800000 */
[----:B------:R-:W-:Y:S01]  /*8850*/  ISETP.NE.AND P0, PT, R20, RZ, PT ;  /* 0x000000ff1400720c */ /* 0x000fe20003f05270 */
[----:B------:R-:W-:-:S04]  /*8860*/  IMAD.MOV.U32 R5, RZ, RZ, 0x4100 ;  /* 0x00004100ff057424 */ /* 0x000fc800078e00ff */
[----:B------:R3:W-:Y:S08]  /*8870*/  SYNCS.ARRIVE.TRANS64 RZ, [R12+URZ+0x30818], R5 ;  /* 0x030818050cff79a7 */ /* 0x0007f0000800003f */
[----:B------:R-:W-:Y:S05]  /*8880*/  @!P0 BRA `(.L_x_1059) ;  /* 0x0000000000048947 */ /* 0x000fea0003800000 */
[----:B------:R-:W-:Y:S01]  /*8890*/  BPT.TRAP 0x1 ;  /* 0x000000040000795c */ /* 0x000fe20000300000 */
.L_x_1059:
        /* <DEDUP_REMOVED lines=27> */
.L_x_1045:
[----:B-----5:R-:W-:Y:S01]  /*8a50*/  IMAD R4, R0, 0x8, R12 ;  /* 0x0000000800047824 */ /* 0x020fe200078e020c */
[----:B------:R-:W-:Y:S01]  /*8a60*/  SHF.L.U32 R3, R10, 0x1f, RZ ;  /* 0x0000001f0a037819 */ /* 0x000fe200000006ff */
[----:B------:R-:W3:Y:S03]  /*8a70*/  S2R R2, SR_TID.X ;  /* 0x0000000000027919 */ /* 0x000ee60000002100 */
[----:B------:R-:W4:Y:S01]  /*8a80*/  SYNCS.PHASECHK.TRANS64.TRYWAIT P0, [R4+URZ+0x30840], R3 ;  /* 0x03084003040075a7 */ /* 0x000f22000800017f */
[----:B---3--:R-:W-:-:S04]  /*8a90*/  LOP3.LUT R2, R2, 0x7f, RZ, 0xc0, !PT ;  /* 0x0000007f02027812 */ /* 0x008fc800078ec0ff */
[----:B------:R-:W-:Y:S01]  /*8aa0*/  ISETP.NE.AND P1, PT, R2, RZ, PT ;  /* 0x000000ff0200720c */ /* 0x000fe20003f25270 */
[----:B----4-:R-:W-:-:S12]  /*8ab0*/  @!P0 BRA `(.L_x_1060) ;  /* 0x0000000800d48947 */ /* 0x010fd80003800000 */
.L_x_1094:
[----:B------:R-:W-:Y:S05]  /*8ac0*/  @P1 BRA `(.L_x_1061) ;  /* 0x0000000000181947 */ /* 0x000fea0003800000 */
[----:B------:R-:W4:Y:S01]  /*8ad0*/  S2R R2, SR_TID.X ;  /* 0x0000000000027919 */ /* 0x000f220000002100 */
[----:B---3--:R-:W-:-:S04]  /*8ae0*/  IMAD.MOV.U32 R3, RZ, RZ, 0x4100 ;  /* 0x00004100ff037424 */ /* 0x008fc800078e00ff */
[----:B------:R3:W-:Y:S01]  /*8af0*/  SYNCS.ARRIVE.TRANS64 RZ, [R4+URZ+0x30830], R3 ;  /* 0x0308300304ff79a7 */ /* 0x0007e2000800003f */
[----:B----4-:R-:W-:-:S13]  /*8b00*/  LOP3.LUT P0, RZ, R2, 0x1f, RZ, 0xc0, !PT ;  /* 0x0000001f02ff7812 */ /* 0x010fda000780c0ff */
[----:B---3--:R-:W-:Y:S05]  /*8b10*/  @!P0 BRA `(.L_x_1061) ;  /* 0x0000000000048947 */ /* 0x008fea0003800000 */
[----:B------:R-:W-:Y:S01]  /*8b20*/  BPT.TRAP 0x1 ;  /* 0x000000040000795c */ /* 0x000fe20000300000 */
.L_x_1061:
        /* <DEDUP_REMOVED lines=41> */
.L_x_1042:
[----:B------:R-:W-:Y:S05]  /*8dc0*/  BSYNC B0 ;  /* 0x0000000000007941 */ /* 0x000fea0003800000 */
.L_x_1040:
[----:B------:R-:W-:-:S03]  /*8dd0*/  UMOV UR6, 0xffffffff ;  /* 0xffffffff00067882 */ /* 0x000fc60000000000 */
[----:B------:R-:W-:Y:S05]  /*8de0*/  BRA.DIV UR6, `(.L_x_1062) ;  /* 0x0000000a061c7947 */ /* 0x000fea000b800000 */
[----:B------:R-:W-:-:S13]  /*8df0*/  ELECT P0, URZ, PT ;  /* 0x00000000003f782f */ /* 0x000fda0003800000 */
.L_x_1097:
[----:B------:R-:W-:Y:S05]  /*8e00*/  @!P0 BRA `(.L_x_956) ;  /* 0x0000000000848947 */ /* 0x000fea0003800000 */
[----:B------:R-:W3:Y:S02]  /*8e10*/  LDL.LU R2, [R1] ;  /* 0x0000000001027983 */ /* 0x000ee40000300800 */
[----:B---3--:R-:W-:-:S04]  /*8e20*/  LOP3.LUT R2, R2, 0x2, RZ, 0xfc, !PT ;  /* 0x0000000202027812 */ /* 0x008fc800078efcff */
[----:B------:R-:W-:-:S13]  /*8e30*/  ISETP.NE.AND P0, PT, R2, 0x3, PT ;  /* 0x000000030200780c */ /* 0x000fda0003f05270 */
[----:B------:R-:W-:Y:S05]  /*8e40*/  @!P0 BRA `(.L_x_1063) ;  /* 0x0000000000048947 */ /* 0x000fea0003800000 */
[----:B--2---:R-:W-:Y:S01]  /*8e50*/  BPT.TRAP 0x1 ;  /* 0x000000040000795c */ /* 0x004fe20000300000 */
.L_x_1063:
        /* <DEDUP_REMOVED lines=15> */
.L_x_1098:
[----:B------:R-:W3:Y:S02]  /*8f50*/  SYNCS.PHASECHK.TRANS64.TRYWAIT P1, [R11+URZ], R2 ;  /* 0x000000020b0075a7 */ /* 0x000ee4000802017f */
[----:B---3--:R-:W-:Y:S05]  /*8f60*/  @!P1 BRA `(.L_x_1065) ;  /* 0x0000000400f49947 */ /* 0x008fea0003800000 */
.L_x_1099:
[----:B------:R-:W-:Y:S05]  /*8f70*/  @!P0 BRA `(.L_x_1066) ;  /* 0x0000000000048947 */ /* 0x000fea0003800000 */
[----:B--2---:R-:W-:Y:S01]  /*8f80*/  BPT.TRAP 0x1 ;  /* 0x000000040000795c */ /* 0x004fe20000300000 */
.L_x_1066:
[----:B------:R-:W-:-:S04]  /*8f90*/  VIADD R0, R6, 0x30840 ;  /* 0x0003084006007836 */ /* 0x000fc80000000000 */
[----:B------:R-:W-:-:S04]  /*8fa0*/  IMAD R9, R9, 0x8, R0 ;  /* 0x0000000809097824 */ /* 0x000fc800078e0200 */
[----:B------:R-:W4:Y:S02]  /*8fb0*/  SYNCS.PHASECHK.TRANS64.TRYWAIT P0, [R9+URZ], R4 ;  /* 0x00000004090075a7 */ /* 0x000f24000800017f */
[----:B----4-:R-:W-:Y:S05]  /*8fc0*/  @!P0 BRA `(.L_x_1067) ;  /* 0x0000000400f08947 */ /* 0x010fea0003800000 */
.L_x_1100:
[----:B------:R-:W-:-:S07]  /*8fd0*/  IMAD R3, R3, 0x8, R0 ;  /* 0x0000000803037824 */ /* 0x000fce00078e0200 */
.L_x_1068:
[----:B------:R1:W1:Y:S02]  /*8fe0*/  SYNCS.PHASECHK.TRANS64.TRYWAIT P0, [R3+URZ], R2 ;  /* 0x00000002030075a7 */ /* 0x000264000800017f */
[----:B-1----:R-:W-:Y:S05]  /*8ff0*/  @!P0 NANOSLEEP.SYNCS 0x989680 ;  /* 0x009896800000895d */ /* 0x002fea0003900000 */
[----:B------:R-:W1:Y:S02]  /*9000*/  @!P0 SYNCS.PHASECHK.TRANS64 P0, [R3+URZ], R2 ;  /* 0x00000002030085a7 */ /* 0x000e64000800007f */
[----:B-1----:R-:W-:Y:S05]  /*9010*/  @!P0 BRA `(.L_x_1068) ;  /* 0xfffffffc00f08947 */ /* 0x002fea000383ffff */
.L_x_956:
[----:B--2---:R-:W-:Y:S05]  /*9020*/  BSYNC B6 ;  /* 0x0000000000067941 */ /* 0x004fea0003800000 */
.L_x_950:
[----:B------:R-:W-:Y:S05]  /*9030*/  EXIT ;  /* 0x000000000000794d */ /* 0x000fea0003800000 */
.L_x_966:
[----:B------:R-:W-:Y:S02]  /*9040*/  IMAD.MOV.U32 R12, RZ, RZ, RZ ;  /* 0x000000ffff0c7224 */ /* 0x000fe400078e00ff */
[----:B------:R-:W-:Y:S02]  /*9050*/  IMAD.MOV.U32 R11, RZ, RZ, 0x1f ;  /* 0x0000001fff0b7424 */ /* 0x000fe400078e00ff */
[----:B------:R-:W-:-:S07]  /*9060*/  IMAD.MOV.U32 R15, RZ, RZ, -0x1 ;  /* 0xffffffffff0f7424 */ /* 0x000fce00078e00ff */
[----:B------:R-:W-:Y:S05]  /*9070*/  WARPSYNC.COLLECTIVE R15, `(.L_x_1069) ;  /* 0x000000000f087348 */ /* 0x000fea0003c00000 */
[----:B------:R1:W2:Y:S02]  /*9080*/  SHFL.IDX P6, R14, R13, R12, R11 ;  /* 0x0000000c0d0e7389 */ /* 0x0002a400000c000b */
[----:B-12---:R-:W-:Y:S01]  /*9090*/  ENDCOLLECTIVE ;  /* 0x000000000000791b */ /* 0x006fe20003800000 */
.L_x_1069:
[----:B------:R-:W-:Y:S05]  /*90a0*/  BRA `(.L_x_1070) ;  /* 0xffffff8000b07947 */ /* 0x000fea000383ffff */
.L_x_968:
[----:B--2---:R2:W3:Y:S02]  /*90b0*/  SYNCS.PHASECHK.TRANS64.TRYWAIT P0, [R16+URZ+0x30800], R21 ;  /* 0x03080015100075a7 */ /* 0x0044e4000800017f */
[----:B---3--:R-:W-:Y:S05]  /*90c0*/  @!P0 NANOSLEEP.SYNCS 0x989680 ;  /* 0x009896800000895d */ /* 0x008fea0003900000 */
[----:B------:R-:W3:Y:S02]  /*90d0*/  @!P0 SYNCS.PHASECHK.TRANS64 P0, [R16+URZ+0x30800], R21 ;  /* 0x03080015100085a7 */ /* 0x000ee4000800007f */
[----:B---3--:R-:W-:Y:S05]  /*90e0*/  @!P0 BRA `(.L_x_968) ;  /* 0xfffffffc00f08947 */ /* 0x008fea000383ffff */
[----:B------:R-:W-:Y:S05]  /*90f0*/  BRA `(.L_x_967) ;  /* 0xffffff8400507947 */ /* 0x000fea000383ffff */
.L_x_972:
[----:B----4-:R4:W1:Y:S02]  /*9100*/  SYNCS.PHASECHK.TRANS64.TRYWAIT P1, [R2+URZ+0x30810], R153 ;  /* 0x03081099020075a7 */ /* 0x010864000802017f */
[----:B-1----:R-:W-:Y:S05]  /*9110*/  @!P1 NANOSLEEP.SYNCS 0x989680 ;  /* 0x009896800000995d */ /* 0x002fea0003900000 */
[----:B------:R-:W1:Y:S02]  /*9120*/  @!P1 SYNCS.PHASECHK.TRANS64 P1, [R2+URZ+0x30810], R153 ;  /* 0x03081099020095a7 */ /* 0x000e64000802007f */
[----:B-1----:R-:W-:Y:S05]  /*9130*/  @!P1 BRA `(.L_x_972) ;  /* 0xfffffffc00f09947 */ /* 0x002fea000383ffff */
[----:B------:R-:W-:Y:S05]  /*9140*/  BRA `(.L_x_971) ;  /* 0xffffff8800907947 */ /* 0x000fea000383ffff */
.L_x_976:
[----:B------:R1:W1:Y:S02]  /*9150*/  SYNCS.PHASECHK.TRANS64.TRYWAIT P1, [R2+URZ+0x30830], R153 ;  /* 0x03083099020075a7 */ /* 0x000264000802017f */
[----:B-1----:R-:W-:Y:S05]  /*9160*/  @!P1 NANOSLEEP.SYNCS 0x989680 ;  /* 0x009896800000995d */ /* 0x002fea0003900000 */
[----:B------:R-:W1:Y:S02]  /*9170*/  @!P1 SYNCS.PHASECHK.TRANS64 P1, [R2+URZ+0x30830], R153 ;  /* 0x03083099020095a7 */ /* 0x000e64000802007f */
[----:B-1----:R-:W-:Y:S05]  /*9180*/  @!P1 BRA `(.L_x_976) ;  /* 0xfffffffc00f09947 */ /* 0x002fea000383ffff */
[----:B------:R-:W-:Y:S05]  /*9190*/  BRA `(.L_x_975) ;  /* 0xffffff8c00e87947 */ /* 0x000fea000383ffff */
.L_x_983:
[----:B------:R-:W-:Y:S01]  /*91a0*/  BSSY B0, `(.L_x_1071) ;  /* 0x0000005000007945 */ /* 0x000fe20003800000 */
[----:B------:R-:W-:-:S07]  /*91b0*/  IMAD.MOV.U32 R15, RZ, RZ, -0x1 ;  /* 0xffffffffff0f7424 */ /* 0x000fce00078e00ff */
[----:B------:R-:W-:Y:S05]  /*91c0*/  WARPSYNC.COLLECTIVE R15, `(.L_x_1072) ;  /* 0x000000000f087348 */ /* 0x000fea0003c00000 */
[----:B------:R-:W-:Y:S01]  /*91d0*/  NOP ;  /* 0x0000000000007918 */ /* 0x000fe20000000000 */
[----:B------:R-:W-:Y:S01]  /*91e0*/  ENDCOLLECTIVE ;  /* 0x000000000000791b */ /* 0x000fe20003800000 */
.L_x_1072:
[----:B------:R-:W-:Y:S05]  /*91f0*/  BSYNC B0 ;  /* 0x0000000000007941 */ /* 0x000fea0003800000 */
.L_x_1071:
[----:B------:R-:W-:Y:S05]  /*9200*/  BRA `(.L_x_1073) ;  /* 0xffffffbc004c7947 */ /* 0x000fea000383ffff */
.L_x_992:
[----:B------:R-:W-:Y:S01]  /*9210*/  BSSY B0, `(.L_x_1074) ;  /* 0x0000005000007945 */ /* 0x000fe20003800000 */
[----:B------:R-:W-:-:S07]  /*9220*/  IMAD.MOV.U32 R15, RZ, RZ, -0x1 ;  /* 0xffffffffff0f7424 */ /* 0x000fce00078e00ff */
[----:B-1----:R-:W-:Y:S05]  /*9230*/  WARPSYNC.COLLECTIVE R15, `(.L_x_1075) ;  /* 0x000000000f087348 */ /* 0x002fea0003c00000 */
[----:B------:R-:W-:Y:S01]  /*9240*/  NOP ;  /* 0x0000000000007918 */ /* 0x000fe20000000000 */
[----:B-1----:R-:W-:Y:S01]  /*9250*/  ENDCOLLECTIVE ;  /* 0x000000000000791b */ /* 0x002fe20003800000 */
.L_x_1075:
[----:B------:R-:W-:Y:S05]  /*9260*/  BSYNC B0 ;  /* 0x0000000000007941 */ /* 0x000fea0003800000 */
.L_x_1074:
[----:B------:R-:W-:Y:S05]  /*9270*/  BRA `(.L_x_1076) ;  /* 0xffffffc000487947 */ /* 0x000fea000383ffff */
.L_x_1005:
[----:B------:R-:W-:Y:S01]  /*9280*/  BSSY B0, `(.L_x_1077) ;  /* 0x0000005000007945 */ /* 0x000fe20003800000 */
[----:B------:R-:W-:-:S07]  /*9290*/  IMAD.MOV.U32 R15, RZ, RZ, -0x1 ;  /* 0xffffffffff0f7424 */ /* 0x000fce00078e00ff */
[----:B------:R-:W-:Y:S05]  /*92a0*/  WARPSYNC.COLLECTIVE R15, `(.L_x_1078) ;  /* 0x000000000f087348 */ /* 0x000fea0003c00000 */
[----:B------:R-:W-:Y:S01]  /*92b0*/  NOP ;  /* 0x0000000000007918 */ /* 0x000fe20000000000 */
[----:B------:R-:W-:Y:S01]  /*92c0*/  ENDCOLLECTIVE ;  /* 0x000000000000791b */ /* 0x000fe20003800000 */
.L_x_1078:
[----:B------:R-:W-:Y:S05]  /*92d0*/  BSYNC B0 ;  /* 0x0000000000007941 */ /* 0x000fea0003800000 */
.L_x_1077:
[----:B------:R-:W-:Y:S05]  /*92e0*/  BRA `(.L_x_1079) ;  /* 0xffffffcc00347947 */ /* 0x000fea000383ffff */
.L_x_1017:
[----:B------:R-:W-:Y:S01]  /*92f0*/  BSSY B0, `(.L_x_1080) ;  /* 0x0000005000007945 */ /* 0x000fe20003800000 */
[----:B------:R-:W-:-:S07]  /*9300*/  IMAD.MOV.U32 R15, RZ, RZ, -0x1 ;  /* 0xffffffffff0f7424 */ /* 0x000fce00078e00ff */
[----:B------:R-:W-:Y:S05]  /*9310*/  WARPSYNC.COLLECTIVE R15, `(.L_x_1081) ;  /* 0x000000000f087348 */ /* 0x000fea0003c00000 */
[----:B------:R-:W-:Y:S01]  /*9320*/  NOP ;  /* 0x0000000000007918 */ /* 0x000fe20000000000 */
[----:B------:R-:W-:Y:S01]  /*9330*/  ENDCOLLECTIVE ;  /* 0x000000000000791b */ /* 0x000fe20003800000 */
.L_x_1081:
[----:B------:R-:W-:Y:S05]  /*9340*/  BSYNC B0 ;  /* 0x0000000000007941 */ /* 0x000fea0003800000 */
.L_x_1080:
[----:B------:R-:W-:Y:S05]  /*9350*/  BRA `(.L_x_1082) ;  /* 0xffffffd0004c7947 */ /* 0x000fea000383ffff */
.L_x_1030:
[----:B------:R-:W-:Y:S01]  /*9360*/  BSSY B0, `(.L_x_1083) ;  /* 0x0000005000007945 */ /* 0x000fe20003800000 */
[----:B------:R-:W-:-:S07]  /*9370*/  IMAD.MOV.U32 R15, RZ, RZ, -0x1 ;  /* 0xffffffffff0f7424 */ /* 0x000fce00078e00ff */
[----:B------:R-:W-:Y:S05]  /*9380*/  WARPSYNC.COLLECTIVE R15, `(.L_x_1084) ;  /* 0x000000000f087348 */ /* 0x000fea0003c00000 */
[----:B------:R-:W-:Y:S01]  /*9390*/  NOP ;  /* 0x0000000000007918 */ /* 0x000fe20000000000 */
[----:B------:R-:W-:Y:S01]  /*93a0*/  ENDCOLLECTIVE ;  /* 0x000000000000791b */ /* 0x000fe20003800000 */
.L_x_1084:
[----:B------:R-:W-:Y:S05]  /*93b0*/  BSYNC B0 ;  /* 0x0000000000007941 */ /* 0x000fea0003800000 */
.L_x_1083:
[----:B------:R-:W-:Y:S05]  /*93c0*/  BRA `(.L_x_1085) ;  /* 0xffffffd400687947 */ /* 0x000fea000383ffff */
.L_x_1043:
[----:B-1----:R1:W2:Y:S02]  /*93d0*/  SYNCS.PHASECHK.TRANS64.TRYWAIT P1, [R12+URZ+0x30820], R3 ;  /* 0x030820030c0075a7 */ /* 0x0022a4000802017f */
[----:B--2---:R-:W-:Y:S05]  /*93e0*/  @!P1 NANOSLEEP.SYNCS 0x989680 ;  /* 0x009896800000995d */ /* 0x004fea0003900000 */
[----:B------:R-:W2:Y:S02]  /*93f0*/  @!P1 SYNCS.PHASECHK.TRANS64 P1, [R12+URZ+0x30820], R3 ;  /* 0x030820030c0095a7 */ /* 0x000ea4000802007f */
[----:B--2---:R-:W-:Y:S05]  /*9400*/  @!P1 BRA `(.L_x_1043) ;  /* 0xfffffffc00f09947 */ /* 0x004fea000383ffff */
[----:B------:R-:W-:Y:S05]  /*9410*/  BRA `(.L_x_1086) ;  /* 0xffffffe000747947 */ /* 0x000fea000383ffff */
.L_x_1047:
[----:B-1----:R1:W2:Y:S02]  /*9420*/  SYNCS.PHASECHK.TRANS64.TRYWAIT P1, [R12+URZ+0x30840], R21 ;  /* 0x030840150c0075a7 */ /* 0x0022a4000802017f */
[----:B--2---:R-:W-:Y:S05]  /*9430*/  @!P1 NANOSLEEP.SYNCS 0x989680 ;  /* 0x009896800000995d */ /* 0x004fea0003900000 */
[----:B------:R-:W2:Y:S02]  /*9440*/  @!P1 SYNCS.PHASECHK.TRANS64 P1, [R12+URZ+0x30840], R21 ;  /* 0x030840150c0095a7 */ /* 0x000ea4000802007f */
[----:B--2---:R-:W-:Y:S05]  /*9450*/  @!P1 BRA `(.L_x_1047) ;  /* 0xfffffffc00f09947 */ /* 0x004fea000383ffff */
[----:B------:R-:W-:Y:S05]  /*9460*/  BRA `(.L_x_1087) ;  /* 0xffffffe400d87947 */ /* 0x000fea000383ffff */
.L_x_1049:
[----:B--2---:R2:W3:Y:S02]  /*9470*/  SYNCS.PHASECHK.TRANS64.TRYWAIT P1, [R12+URZ+0x30828], R21 ;  /* 0x030828150c0075a7 */ /* 0x0044e4000802017f */
[----:B---3--:R-:W-:Y:S05]  /*9480*/  @!P1 NANOSLEEP.SYNCS 0x989680 ;  /* 0x009896800000995d */ /* 0x008fea0003900000 */
[----:B------:R-:W3:Y:S02]  /*9490*/  @!P1 SYNCS.PHASECHK.TRANS64 P1, [R12+URZ+0x30828], R21 ;  /* 0x030828150c0095a7 */ /* 0x000ee4000802007f */
[----:B---3--:R-:W-:Y:S05]  /*94a0*/  @!P1 BRA `(.L_x_1049) ;  /* 0xfffffffc00f09947 */ /* 0x008fea000383ffff */
[----:B------:R-:W-:Y:S05]  /*94b0*/  BRA `(.L_x_1088) ;  /* 0xffffffe800707947 */ /* 0x000fea000383ffff */
.L_x_1051:
[----:B---3--:R3:W4:Y:S02]  /*94c0*/  SYNCS.PHASECHK.TRANS64.TRYWAIT P1, [R12+URZ+0x30848], R21 ;  /* 0x030848150c0075a7 */ /* 0x008724000802017f */
[----:B----4-:R-:W-:Y:S05]  /*94d0*/  @!P1 NANOSLEEP.SYNCS 0x989680 ;  /* 0x009896800000995d */ /* 0x010fea0003900000 */
[----:B------:R-:W4:Y:S02]  /*94e0*/  @!P1 SYNCS.PHASECHK.TRANS64 P1, [R12+URZ+0x30848], R21 ;  /* 0x030848150c0095a7 */ /* 0x000f24000802007f */
[----:B----4-:R-:W-:Y:S05]  /*94f0*/  @!P1 BRA `(.L_x_1051) ;  /* 0xfffffffc00f09947 */ /* 0x010fea000383ffff */
[----:B------:R-:W-:Y:S05]  /*9500*/  BRA `(.L_x_1089) ;  /* 0xffffffe800e87947 */ /* 0x000fea000383ffff */
.L_x_1053:
[----:B------:R-:W-:-:S07]  /*9510*/  SHF.L.U32 R5, R10, 0x1f, RZ ;  /* 0x0000001f0a057819 */ /* 0x000fce00000006ff */
.L_x_1090:
[----:B-1----:R1:W2:Y:S02]  /*9520*/  SYNCS.PHASECHK.TRANS64.TRYWAIT P1, [R12+URZ+0x30820], R5 ;  /* 0x030820050c0075a7 */ /* 0x0022a4000802017f */
[----:B--2---:R-:W-:Y:S05]  /*9530*/  @!P1 NANOSLEEP.SYNCS 0x989680 ;  /* 0x009896800000995d */ /* 0x004fea0003900000 */
[----:B------:R-:W2:Y:S02]  /*9540*/  @!P1 SYNCS.PHASECHK.TRANS64 P1, [R12+URZ+0x30820], R5 ;  /* 0x030820050c0095a7 */ /* 0x000ea4000802007f */
[----:B--2---:R-:W-:Y:S05]  /*9550*/  @!P1 BRA `(.L_x_1090) ;  /* 0xfffffffc00f09947 */ /* 0x004fea000383ffff */
[----:B------:R-:W-:Y:S05]  /*9560*/  BRA `(.L_x_1091) ;  /* 0xffffffec00707947 */ /* 0x000fea000383ffff */
.L_x_1056:
[----:B-1----:R1:W2:Y:S02]  /*9570*/  SYNCS.PHASECHK.TRANS64.TRYWAIT P1, [R12+URZ+0x30840], R13 ;  /* 0x0308400d0c0075a7 */ /* 0x0022a4000802017f */
[----:B--2---:R-:W-:Y:S05]  /*9580*/  @!P1 NANOSLEEP.SYNCS 0x989680 ;  /* 0x009896800000995d */ /* 0x004fea0003900000 */
[----:B------:R-:W2:Y:S02]  /*9590*/  @!P1 SYNCS.PHASECHK.TRANS64 P1, [R12+URZ+0x30840], R13 ;  /* 0x0308400d0c0095a7 */ /* 0x000ea4000802007f */
[----:B--2---:R-:W-:Y:S05]  /*95a0*/  @!P1 BRA `(.L_x_1056) ;  /* 0xfffffffc00f09947 */ /* 0x004fea000383ffff */
[----:B------:R-:W-:Y:S05]  /*95b0*/  BRA `(.L_x_1092) ;  /* 0xfffffff000007947 */ /* 0x000fea000383ffff */
.L_x_1058:
[----:B--2---:R2:W3:Y:S02]  /*95c0*/  SYNCS.PHASECHK.TRANS64.TRYWAIT P1, [R12+URZ+0x30828], R13 ;  /* 0x0308280d0c0075a7 */ /* 0x0044e4000802017f */
[----:B---3--:R-:W-:Y:S05]  /*95d0*/  @!P1 NANOSLEEP.SYNCS 0x989680 ;  /* 0x009896800000995d */ /* 0x008fea0003900000 */
[----:B------:R-:W3:Y:S02]  /*95e0*/  @!P1 SYNCS.PHASECHK.TRANS64 P1, [R12+URZ+0x30828], R13 ;  /* 0x0308280d0c0095a7 */ /* 0x000ee4000802007f */
[----:B---3--:R-:W-:Y:S05]  /*95f0*/  @!P1 BRA `(.L_x_1058) ;  /* 0xfffffffc00f09947 */ /* 0x008fea000383ffff */
[----:B------:R-:W-:Y:S05]  /*9600*/  BRA `(.L_x_1093) ;  /* 0xfffffff0008c7947 */ /* 0x000fea000383ffff */
.L_x_1060:
[----:B---3--:R3:W4:Y:S02]  /*9610*/  SYNCS.PHASECHK.TRANS64.TRYWAIT P0, [R4+URZ+0x30840], R3 ;  /* 0x03084003040075a7 */ /* 0x008724000800017f */
[----:B----4-:R-:W-:Y:S05]  /*9620*/  @!P0 NANOSLEEP.SYNCS 0x989680 ;  /* 0x009896800000895d */ /* 0x010fea0003900000 */
[----:B------:R-:W4:Y:S02]  /*9630*/  @!P0 SYNCS.PHASECHK.TRANS64 P0, [R4+URZ+0x30840], R3 ;  /* 0x03084003040085a7 */ /* 0x000f24000800007f */
[----:B----4-:R-:W-:Y:S05]  /*9640*/  @!P0 BRA `(.L_x_1060) ;  /* 0xfffffffc00f08947 */ /* 0x010fea000383ffff */
[----:B------:R-:W-:Y:S05]  /*9650*/  BRA `(.L_x_1094) ;  /* 0xfffffff400187947 */ /* 0x000fea000383ffff */
.L_x_1062:
[----:B------:R-:W-:Y:S01]  /*9660*/  BSSY B0, `(.L_x_1095) ;  /* 0x0000006000007945 */ /* 0x000fe20003800000 */
[----:B------:R-:W-:-:S07]  /*9670*/  IMAD.MOV.U32 R15, RZ, RZ, -0x1 ;  /* 0xffffffffff0f7424 */ /* 0x000fce00078e00ff */
[----:B--2---:R-:W-:Y:S05]  /*9680*/  WARPSYNC.COLLECTIVE R15, `(.L_x_1096) ;  /* 0x000000000f0c7348 */ /* 0x004fea0003c00000 */
[----:B------:R-:W-:Y:S02]  /*9690*/  ELECT P6, UR62, PT ;  /* 0x00000000003e782f */ /* 0x000fe400038c0000 */
[----:B------:R-:W-:Y:S01]  /*96a0*/  MOV R14, UR62 ;  /* 0x0000003e000e7c02 */ /* 0x000fe20008000f00 */
[----:B--2---:R-:W-:Y:S10]  /*96b0*/  ENDCOLLECTIVE ;  /* 0x000000000000791b */ /* 0x004ff40003800000 */
.L_x_1096:
[----:B------:R-:W-:Y:S05]  /*96c0*/  BSYNC B0 ;  /* 0x0000000000007941 */ /* 0x000fea0003800000 */
.L_x_1095:
[----:B------:R-:W-:Y:S01]  /*96d0*/  PLOP3.LUT P0, PT, P6, PT, PT, 0x80, 0x0 ;  /* 0x000000000000781c */ /* 0x000fe2000370f070 */
[----:B------:R-:W-:-:S12]  /*96e0*/  BRA `(.L_x_1097) ;  /* 0xfffffff400c47947 */ /* 0x000fd8000383ffff */
.L_x_1064:
[----:B-1----:R1:W3:Y:S02]  /*96f0*/  SYNCS.PHASECHK.TRANS64.TRYWAIT P1, [R7+URZ], R4 ;  /* 0x00000004070075a7 */ /* 0x0022e4000802017f */
[----:B---3--:R-:W-:Y:S05]  /*9700*/  @!P1 NANOSLEEP.SYNCS 0x989680 ;  /* 0x009896800000995d */ /* 0x008fea0003900000 */
[----:B------:R-:W3:Y:S02]  /*9710*/  @!P1 SYNCS.PHASECHK.TRANS64 P1, [R7+URZ], R4 ;  /* 0x00000004070095a7 */ /* 0x000ee4000802007f */
[----:B---3--:R-:W-:Y:S05]  /*9720*/  @!P1 BRA `(.L_x_1064) ;  /* 0xfffffffc00f09947 */ /* 0x008fea000383ffff */
[----:B------:R-:W-:Y:S05]  /*9730*/  BRA `(.L_x_1098) ;  /* 0xfffffff800047947 */ /* 0x000fea000383ffff */
.L_x_1065:
[----:B---3--:R3:W4:Y:S02]  /*9740*/  SYNCS.PHASECHK.TRANS64.TRYWAIT P1, [R11+URZ], R2 ;  /* 0x000000020b0075a7 */ /* 0x008724000802017f */
[----:B----4-:R-:W-:Y:S05]  /*9750*/  @!P1 NANOSLEEP.SYNCS 0x989680 ;  /* 0x009896800000995d */ /* 0x010fea0003900000 */
[----:B------:R-:W4:Y:S02]  /*9760*/  @!P1 SYNCS.PHASECHK.TRANS64 P1, [R11+URZ], R2 ;  /* 0x000000020b0095a7 */ /* 0x000f24000802007f */
[----:B----4-:R-:W-:Y:S05]  /*9770*/  @!P1 BRA `(.L_x_1065) ;  /* 0xfffffffc00f09947 */ /* 0x010fea000383ffff */
[----:B------:R-:W-:Y:S05]  /*9780*/  BRA `(.L_x_1099) ;  /* 0xfffffff400f87947 */ /* 0x000fea000383ffff */
.L_x_1067:
[----:B----4-:R4:W1:Y:S02]  /*9790*/  SYNCS.PHASECHK.TRANS64.TRYWAIT P0, [R9+URZ], R4 ;  /* 0x00000004090075a7 */ /* 0x010864000800017f */
[----:B-1----:R-:W-:Y:S05]  /*97a0*/  @!P0 NANOSLEEP.SYNCS 0x989680 ;  /* 0x009896800000895d */ /* 0x002fea0003900000 */
[----:B------:R-:W1:Y:S02]  /*97b0*/  @!P0 SYNCS.PHASECHK.TRANS64 P0, [R9+URZ], R4 ;  /* 0x00000004090085a7 */ /* 0x000e64000800007f */
[----:B-1----:R-:W-:Y:S05]  /*97c0*/  @!P0 BRA `(.L_x_1067) ;  /* 0xfffffffc00f08947 */ /* 0x002fea000383ffff */
[----:B------:R-:W-:Y:S05]  /*97d0*/  BRA `(.L_x_1100) ;  /* 0xfffffff400fc7947 */ /* 0x000fea000383ffff */
.L_x_1101:
        /* <DEDUP_REMOVED lines=10> */
.L_x_3660:


//--------------------- .text._ZN7cutlass13device_kernelIN5flash11enable_sm90INS1_16FlashAttnBwdSm90INS1_25CollectiveMainloopBwdSm90ILi2ELi2ELi2EN4cute5tupleIJNS5_1CILi1EEES8_S8_EEENS6_IJNS7_ILi64EEENS7_ILi128EEESB_EEENS_6half_tEfNS_4arch4Sm90ELb0ELb1ELb1ELb0ELb0ELb1ELb0ELb0ELi2ELi1ELi2ELi1ELb0EEENS1_21CollectiveEpilogueBwdISC_SD_SF_Li256ELb0ELb0ELi1EEENS1_19SingleTileSchedulerILb0ELb0ELb0ELi128EEEEEEEEEvNT_6ParamsE --------------------------
	.section	.text._ZN7cutlass13device_kernelIN5flash11enable_sm90INS1_16FlashAttnBwdSm90INS1_25CollectiveMainloopBwdSm90ILi2ELi2ELi2EN4cute5tupleIJNS5_1CILi1EEES8_S8_EEENS6_IJNS7_ILi64EEENS7_ILi128EEESB_EEENS_6half_tEfNS_4arch4Sm90ELb0ELb1ELb1ELb0ELb0ELb1ELb0ELb0ELi2ELi1ELi2ELi1ELb0EEENS1_21CollectiveEpilogueBwdISC_SD_SF_Li256ELb0ELb0ELi1EEENS1_19SingleTileSchedulerILb0ELb0ELb0ELi128EEEEEEEEEvNT_6ParamsE,"ax",@progbits
	.align	128
.text._ZN7cutlass13device_kernelIN5flash11enable_sm90INS1_16FlashAttnBwdSm90INS1_25CollectiveMainloopBwdSm90ILi2ELi2ELi2EN4cute5tupleIJNS5_1CILi1EEES8_S8_EEENS6_IJNS7_ILi64EEENS7_ILi128EEESB_EEENS_6half_tEfNS_4arch4Sm90ELb0ELb1ELb1ELb0ELb0ELb1ELb0ELb0ELi2ELi1ELi2ELi1ELb0EEENS1_21CollectiveEpilogueBwdISC_SD_SF_Li256ELb0ELb0ELi1EEENS1_19SingleTileSchedulerILb0ELb0ELb0ELi128EEEEEEEEEvNT_6ParamsE:
        .type           _ZN7cutlass13device_kernelIN5flash11enable_sm90INS1_16FlashAttnBwdSm90INS1_25CollectiveMainloopBwdSm90ILi2ELi2ELi2EN4cute5tupleIJNS5_1CILi1EEES8_S8_EEENS6_IJNS7_ILi64EEENS7_ILi128EEESB_EEENS_6half_tEfNS_4arch4Sm90ELb0ELb1ELb1ELb0ELb0ELb1ELb0ELb0ELi2ELi1ELi2ELi1ELb0EEENS1_21CollectiveEpilogueBwdISC_SD_SF_Li256ELb0ELb0ELi1EEENS1_19SingleTileSchedulerILb0ELb0ELb0ELi128EEEEEEEEEvNT_6ParamsE,@function
        .size           _ZN7cutlass13device_kernelIN5flash11enable_sm90INS1_16FlashAttnBwdSm90INS1_25CollectiveMainloopBwdSm90ILi2ELi2ELi2EN4cute5tupleIJNS5_1CILi1EEES8_S8_EEENS6_IJNS7_ILi64EEENS7_ILi128EEESB_EEENS_6half_tEfNS_4arch4Sm90ELb0ELb1ELb1ELb0ELb0ELb1ELb0ELb0ELi2ELi1ELi2ELi1ELb0EEENS1_21CollectiveEpilogueBwdISC_SD_SF_Li256ELb0ELb0ELi1EEENS1_19SingleTileSchedulerILb0ELb0ELb0ELi128EEEEEEEEEvNT_6ParamsE,(.L_x_3661 - _ZN7cutlass13device_kernelIN5flash11enable_sm90INS1_16FlashAttnBwdSm90INS1_25CollectiveMainloopBwdSm90ILi2ELi2ELi2EN4cute5tupleIJNS5_1CILi1EEES8_S8_EEENS6_IJNS7_ILi64EEENS7_ILi128EEESB_EEENS_6half_tEfNS_4arch4Sm90ELb0ELb1ELb1ELb0ELb0ELb1ELb0ELb0ELi2ELi1ELi2ELi1ELb0EEENS1_21CollectiveEpilogueBwdISC_SD_SF_Li256ELb0ELb0ELi1EEENS1_19SingleTileSchedulerILb0ELb0ELb0ELi128EEEEEEEEEvNT_6ParamsE)
        .other          _ZN7cutlass13device_kernelIN5flash11enable_sm90INS1_16FlashAttnBwdSm90INS1_25CollectiveMainloopBwdSm90ILi2ELi2ELi2EN4cute5tupleIJNS5_1CILi1EEES8_S8_EEENS6_IJNS7_ILi64EEENS7_ILi128EEESB_EEENS_6half_tEfNS_4arch4Sm90ELb0ELb1ELb1ELb0ELb0ELb1ELb0ELb0ELi2ELi1ELi2ELi1ELb0EEENS1_21CollectiveEpilogueBwdISC_SD_SF_Li256ELb0ELb0ELi1EEENS1_19SingleTileSchedulerILb0ELb0ELb0ELi128EEEEEEEEEvNT_6ParamsE,@"STO_CUDA_ENTRY STV_DEFAULT"
_ZN7cutlass13device_kernelIN5flash11enable_sm90INS1_16FlashAttnBwdSm90INS1_25CollectiveMainloopBwdSm90ILi2ELi2ELi2EN4cute5tupleIJNS5_1CILi1EEES8_S8_EEENS6_IJNS7_ILi64EEENS7_ILi128EEESB_EEENS_6half_tEfNS_4arch4Sm90ELb0ELb1ELb1ELb0ELb0ELb1ELb0ELb0ELi2ELi1ELi2ELi1ELb0EEENS1_21CollectiveEpilogueBwdISC_SD_SF_Li256ELb0ELb0ELi1EEENS1_19SingleTileSchedulerILb0ELb0ELb0ELi128EEEEEEEEEvNT_6ParamsE:
[----:B------:R-:W1:Y:S02]  /*0000*/  LDC R1, c[0x0][0x28] ;  /* 0x00000a00ff017b82 */ /* 0x000e640000000800 */
[----:B-1----:R-:W-:Y:S01]  /*0010*/  VIADD R1, R1, 0xfffffff0 ;  /* 0xfffffff001017836 */ /* 0x002fe20000000000 */
[----:B------:R-:W1:Y:S01]  /*0020*/  S2R R3, SR_TID.X ;  /* 0x0000000000037919 */ /* 0x000e620000002100 */
[----:B------:R-:W-:Y:S01]  /*0030*/  ELECT P0, URZ, PT ;  /* 0x00000000003f782f */ /* 0x000fe20003800000 */
[----:B------:R-:W-:Y:S01]  /*0040*/  BSSY B0, `(.L_x_1102) ;  /* 0x000001a000007945 */ /* 0x000fe20003800000 */
[--C-:B-1----:R-:W-:Y:S02]  /*0050*/  SHF.R.U32.HI R0, RZ, 0x5, R3.reuse ;  /* 0x00000005ff007819 */ /* 0x102fe40000011603 */
[----:B------:R-:W-:-:S03]  /*0060*/  SHF.R.U32.HI R3, RZ, 0x7, R3 ;  /* 0x00000007ff037819 */ /* 0x000fc60000011603 */
        /* <DEDUP_REMOVED lines=23> */
.L_x_1103:
[----:B------:R-:W-:Y:S05]  /*01e0*/  BSYNC B0 ;  /* 0x0000000000007941 */ /* 0x000fea0003800000 */
.L_x_1102:
[----:B------:R-:W-:Y:S01]  /*01f0*/  VOTEU.ANY UP0, P0 ;  /* 0x00000000003f7886 */ /* 0x000fe20000000100 */
[----:B------:R-:W1:Y:S01]  /*0200*/  SHFL.IDX PT, R3, R3, RZ, 0x1f ;  /* 0x00001fff03037589 */ /* 0x000e6200000e0000 */
[----:B------:R-:W-:Y:S01]  /*0210*/  UMOV UR4, 0x1 ;  /* 0x0000000100047882 */ /* 0x000fe20000000000 */
[----:B------:R-:W-:Y:S01]  /*0220*/  VOTEU.ANY UP1, P0 ;  /* 0x00000000003f7886 */ /* 0x000fe20000020100 */
[----:B------:R-:W-:Y:S01]  /*0230*/  UMOV UR38, 0x1 ;  /* 0x0000000100267882 */ /* 0x000fe20000000000 */
[----:B------:R-:W2:Y:S01]  /*0240*/  @UP0 S2UR UR7, SR_CgaCtaId ;  /* 0x00000000000709c3 */ /* 0x000ea20000008800 */
[----:B------:R-:W3:Y:S01]  /*0250*/  SHFL.IDX PT, R2, R0, RZ, 0x1f ;  /* 0x00001fff00027589 */ /* 0x000ee200000e0000 */
[----:B------:R-:W-:Y:S01]  /*0260*/  @UP0 UMOV UR6, 0x400 ;  /* 0x0000040000060882 */ /* 0x000fe20000000000 */
[----:B------:R-:W-:-:S04]  /*0270*/  @UP0 UIADD3 UR4, -UR4, 0x100000, URZ ;  /* 0x0010000004040890 */ /* 0x000fc8000fffe13f */
[----:B------:R-:W-:Y:S02]  /*0280*/  @UP0 USHF.L.U32 UR5, UR4, 0xb, URZ ;  /* 0x0000000b04050899 */ /* 0x000fe4000800063f */
[----:B------:R-:W-:Y:S01]  /*0290*/  @UP0 USHF.L.U32 UR4, UR4, 0x1, URZ ;  /* 0x0000000104040899 */ /* 0x000fe2000800063f */
[----:B-1----:R-:W-:Y:S01]  /*02a0*/  R2UR UR8, R3 ;  /* 0x00000000030872ca */ /* 0x002fe200000e0000 */
[----:B--2---:R-:W-:Y:S01]  /*02b0*/  @UP0 ULEA UR6, UR7, UR6, 0x18 ;  /* 0x0000000607060291 */ /* 0x004fe2000f8ec03f */
[----:B---3--:R-:W-:-:S11]  /*02c0*/  ISETP.NE.AND P1, PT, R2, RZ, PT ;  /* 0x000000ff0200720c */ /* 0x008fd60003f25270 */
[----:B------:R-:W-:Y:S01]  /*02d0*/  UISETP.NE.AND UP0, UPT, UR8, URZ, UPT ;  /* 0x0000003f0800728c */ /* 0x000fe2000bf05270 */
[----:B------:R-:W1:Y:S02]  /*02e0*/  FENCE.VIEW.ASYNC.S ;  /* 0x00000000000073c6 */ /* 0x000e640000000000 */
[----:B-1----:R1:W2:Y:S01]  /*02f0*/  @UP1 SYNCS.EXCH.64 URZ, [UR6+0x30800], UR4 ;  /* 0x03080004063f15b2 */ /* 0x0022a20008000100 */
[----:B------:R-:W-:Y:S01]  /*0300*/  USEL UR38, UR38, 0x2, !UP0 ;  /* 0x0000000226267887 */ /* 0x000fe2000c000000 */
[----:B------:R-:W-:Y:S11]  /*0310*/  @P1 BRA `(.L_x_1104) ;  /* 0x0000000000481947 */ /* 0x000ff60003800000 */
[----:B-1----:R-:W1:Y:S01]  /*0320*/  S2UR UR5, SR_CgaCtaId ;  /* 0x00000000000579c3 */ /* 0x002e620000008800 */
        /* <DEDUP_REMOVED lines=15> */
[----:B------:R3:W1:Y:S02]  /*0420*/  SYNCS.EXCH.64 URZ, [UR8+0x30828], UR4 ;  /* 0x03082804083f75b2 */ /* 0x0006640008000100 */
[----:B---3--:R-:W-:Y:S01]  /*0430*/  NOP ;  /* 0x0000000000007918 */ /* 0x008fe20000000000 */
.L_x_1104:
        /* <DEDUP_REMOVED lines=22> */
.L_x_1105:
[----:B------:R-:W-:Y:S01]  /*05a0*/  PLOP3.LUT P0, PT, PT, PT, UP0, 0x80, 0x0 ;  /* 0x000000000000781c */ /* 0x000fe20003f0f008 */
[----:B------:R-:W-:Y:S01]  /*05b0*/  NOP ;  /* 0x0000000000007918 */ /* 0x000fe20000000000 */
[----:B------:R-:W-:Y:S01]  /*05c0*/  BSSY B6, `(.L_x_1106) ;  /* 0x0000987000067945 */ /* 0x000fe20003800000 */
[----:B-12-4-:R-:W-:Y:S10]  /*05d0*/  BAR.SYNC.DEFER_BLOCKING 0x0 ;  /* 0x0000000000007b1d */ /* 0x016ff40000010000 */
[----:B------:R-:W-:Y:S05]  /*05e0*/  @!P0 BRA `(.L_x_1107) ;  /* 0x00000068007c8947 */ /* 0x000fea0003800000 */
.L_x_1108:
        /* <DEDUP_REMOVED lines=14> */
[----:B------:R-:W1:Y:S01]  /*06d0*/  S2UR UR39, SR_CTAID.X ;  /* 0x00000000002779c3 */ /* 0x000e620000002500 */
[----:B------:R-:W-:Y:S01]  /*06e0*/  ULDC UR7, c[0x0][0x280] ;  /* 0x0000a00000077ab9 */ /* 0x000fe20000000800 */
[----:B------:R-:W-:Y:S01]  /*06f0*/  ULDC UR6, c[0x0][0x290] ;  /* 0x0000a40000067ab9 */ /* 0x000fe20000000800 */
[----:B------:R-:W-:Y:S01]  /*0700*/  ULDC UR4, c[0x0][0x74c] ;  /* 0x0001d30000047ab9 */ /* 0x000fe20000000800 */
        /* <DEDUP_REMOVED lines=20> */
[----:B-1----:R-:W-:Y:S02]  /*0850*/  ULEA UR5, UR39, UR7, 0x7 ;  /* 0x0000000727057291 */ /* 0x002fe4000f8e383f */
[----:B------:R-:W-:Y:S02]  /*0860*/  ISETP.LE.AND P1, PT, RZ, UR39, PT ;  /* 0x00000027ff007c0c */ /* 0x000fe4000bf23270 */
[----:B------:R-:W-:-:S02]  /*0870*/  CS2R R48, SRZ ;  /* 0x0000000000307805 */ /* 0x000fc4000001ff00 */
[----:B------:R-:W-:Y:S01]  /*0880*/  CS2R R46, SRZ ;  /* 0x00000000002e7805 */ /* 0x000fe2000001ff00 */
[----:B------:R-:W-:Y:S01]  /*0890*/  UIADD3 UR4, -UR4, UR5, -UR6 ;  /* 0x0000000504047290 */ /* 0x000fe2000fffe906 */
[----:B------:R-:W-:Y:S02]  /*08a0*/  CS2R R44, SRZ ;  /* 0x00000000002c7805 */ /* 0x000fe4000001ff00 */
[----:B------:R-:W-:Y:S02]  /*08b0*/  CS2R R42, SRZ ;  /* 0x00000000002a7805 */ /* 0x000fe4000001ff00 */
[----:B------:R-:W-:Y:S01]  /*08c0*/  CS2R R40, SRZ ;  /* 0x0000000000287805 */ /* 0x000fe2000001ff00 */
[----:B------:R-:W-:Y:S01]  /*08d0*/  USHF.R.S32.HI UR5, URZ, 0x1f, UR4 ;  /* 0x0000001f3f057899 */ /* 0x000fe20008011404 */
[----:B------:R-:W-:Y:S02]  /*08e0*/  CS2R R38, SRZ ;  /* 0x0000000000267805 */ /* 0x000fe4000001ff00 */
[----:B------:R-:W-:-:S02]  /*08f0*/  CS2R R36, SRZ ;  /* 0x0000000000247805 */ /* 0x000fc4000001ff00 */
[----:B------:R-:W-:Y:S01]  /*0900*/  CS2R R34, SRZ ;  /* 0x0000000000227805 */ /* 0x000fe2000001ff00 */
[----:B------:R-:W-:Y:S01]  /*0910*/  ULEA.HI UR5, UR5, UR4, URZ, 0x6 ;  /* 0x0000000405057291 */ /* 0x000fe2000f8f303f */
[----:B------:R-:W-:Y:S01]  /*0920*/  CS2R R32, SRZ ;  /* 0x0000000000207805 */ /* 0x000fe2000001ff00 */
[----:B------:R-:W-:Y:S01]  /*0930*/  UIADD3 UR4, UR7, 0x3f, URZ ;  /* 0x0000003f07047890 */ /* 0x000fe2000fffe03f */
[----:B------:R-:W-:Y:S01]  /*0940*/  CS2R R30, SRZ ;  /* 0x00000000001e7805 */ /* 0x000fe2000001ff00 */
[----:B------:R-:W-:Y:S01]  /*0950*/  USHF.R.S32.HI UR6, URZ, 0x6, UR5 ;  /* 0x000000063f067899 */ /* 0x000fe20008011405 */
[----:B------:R-:W-:Y:S01]  /*0960*/  CS2R R28, SRZ ;  /* 0x00000000001c7805 */ /* 0x000fe2000001ff00 */
[----:B------:R-:W-:Y:S01]  /*0970*/  USHF.R.S32.HI UR5, URZ, 0x1f, UR4 ;  /* 0x0000001f3f057899 */ /* 0x000fe20008011404 */
[----:B------:R-:W-:Y:S01]  /*0980*/  CS2R R26, SRZ ;  /* 0x00000000001a7805 */ /* 0x000fe2000001ff00 */
[----:B------:R-:W-:Y:S01]  /*0990*/  UISETP.LT.AND UP0, UPT, URZ, UR6, UPT ;  /* 0x000000063f00728c */ /* 0x000fe2000bf01270 */
[----:B------:R-:W-:Y:S01]  /*09a0*/  CS2R R24, SRZ ;  /* 0x0000000000187805 */ /* 0x000fe2000001ff00 */
[----:B------:R-:W-:Y:S01]  /*09b0*/  ULEA.HI UR5, UR5, UR4, URZ, 0x6 ;  /* 0x0000000405057291 */ /* 0x000fe2000f8f303f */
[----:B------:R-:W-:Y:S01]  /*09c0*/  CS2R R150, SRZ ;  /* 0x0000000000967805 */ /* 0x000fe2000001ff00 */
[----:B------:R-:W-:Y:S01]  /*09d0*/  USEL UR37, URZ, UR6, !UP0 ;  /* 0x000000063f257287 */ /* 0x000fe2000c000000 */
[----:B------:R-:W-:Y:S01]  /*09e0*/  CS2R R148, SRZ ;  /* 0x0000000000947805 */ /* 0x000fe2000001ff00 */
[----:B------:R-:W-:Y:S01]  /*09f0*/  USHF.R.S32.HI UR36, URZ, 0x6, UR5 ;  /* 0x000000063f247899 */ /* 0x000fe20008011405 */
        /* <DEDUP_REMOVED lines=24> */
[----:B------:R-:W-:Y:S01]  /*0b80*/  IMAD.MOV.U32 R99, RZ, RZ, RZ ;  /* 0x000000ffff637224 */ /* 0x000fe200078e00ff */
[----:B------:R-:W-:Y:S06]  /*0b90*/  @!P1 BRA `(.L_x_1110) ;  /* 0x0000000000289947 */ /* 0x000fec0003800000 */
[----:B------:R-:W-:Y:S01]  /*0ba0*/  ULEA UR4, UR39, UR7, 0x7 ;  /* 0x0000000727047291 */ /* 0x000fe2000f8e383f */
[----:B------:R-:W-:-:S03]  /*0bb0*/  ULDC UR5, c[0x0][0x290] ;  /* 0x0000a40000057ab9 */ /* 0x000fc60000000800 */
[----:B------:R-:W-:-:S03]  /*0bc0*/  UIADD3 UR4, -UR5, 0xbf, UR4 ;  /* 0x000000bf05047890 */ /* 0x000fc6000fffe104 */
[----:B------:R-:W-:Y:S02]  /*0bd0*/  ULDC UR5, c[0x0][0x748] ;  /* 0x0001d20000057ab9 */ /* 0x000fe40000000800 */
[----:B------:R-:W-:-:S04]  /*0be0*/  UIADD3 UR4, UR4, UR5, URZ ;  /* 0x0000000504047290 */ /* 0x000fc8000fffe03f */
[----:B------:R-:W-:-:S04]  /*0bf0*/  USHF.R.S32.HI UR5, URZ, 0x1f, UR4 ;  /* 0x0000001f3f057899 */ /* 0x000fc80008011404 */
[----:B------:R-:W-:-:S04]  /*0c00*/  ULEA.HI UR5, UR5, UR4, URZ, 0x6 ;  /* 0x0000000405057291 */ /* 0x000fc8000f8f303f */
[----:B------:R-:W-:-:S04]  /*0c10*/  USHF.R.S32.HI UR5, URZ, 0x6, UR5 ;  /* 0x000000063f057899 */ /* 0x000fc80008011405 */
[----:B------:R-:W-:-:S04]  /*0c20*/  UISETP.LT.AND UP0, UPT, UR36, UR5, UPT ;  /* 0x000000052400728c */ /* 0x000fc8000bf01270 */
[----:B------:R-:W-:-:S12]  /*0c30*/  USEL UR36, UR36, UR5, UP0 ;  /* 0x0000000524247287 */ /* 0x000fd80008000000 */
.L_x_1110:
[----:B------:R-:W-:Y:S01]  /*0c40*/  UISETP.GT.AND UP0, UPT, UR36, UR37, UPT ;  /* 0x000000252400728c */ /* 0x000fe2000bf04270 */
[----:B------:R-:W-:Y:S01]  /*0c50*/  IMAD.MOV.U32 R98, RZ, RZ, RZ ;  /* 0x000000ffff627224 */ /* 0x000fe200078e00ff */
[----:B------:R-:W-:Y:S02]  /*0c60*/  CS2R R96, SRZ ;  /* 0x0000000000607805 */ /* 0x000fe4000001ff00 */
[----:B------:R-:W-:Y:S02]  /*0c70*/  CS2R R94, SRZ ;  /* 0x00000000005e7805 */ /* 0x000fe4000001ff00 */
[----:B------:R-:W-:Y:S02]  /*0c80*/  CS2R R92, SRZ ;  /* 0x00000000005c7805 */ /* 0x000fe4000001ff00 */
[----:B------:R-:W-:Y:S02]  /*0c90*/  CS2R R90, SRZ ;  /* 0x00000000005a7805 */ /* 0x000fe4000001ff00 */
[----:B------:R-:W-:-:S02]  /*0ca0*/  PLOP3.LUT P1, PT, PT, PT, UP0, 0x80, 0x0 ;  /* 0x000000000000781c */ /* 0x000fc40003f2f008 */
[----:B------:R-:W-:-:S11]  /*0cb0*/  CS2R R88, SRZ ;  /* 0x0000000000587805 */ /* 0x000fd6000001ff00 */
[----:B------:R-:W-:Y:S05]  /*0cc0*/  @!P1 BRA `(.L_x_1111) ;  /* 0x0000004000049947 */ /* 0x000fea0003800000 */
[----:B------:R-:W-:Y:S01]  /*0cd0*/  MOV R0, RZ ;  /* 0x000000ff00007202 */ /* 0x000fe20000000f00 */
[----:B------:R-:W-:Y:S01]  /*0ce0*/  ULDC UR40, c[0x0][0x280] ;  /* 0x0000a00000287ab9 */ /* 0x000fe20000000800 */
[----:B------:R-:W-:Y:S01]  /*0cf0*/  ULDC UR41, c[0x0][0x75c] ;  /* 0x0001d70000297ab9 */ /* 0x000fe20000000800 */
[----:B------:R-:W-:Y:S01]  /*0d00*/  ULDC UR42, c[0x0][0x744] ;  /* 0x0001d100002a7ab9 */ /* 0x000fe20000000800 */
        /* <DEDUP_REMOVED lines=18> */
.L_x_1113:
        /* <DEDUP_REMOVED lines=15> */
.L_x_1112:
        /* <DEDUP_REMOVED lines=22> */
.L_x_1115:
        /* <DEDUP_REMOVED lines=15> */
.L_x_1114:
        /* <DEDUP_REMOVED lines=8> */
.L_x_1220:
[----:B------:R-:W-:Y:S02]  /*11f0*/  SHF.L.U32 R8, RZ, 0x1f, RZ ;  /* 0x0000001fff087819 */ /* 0x000fe400000006ff */
[----:B--2---:R-:W-:Y:S02]  /*1200*/  LEA.HI R4, R14, R14, RZ, 0x1 ;  /* 0x0000000e0e047211 */ /* 0x004fe400078f08ff */
[----:B------:R-:W2:Y:S01]  /*1210*/  SYNCS.PHASECHK.TRANS64.TRYWAIT P0, [R16+URZ+0x30800], R8 ;  /* 0x03080008100075a7 */ /* 0x000ea2000800017f */
[----:B------:R-:W-:Y:S02]  /*1220*/  LOP3.LUT R7, R2, 0xffffff80, RZ, 0xc0, !PT ;  /* 0xffffff8002077812 */ /* 0x000fe400078ec0ff */
[----:B------:R-:W-:Y:S02]  /*1230*/  LOP3.LUT R5, R4, 0xfffffffe, RZ, 0xc0, !PT ;  /* 0xfffffffe04057812 */ /* 0x000fe400078ec0ff */
[CC--:B------:R-:W-:Y:S01]  /*1240*/  LEA.HI R4, R3.reuse, R0.reuse, RZ, 0x5 ;  /* 0x0000000003047211 */ /* 0x0c0fe200078f28ff */
[----:B------:R-:W-:Y:S01]  /*1250*/  IMAD.IADD R7, R0, 0x1, -R7 ;  /* 0x0000000100077824 */ /* 0x000fe200078e0a07 */
[CC--:B------:R-:W-:Y:S01]  /*1260*/  LEA.HI R9, R3.reuse, R0.reuse, RZ, 0x3 ;  /* 0x0000000003097211 */ /* 0x0c0fe200078f18ff */
[----:B------:R-:W-:Y:S01]  /*1270*/  IMAD.IADD R228, R14, 0x1, -R5 ;  /* 0x000000010ee47824 */ /* 0x000fe200078e0a05 */
[----:B------:R-:W-:Y:S01]  /*1280*/  LEA.HI R5, R3, R0, RZ, 0x4 ;  /* 0x0000000003057211 */ /* 0x000fe200078f20ff */
[----:B------:R-:W-:Y:S01]  /*1290*/  IMAD.SHL.U32 R3, R0, 0x40, RZ ;  /* 0x0000004000037824 */ /* 0x000fe200078e00ff */
[----:B------:R-:W-:-:S02]  /*12a0*/  SHF.R.S32.HI R2, RZ, 0x1f, R7 ;  /* 0x0000001fff027819 */ /* 0x000fc40000011407 */
[----:B------:R-:W-:Y:S02]  /*12b0*/  SHF.R.S32.HI R4, RZ, 0x5, R4 ;  /* 0x00000005ff047819 */ /* 0x000fe40000011404 */
[----:B------:R-:W-:Y:S02]  /*12c0*/  SHF.R.S32.HI R10, RZ, 0x4, R5 ;  /* 0x00000004ff0a7819 */ /* 0x000fe40000011405 */
[----:B------:R-:W-:Y:S01]  /*12d0*/  LEA.HI R0, R2, R7, RZ, 0x2 ;  /* 0x0000000702007211 */ /* 0x000fe200078f10ff */
[----:B------:R-:W-:Y:S01]  /*12e0*/  IMAD.SHL.U32 R6, R4, 0x10, RZ ;  /* 0x0000001004067824 */ /* 0x000fe200078e00ff */
[----:B------:R-:W-:Y:S02]  /*12f0*/  LEA.HI R11, R5, R10, RZ, 0x1 ;  /* 0x0000000a050b7211 */ /* 0x000fe400078f08ff */
[----:B------:R-:W-:Y:S02]  /*1300*/  LOP3.LUT R3, R3, 0x1c0, RZ, 0xc0, !PT ;  /* 0x000001c003037812 */ /* 0x000fe400078ec0ff */
[----:B------:R-:W-:-:S02]  /*1310*/  SHF.R.S32.HI R4, RZ, 0x2, R0 ;  /* 0x00000002ff047819 */ /* 0x000fc40000011400 */
[----:B------:R-:W-:Y:S01]  /*1320*/  SHF.R.S32.HI R5, RZ, 0x1f, R0 ;  /* 0x0000001fff057819 */ /* 0x000fe20000011400 */
[----:B--2---:R-:W-:Y:S06]  /*1330*/  @P0 BRA `(.L_x_1117) ;  /* 0x0000000000080947 */ /* 0x004fec0003800000 */
[----:B------:R-:W2:Y:S02]  /*1340*/  SYNCS.PHASECHK.TRANS64.TRYWAIT P0, [R16+URZ+0x30800], R8 ;  /* 0x03080008100075a7 */ /* 0x000ea4000800017f */
[----:B--2---:R-:W-:Y:S05]  /*1350*/  @!P0 BRA `(.L_x_1118) ;  /* 0x0000008800d88947 */ /* 0x004fea0003800000 */
.L_x_1117:
[----:B------:R-:W-:Y:S01]  /*1360*/  LEA.HI R5, R5, R4, RZ, 0x3 ;  /* 0x0000000405057211 */ /* 0x000fe200078f18ff */
[----:B------:R-:W3:Y:S01]  /*1370*/  S2R R14, SR_CgaCtaId ;  /* 0x00000000000e7919 */ /* 0x000ee20000008800 */
[----:B--2---:R-:W-:Y:S01]  /*1380*/  LOP3.LUT R8, R3, 0x30, R6, 0xf8, !PT ;  /* 0x0000003003087812 */ /* 0x004fe200078ef806 */
[----:B------:R-:W-:Y:S01]  /*1390*/  ULDC UR4, c[0x0][0x290] ;  /* 0x0000a40000047ab9 */ /* 0x000fe20000000800 */
[----:B------:R-:W-:Y:S01]  /*13a0*/  LOP3.LUT R5, R5, 0xfffffff8, RZ, 0xc0, !PT ;  /* 0xfffffff805057812 */ /* 0x000fe200078ec0ff */
[----:B------:R-:W2:Y:S01]  /*13b0*/  S2R R229, SR_CTAID.X ;  /* 0x0000000000e57919 */ /* 0x000ea20000002500 */
[----:B------:R-:W-:Y:S01]  /*13c0*/  LOP3.LUT R11, R11, 0x7ffffe, RZ, 0xc0, !PT ;  /* 0x007ffffe0b0b7812 */ /* 0x000fe200078ec0ff */
[----:B------:R-:W-:Y:S01]  /*13d0*/  UIMAD UR4, UR39, -0x80, UR4 ;  /* 0xffffff80270478a4 */ /* 0x000fe2000f8e0204 */
[C---:B------:R-:W-:Y:S01]  /*13e0*/  LEA.HI R6, R13.reuse, R13, RZ, 0x1 ;  /* 0x0000000d0d067211 */ /* 0x040fe200078f08ff */
[----:B------:R-:W-:Y:S01]  /*13f0*/  IMAD.IADD R5, R4, 0x1, -R5 ;  /* 0x0000000104057824 */ /* 0x000fe200078e0a05 */
[----:B------:R-:W-:Y:S01]  /*1400*/  LOP3.LUT R9, R8, 0x8, R9, 0xf8, !PT ;  /* 0x0000000808097812 */ /* 0x000fe200078ef809 */
[----:B------:R-:W-:Y:S01]  /*1410*/  IMAD.IADD R11, R10, 0x1, -R11 ;  /* 0x000000010a0b7824 */ /* 0x000fe200078e0a0b */
[----:B------:R-:W-:Y:S01]  /*1420*/  LEA.HI R4, R2, R7, RZ, 0x5 ;  /* 0x0000000702047211 */ /* 0x000fe200078f28ff */
[----:B------:R-:W-:Y:S01]  /*1430*/  IMAD.SHL.U32 R2, R13, 0x1000, RZ ;  /* 0x000010000d027824 */ /* 0x000fe200078e00ff */
[----:B------:R-:W-:-:S02]  /*1440*/  SHF.R.U32.HI R8, RZ, 0x3, R3 ;  /* 0x00000003ff087819 */ /* 0x000fc40000011603 */
[----:B------:R-:W-:Y:S02]  /*1450*/  CS2R R86, SRZ ;  /* 0x0000000000567805 */ /* 0x000fe4000001ff00 */
[----:B------:R-:W-:Y:S01]  /*1460*/  LOP3.LUT R6, R6, 0x3fffffe, RZ, 0xc0, !PT ;  /* 0x03fffffe06067812 */ /* 0x000fe200078ec0ff */
[----:B------:R-:W-:Y:S01]  /*1470*/  IMAD R11, R11, 0x200, R2 ;  /* 0x000002000b0b7824 */ /* 0x000fe200078e0202 */
[----:B------:R-:W-:Y:S02]  /*1480*/  LOP3.LUT R0, R0, 0x7ffffffc, RZ, 0xc0, !PT ;  /* 0x7ffffffc00007812 */ /* 0x000fe400078ec0ff */
[----:B------:R-:W-:Y:S02]  /*1490*/  CS2R R84, SRZ ;  /* 0x0000000000547805 */ /* 0x000fe4000001ff00 */
[----:B------:R-:W-:Y:S01]  /*14a0*/  LOP3.LUT R8, R9, R8, RZ, 0x3c, !PT ;  /* 0x0000000809087212 */ /* 0x000fe200078e3cff */
[----:B------:R-:W-:Y:S01]  /*14b0*/  IMAD.IADD R3, R13, 0x1, -R6 ;  /* 0x000000010d037824 */ /* 0x000fe200078e0a06 */
[----:B------:R-:W-:Y:S01]  /*14c0*/  SHF.R.S32.HI R4, RZ, 0x5, R4 ;  /* 0x00000005ff047819 */ /* 0x000fe20000011404 */
[C---:B------:R-:W-:Y:S01]  /*14d0*/  IMAD R6, R7.reuse, 0x4, R2 ;  /* 0x0000000407067824 */ /* 0x040fe200078e0202 */
[----:B------:R-:W-:Y:S01]  /*14e0*/  MOV R12, 0x400 ;  /* 0x00000400000c7802 */ /* 0x000fe20000000f00 */
[----:B------:R-:W-:Y:S01]  /*14f0*/  IMAD.IADD R0, R7, 0x1, -R0 ;  /* 0x0000000107007824 */ /* 0x000fe200078e0a00 */
[----:B------:R-:W-:Y:S01]  /*1500*/  CS2R R82, SRZ ;  /* 0x0000000000527805 */ /* 0x000fe2000001ff00 */
[----:B------:R-:W-:Y:S01]  /*1510*/  IMAD.IADD R7, R8, 0x1, R11 ;  /* 0x0000000108077824 */ /* 0x000fe200078e020b */
[----:B------:R-:W-:Y:S01]  /*1520*/  CS2R R80, SRZ ;  /* 0x0000000000507805 */ /* 0x000fe2000001ff00 */
[----:B------:R-:W-:Y:S01]  /*1530*/  IMAD R4, R4, 0x10, R5 ;  /* 0x0000001004047824 */ /* 0x000fe200078e0205 */
[----:B------:R-:W-:-:S02]  /*1540*/  CS2R R78, SRZ ;  /* 0x00000000004e7805 */ /* 0x000fc4000001ff00 */
[----:B------:R-:W-:Y:S01]  /*1550*/  CS2R R76, SRZ ;  /* 0x00000000004c7805 */ /* 0x000fe2000001ff00 */
[----:B------:R4:W-:Y:S01]  /*1560*/  STL [R1+0x8], R7 ;  /* 0x0000080701007387 */ /* 0x0009e20000100800 */
[----:B------:R-:W-:Y:S01]  /*1570*/  IMAD R2, R3, 0x40, R4 ;  /* 0x0000004003027824 */ /* 0x000fe200078e0204 */
[----:B---3--:R-:W-:Y:S02]  /*1580*/  LEA R12, R14, R12, 0x18 ;  /* 0x0000000c0e0c7211 */ /* 0x008fe400078ec0ff */
[----:B------:R-:W-:Y:S02]  /*1590*/  CS2R R4, SRZ ;  /* 0x0000000000047805 */ /* 0x000fe4000001ff00 */
[----:B------:R-:W-:Y:S01]  /*15a0*/  CS2R R74, SRZ ;  /* 0x00000000004a7805 */ /* 0x000fe2000001ff00 */
[----:B--2---:R-:W-:Y:S01]  /*15b0*/  IMAD R229, R229, -0x80, -R2 ;  /* 0xffffff80e5e57824 */ /* 0x004fe200078e0a02 */
        /* <DEDUP_REMOVED lines=56> */
[----:B------:R-:W-:Y:S01]  /*1940*/  CS2R R88, SRZ ;  /* 0x0000000000587805 */ /* 0x000fe2000001ff00 */
[----:B------:R-:W-:Y:S01]  /*1950*/  IMAD R3, R6, 0x4, R12 ;  /* 0x0000000406037824 */ /* 0x000fe200078e020c */
[----:B------:R-:W-:Y:S01]  /*1960*/  IADD3 R2, -R2, UR4, RZ ;  /* 0x0000000402027c10 */ /* 0x000fe2000fffe1ff */
[----:B----4-:R-:W-:-:S07]  /*1970*/  IMAD.SHL.U32 R230, R0, 0x2, RZ ;  /* 0x0000000200e67824 */ /* 0x010fce00078e00ff */
.L_x_1129:
[----:B------:R-:W-:Y:S01]  /*1980*/  IMAD.U32 R0, RZ, RZ, UR38 ;  /* 0x00000026ff007e24 */ /* 0x000fe2000f8e00ff */
[----:B------:R-:W-:Y:S05]  /*1990*/  YIELD ;  /* 0x0000000000007946 */ /* 0x000fea0003800000 */
[----:B------:R-:W-:-:S04]  /*19a0*/  LOP3.LUT R0, R0, 0x1, RZ, 0xfc, !PT ;  /* 0x0000000100007812 */ /* 0x000fc800078efcff */
[----:B------:R-:W-:-:S13]  /*19b0*/  ISETP.NE.AND P6, PT, R0, 0x3, PT ;  /* 0x000000030000780c */ /* 0x000fda0003fc5270 */
[----:B-1----:R-:W-:Y:S05]  /*19c0*/  @!P6 BRA `(.L_x_1119) ;  /* 0x000000000004e947 */ /* 0x002fea0003800000 */
[----:B------:R-:W-:Y:S01]  /*19d0*/  BPT.TRAP 0x1 ;  /* 0x000000040000795c */ /* 0x000fe20000300000 */
.L_x_1119:
[----:B------:R-:W2:Y:S01]  /*19e0*/  S2R R6, SR_CgaCtaId ;  /* 0x0000000000067919 */ /* 0x000ea20000008800 */
[----:B------:R-:W-:Y:S02]  /*19f0*/  MOV R0, 0x400 ;  /* 0x0000040000007802 */ /* 0x000fe40000000f00 */
[----:B------:R-:W-:Y:S02]  /*1a00*/  SHF.L.U32 R191, R5, 0x1f, RZ ;  /* 0x0000001f05bf7819 */ /* 0x000fe400000006ff */
[----:B--2---:R-:W-:-:S05]  /*1a10*/  LEA R0, R6, R0, 0x18 ;  /* 0x0000000006007211 */ /* 0x004fca00078ec0ff */
[----:B------:R-:W-:-:S04]  /*1a20*/  IMAD R0, R4, 0x8, R0 ;  /* 0x0000000804007824 */ /* 0x000fc800078e0200 */
[----:B------:R2:W3:Y:S01]  /*1a30*/  SYNCS.PHASECHK.TRANS64.TRYWAIT P0, [R0+URZ+0x30810], R191 ;  /* 0x030810bf000075a7 */ /* 0x0004e2000800017f */
[----:B------:R-:W-:Y:S05]  /*1a40*/  @!P6 BRA `(.L_x_1120) ;  /* 0x000000000004e947 */ /* 0x000fea0003800000 */
[----:B------:R-:W-:Y:S01]  /*1a50*/  BPT.TRAP 0x1 ;  /* 0x000000040000795c */ /* 0x000fe20000300000 */
.L_x_1120:
[----:B---3--:R-:W-:Y:S05]  /*1a60*/  @P0 BRA `(.L_x_1121) ;  /* 0x0000000000080947 */ /* 0x008fea0003800000 */
[----:B------:R-:W3:Y:S02]  /*1a70*/  SYNCS.PHASECHK.TRANS64.TRYWAIT P0, [R0+URZ+0x30810], R191 ;  /* 0x030810bf000075a7 */ /* 0x000ee4000800017f */
[----:B---3--:R-:W-:Y:S05]  /*1a80*/  @!P0 BRA `(.L_x_1122) ;  /* 0x00000084002c8947 */ /* 0x008fea0003800000 */
.L_x_1121:
[----:B------:R-:W-:Y:S05]  /*1a90*/  WARPSYNC.ALL ;  /* 0x0000000000007948 */ /* 0x000fea0003800000 */
[----:B------:R-:W4:Y:S01]  /*1aa0*/  S2R R209, SR_CgaCtaId ;  /* 0x0000000000d17919 */ /* 0x000f220000008800 */
[----:B------:R-:W-:Y:S01]  /*1ab0*/  MOV R208, 0x400 ;  /* 0x0000040000d07802 */ /* 0x000fe20000000f00 */
[----:B------:R-:W-:Y:S01]  /*1ac0*/  WARPGROUP.ARRIVE ;  /* 0x00000000000079c5 */ /* 0x000fe20000000000 */
[----:B------:R-:W-:Y:S01]  /*1ad0*/  R2UR UR9, R4 ;  /* 0x00000000040972ca */ /* 0x000fe200000e0000 */
[----:B------:R-:W-:Y:S01]  /*1ae0*/  UMOV UR11, 0x40000040 ;  /* 0x40000040000b7882 */ /* 0x000fe20000000000 */
[----:B----4-:R-:W-:-:S04]  /*1af0*/  LEA R208, R209, R208, 0x18 ;  /* 0x000000d0d1d07211 */ /* 0x010fc800078ec0ff */
[----:B------:R-:W-:Y:S01]  /*1b00*/  R2UR UR4, R208 ;  /* 0x00000000d00472ca */ /* 0x000fe200000e0000 */
[----:B------:R-:W-:-:S05]  /*1b10*/  IMAD R6, R228, 0x2000, R208 ;  /* 0x00002000e4067824 */ /* 0x000fca00078e02d0 */
[----:B------:R-:W-:Y:S01]  /*1b20*/  R2UR UR5, R6 ;  /* 0x00000000060572ca */ /* 0x000fe200000e0000 */
[----:B------:R-:W-:-:S04]  /*1b30*/  IMAD R6, R4, 0x40, R230 ;  /* 0x0000004004067824 */ /* 0x000fc800078e02e6 */
[----:B------:R-:W-:Y:S02]  /*1b40*/  IMAD R6, R6, 0x4, R208 ;  /* 0x0000000406067824 */ /* 0x000fe400078e02d0 */
[----:B------:R-:W-:-:S04]  /*1b50*/  UIADD3 UR4, UR4, 0x18000, URZ ;  /* 0x0001800004047890 */ /* 0x000fc8000fffe03f */
[----:B------:R-:W-:Y:S02]  /*1b60*/  USHF.R.U32.HI UR4, URZ, 0x4, UR4 ;  /* 0x000000043f047899 */ /* 0x000fe40008011604 */
[----:B------:R-:W-:Y:S02]  /*1b70*/  USHF.R.U32.HI UR6, URZ, 0x4, UR5 ;  /* 0x000000043f067899 */ /* 0x000fe40008011605 */
[----:B------:R-:W-:Y:S02]  /*1b80*/  ULOP3.LUT UR4, UR4, 0x3fff, URZ, 0xc0, !UPT ;  /* 0x00003fff04047892 */ /* 0x000fe4000f8ec03f */
[----:B------:R-:W-:Y:S02]  /*1b90*/  ULOP3.LUT UR6, UR6, 0x3fff, URZ, 0xc0, !UPT ;  /* 0x00003fff06067892 */ /* 0x000fe4000f8ec03f */
[----:B------:R-:W-:Y:S02]  /*1ba0*/  ULOP3.LUT UR8, UR4, 0x10000, URZ, 0xfc, !UPT ;  /* 0x0001000004087892 */ /* 0x000fe4000f8efc3f */
[----:B------:R-:W-:-:S02]  /*1bb0*/  ULOP3.LUT UR7, UR6, 0x10000, URZ, 0xfc, !UPT ;  /* 0x0001000006077892 */ /* 0x000fc4000f8efc3f */
[----:B------:R-:W-:-:S03]  /*1bc0*/  ULEA UR6, UR9, UR8, 0xa ;  /* 0x0000000809067291 */ /* 0x000fc6000f8e503f */
[----:B------:R-:W-:Y:S02]  /*1bd0*/  UMOV UR9, 0x40000040 ;  /* 0x4000004000097882 */ /* 0x000fe40000000000 */
[----:B------:R-:W-:Y:S02]  /*1be0*/  UMOV UR8, UR7 ;  /* 0x0000000700087c82 */ /* 0x000fe40008000000 */
        /* <DEDUP_REMOVED lines=62> */
.L_x_1123:
[----:B------:R1:W1:Y:S01]  /*1fd0*/  SYNCS.PHASECHK.TRANS64.TRYWAIT P0, [R0+URZ+0x30830], R191 ;  /* 0x030830bf000075a7 */ /* 0x000262000800017f */
[----:B------:R-:W-:Y:S05]  /*1fe0*/  @!P6 BRA `(.L_x_1124) ;  /* 0x000000000004e947 */ /* 0x000fea0003800000 */
[----:B------:R-:W-:Y:S01]  /*1ff0*/  BPT.TRAP 0x1 ;  /* 0x000000040000795c */ /* 0x000fe20000300000 */
.L_x_1124:
[----:B------:R-:W-:Y:S01]  /*2000*/  FMUL.FTZ R7, R152, UR41 ;  /* 0x0000002998077c20 */ /* 0x000fe20008410000 */
[----:B------:R-:W-:Y:S01]  /*2010*/  FMUL.FTZ R8, R153, UR41 ;  /* 0x0000002999087c20 */ /* 0x000fe20008410000 */
[----:B------:R-:W-:Y:S01]  /*2020*/  FMUL.FTZ R9, R154, UR41 ;  /* 0x000000299a097c20 */ /* 0x000fe20008410000 */
[----:B------:R-:W2:Y:S01]  /*2030*/  LDC.64 R152, c[0x0][0x748] ;  /* 0x0001d200ff987b82 */ /* 0x000ea20000000a00 */
[----:B------:R-:W-:Y:S01]  /*2040*/  FMUL.FTZ R10, R155, UR41 ;  /* 0x000000299b0a7c20 */ /* 0x000fe20008410000 */
[----:B------:R-:W-:Y:S01]  /*2050*/  FMUL.FTZ R11, R156, UR41 ;  /* 0x000000299c0b7c20 */ /* 0x000fe20008410000 */
[----:B------:R-:W-:Y:S01]  /*2060*/  FMUL.FTZ R12, R157, UR41 ;  /* 0x000000299d0c7c20 */ /* 0x000fe20008410000 */
[----:B-1----:R-:W-:Y:S01]  /*2070*/  FMUL.FTZ R13, R158, UR41 ;  /* 0x000000299e0d7c20 */ /* 0x002fe20008410000 */
        /* <DEDUP_REMOVED lines=16> */
[----:B------:R-:W1:Y:S01]  /*2180*/  MUFU.TANH R7, R7 ;  /* 0x0000000700077308 */ /* 0x000e620000002400 */
[----:B------:R-:W-:Y:S01]  /*2190*/  FMUL.FTZ R190, R175, UR41 ;  /* 0x00000029afbe7c20 */ /* 0x000fe20008410000 */
[----:B------:R-:W-:-:S06]  /*21a0*/  VIADD R154, R208, 0x20000 ;  /* 0x00020000d09a7836 */ /* 0x000fcc0000000000 */
[----:B------:R-:W1:Y:S08]  /*21b0*/  MUFU.TANH R8, R8 ;  /* 0x0000000800087308 */ /* 0x000e700000002400 */
        /* <DEDUP_REMOVED lines=20> */
[----:B------:R-:W1:Y:S01]  /*2300*/  MUFU.TANH R189, R189 ;  /* 0x000000bd00bd7308 */ /* 0x000e620000002400 */
[----:B--2---:R-:W-:Y:S05]  /*2310*/  @P0 BRA `(.L_x_1125) ;  /* 0x0000000000080947 */ /* 0x004fea0003800000 */
[----:B------:R-:W2:Y:S02]  /*2320*/  SYNCS.PHASECHK.TRANS64.TRYWAIT P0, [R0+URZ+0x30830], R191 ;  /* 0x030830bf000075a7 */ /* 0x000ea4000800017f */
[----:B--2---:R-:W-:Y:S05]  /*2330*/  @!P0 BRA `(.L_x_1126) ;  /* 0x0000007c00148947 */ /* 0x004fea0003800000 */
.L_x_1125:
[----:B------:R-:W-:Y:S01]  /*2340*/  SHF.R.U32.HI R154, RZ, 0x4, R154 ;  /* 0x00000004ff9a7819 */ /* 0x000fe2000001169a */
[----:B------:R-:W-:Y:S01]  /*2350*/  ULEA UR6, UR37, -UR40, 0x6 ;  /* 0x8000002825067291 */ /* 0x000fe2000f8e303f */
[C---:B------:R-:W-:Y:S01]  /*2360*/  ISETP.GT.AND P2, PT, R229.reuse, RZ, PT ;  /* 0x000000ffe500720c */ /* 0x040fe20003f44270 */
[----:B------:R-:W4:Y:S01]  /*2370*/  MUFU.TANH R190, R190 ;  /* 0x000000be00be7308 */ /* 0x000f220000002400 */
[----:B--23--:R-:W-:Y:S01]  /*2380*/  LOP3.LUT R191, R154, 0x3fff, RZ, 0xc0, !PT ;  /* 0x00003fff9abf7812 */ /* 0x00cfe200078ec0ff */
[----:B------:R-:W-:Y:S01]  /*2390*/  FMUL.FTZ R236, R178, UR41 ;  /* 0x00000029b2ec7c20 */ /* 0x000fe20008410000 */
[----:B------:R-:W-:Y:S01]  /*23a0*/  ISETP.GT.AND P0, PT, R229, 0x8, PT ;  /* 0x00000008e500780c */ /* 0x000fe20003f04270 */
[----:B------:R-:W-:Y:S01]  /*23b0*/  FMUL.FTZ R237, R177, UR41 ;  /* 0x00000029b1ed7c20 */ /* 0x000fe20008410000 */
[----:B------:R-:W-:Y:S01]  /*23c0*/  LOP3.LUT R155, R191, 0x10000, RZ, 0xfc, !PT ;  /* 0x00010000bf9b7812 */ /* 0x000fe200078efcff */
[----:B------:R-:W-:Y:S01]  /*23d0*/  FMUL.FTZ R176, R176, UR41 ;  /* 0x00000029b0b07c20 */ /* 0x000fe20008410000 */
[C---:B------:R-:W-:Y:S01]  /*23e0*/  IADD3 R154, R2.reuse, UR6, R230 ;  /* 0x00000006029a7c10 */ /* 0x040fe2000fffe0e6 */
[----:B------:R-:W-:Y:S01]  /*23f0*/  FMUL.FTZ R235, R179, UR41 ;  /* 0x00000029b3eb7c20 */ /* 0x000fe20008410000 */
[----:B------:R-:W-:Y:S01]  /*2400*/  ISETP.GT.AND P3, PT, R2, 0x8, PT ;  /* 0x000000080200780c */ /* 0x000fe20003f64270 */
[----:B------:R-:W-:Y:S01]  /*2410*/  IMAD R155, R4, 0x400, R155 ;  /* 0x00000400049b7824 */ /* 0x000fe200078e029b */
[--C-:B------:R-:W-:Y:S01]  /*2420*/  IADD3 R160, RZ, -R154, -R153.reuse ;  /* 0x8000009affa07210 */ /* 0x100fe20007ffe899 */
[----:B------:R2:W-:Y:S01]  /*2430*/  STL [R1+0xc], R0 ;  /* 0x00000c0001007387 */ /* 0x0005e20000100800 */
[----:B------:R-:W-:Y:S01]  /*2440*/  ISETP.GT.AND P1, PT, R2, RZ, PT ;  /* 0x000000ff0200720c */ /* 0x000fe20003f24270 */
[----:B------:R-:W-:Y:S01]  /*2450*/  MUFU.TANH R236, R236 ;  /* 0x000000ec00ec7308 */ /* 0x000fe20000002400 */
[----:B------:R-:W-:Y:S01]  /*2460*/  R2UR UR6, R155 ;  /* 0x000000009b0672ca */ /* 0x000fe200000e0000 */
[----:B------:R-:W-:Y:S01]  /*2470*/  UIADD3 UR5, UR5, 0x8000, URZ ;  /* 0x0000800005057890 */ /* 0x000fe2000fffe03f */
[----:B------:R-:W-:Y:S01]  /*2480*/  IADD3 R155, -R154, 0x8, -R153 ;  /* 0x000000089a9b7810 */ /* 0x000fe20007ffe999 */
[C-C-:B------:R-:W-:Y:S01]  /*2490*/  IMAD.IADD R153, R152.reuse, 0x1, -R154.reuse ;  /* 0x0000000198997824 */ /* 0x140fe200078e0a9a */
[----:B------:R-:W-:Y:S01]  /*24a0*/  IADD3 R152, R152, 0x8, -R154 ;  /* 0x0000000898987810 */ /* 0x000fe20007ffe89a */
[----:B------:R-:W-:Y:S01]  /*24b0*/  USHF.R.U32.HI UR5, URZ, 0x4, UR5 ;  /* 0x000000043f057899 */ /* 0x000fe20008011605 */
[----:B------:R-:W-:Y:S01]  /*24c0*/  SEL R167, R155, 0x40, P3 ;  /* 0x000000409ba77807 */ /* 0x000fe20001800000 */
[----:B--2---:R-:W2:Y:S01]  /*24d0*/  MUFU.TANH R0, R176 ;  /* 0x000000b000007308 */ /* 0x004ea20000002400 */
[----:B------:R-:W-:Y:S01]  /*24e0*/  SEL R153, R153, 0x40, !P2 ;  /* 0x0000004099997807 */ /* 0x000fe20005000000 */
[----:B------:R-:W-:Y:S01]  /*24f0*/  ULOP3.LUT UR5, UR5, 0x3fff, URZ, 0xc0, !UPT ;  /* 0x00003fff05057892 */ /* 0x000fe2000f8ec03f */
[----:B------:R-:W-:Y:S01]  /*2500*/  SEL R168, R152, 0x40, !P0 ;  /* 0x0000004098a87807 */ /* 0x000fe20004000000 */
[----:B------:R-:W-:Y:S01]  /*2510*/  FMUL.FTZ R234, R180, UR41 ;  /* 0x00000029b4ea7c20 */ /* 0x000fe20008410000 */
[----:B------:R-:W-:Y:S01]  /*2520*/  SEL R160, R160, 0x40, P1 ;  /* 0x00000040a0a07807 */ /* 0x000fe20000800000 */
[----:B------:R-:W-:Y:S01]  /*2530*/  ULOP3.LUT UR5, UR5, 0x10000, URZ, 0xfc, !UPT ;  /* 0x0001000005057892 */ /* 0x000fe2000f8efc3f */
[C---:B------:R-:W-:Y:S01]  /*2540*/  ISETP.GE.AND P0, PT, R153.reuse, RZ, PT ;  /* 0x000000ff9900720c */ /* 0x040fe20003f06270 */
[----:B------:R-:W3:Y:S01]  /*2550*/  MUFU.TANH R237, R237 ;  /* 0x000000ed00ed7308 */ /* 0x000ee20000002400 */
[----:B------:R-:W-:Y:S01]  /*2560*/  ISETP.GE.AND P3, PT, R153, 0x8, PT ;  /* 0x000000089900780c */ /* 0x000fe20003f66270 */
[----:B------:R-:W-:Y:S01]  /*2570*/  FMUL.FTZ R233, R181, UR41 ;  /* 0x00000029b5e97c20 */ /* 0x000fe20008410000 */
[----:B------:R-:W-:Y:S01]  /*2580*/  ISETP.GE.AND P1, PT, R168, RZ, PT ;  /* 0x000000ffa800720c */ /* 0x000fe20003f26270 */
[----:B------:R-:W-:Y:S01]  /*2590*/  FMUL.FTZ R232, R182, UR41 ;  /* 0x00000029b6e87c20 */ /* 0x000fe20008410000 */
[----:B------:R-:W-:Y:S01]  /*25a0*/  ISETP.GE.AND P2, PT, R168, 0x8, PT ;  /* 0x00000008a800780c */ /* 0x000fe20003f46270 */
[----:B------:R-:W-:Y:S01]  /*25b0*/  FMUL.FTZ R231, R183, UR41 ;  /* 0x00000029b7e77c20 */ /* 0x000fe20008410000 */
[C---:B------:R-:W-:Y:S01]  /*25c0*/  ISETP.GT.OR P0, PT, R160.reuse, RZ, !P0 ;  /* 0x000000ffa000720c */ /* 0x040fe20004704670 */
[----:B------:R-:W3:Y:S01]  /*25d0*/  MUFU.TANH R235, R235 ;  /* 0x000000eb00eb7308 */ /* 0x000ee20000002400 */
[----:B------:R-:W-:Y:S01]  /*25e0*/  ISETP.GT.OR P3, PT, R160, 0x8, !P3 ;  /* 0x00000008a000780c */ /* 0x000fe20005f64670 */
[----:B------:R-:W-:Y:S01]  /*25f0*/  UMOV UR10, UR6 ;  /* 0x00000006000a7c82 */ /* 0x000fe20008000000 */
[C---:B------:R-:W-:Y:S01]  /*2600*/  ISETP.GT.OR P1, PT, R167.reuse, RZ, !P1 ;  /* 0x000000ffa700720c */ /* 0x040fe20004f24670 */
[----:B------:R-:W-:Y:S01]  /*2610*/  UMOV UR11, 0x40000040 ;  /* 0x40000040000b7882 */ /* 0x000fe20000000000 */
[----:B------:R-:W-:Y:S01]  /*2620*/  ISETP.GT.OR P2, PT, R167, 0x8, !P2 ;  /* 0x00000008a700780c */ /* 0x000fe20005744670 */
[----:B------:R-:W-:Y:S01]  /*2630*/  UMOV UR8, UR5 ;  /* 0x0000000500087c82 */ /* 0x000fe20008000000 */
[----:B------:R-:W-:Y:S01]  /*2640*/  ISETP.GE.AND P4, PT, R153, 0x1, PT ;  /* 0x000000019900780c */ /* 0x000fe20003f86270 */
[----:B------:R-:W-:Y:S01]  /*2650*/  UMOV UR9, 0x40000040 ;  /* 0x4000004000097882 */ /* 0x000fe20000000000 */
[----:B------:R-:W-:Y:S01]  /*2660*/  ISETP.GE.AND P5, PT, R168, 0x1, PT ;  /* 0x00000001a800780c */ /* 0x000fe20003fa6270 */
[----:B------:R-:W3:Y:S01]  /*2670*/  MUFU.TANH R234, R234 ;  /* 0x000000ea00ea7308 */ /* 0x000ee20000002400 */
[----:B-1----:R-:W-:-:S02]  /*2680*/  FSEL R223, R7, -INF , !P0 ;  /* 0xff80000007df7808 */ /* 0x002fc40004000000 */
[C---:B------:R-:W-:Y:S01]  /*2690*/  FSEL R161, R11.reuse, -INF , !P3 ;  /* 0xff8000000ba17808 */ /* 0x040fe20005800000 */
[----:B------:R-:W-:Y:S01]  /*26a0*/  FFMA.FTZ R11, -R11, R11, 1 ;  /* 0x3f8000000b0b7423 */ /* 0x000fe2000001010b */
[----:B------:R-:W-:Y:S01]  /*26b0*/  ISETP.GE.AND P0, PT, R153, 0x9, PT ;  /* 0x000000099900780c */ /* 0x000fe20003f06270 */
[--C-:B------:R-:W-:Y:S01]  /*26c0*/  FFMA.FTZ R223, R223, UR42, -R202.reuse ;  /* 0x0000002adfdf7c23 */ /* 0x100fe200080108ca */
[----:B------:R-:W-:Y:S01]  /*26d0*/  FSEL R169, R9, -INF , !P1 ;  /* 0xff80000009a97808 */ /* 0x000fe20004800000 */
[----:B------:R-:W-:Y:S01]  /*26e0*/  MUFU.TANH R233, R233 ;  /* 0x000000e900e97308 */ /* 0x000fe20000002400 */
[----:B------:R-:W-:Y:S02]  /*26f0*/  ISETP.GE.AND P3, PT, R153, 0x11, PT ;  /* 0x000000119900780c */ /* 0x000fe40003f66270 */
[----:B------:R-:W-:Y:S01]  /*2700*/  ISETP.GE.AND P1, PT, R168, 0x9, PT ;  /* 0x00000009a800780c */ /* 0x000fe20003f26270 */
[----:B------:R-:W-:Y:S01]  /*2710*/  FFMA.FTZ R222, R169, UR42, -R202 ;  /* 0x0000002aa9de7c23 */ /* 0x000fe200080108ca */
[----:B------:R-:W-:Y:S01]  /*2720*/  FSEL R171, R13, -INF , !P2 ;  /* 0xff8000000dab7808 */ /* 0x000fe20005000000 */
[--C-:B------:R-:W-:Y:S01]  /*2730*/  FFMA.FTZ R202, R161, UR42, -R206.reuse ;  /* 0x0000002aa1ca7c23 */ /* 0x100fe200080108ce */
[----:B------:R-:W-:Y:S01]  /*2740*/  ISETP.GT.OR P4, PT, R160, 0x1, !P4 ;  /* 0x00000001a000780c */ /* 0x000fe20006784670 */
[----:B------:R-:W1:Y:S01]  /*2750*/  MUFU.TANH R232, R232 ;  /* 0x000000e800e87308 */ /* 0x000e620000002400 */
[----:B------:R-:W-:Y:S01]  /*2760*/  ISETP.GT.OR P5, PT, R167, 0x1, !P5 ;  /* 0x00000001a700780c */ /* 0x000fe20006fa4670 */
[----:B------:R-:W-:Y:S01]  /*2770*/  FFMA.FTZ R208, R171, UR42, -R206 ;  /* 0x0000002aabd07c23 */ /* 0x000fe200080108ce */
[----:B------:R-:W-:-:S02]  /*2780*/  ISETP.GE.AND P2, PT, R168, 0x11, PT ;  /* 0x00000011a800780c */ /* 0x000fc40003f46270 */
[C---:B------:R-:W-:Y:S02]  /*2790*/  ISETP.GT.OR P0, PT, R160.reuse, 0x9, !P0 ;  /* 0x00000009a000780c */ /* 0x040fe40004704670 */
[----:B------:R-:W-:Y:S01]  /*27a0*/  ISETP.GT.OR P3, PT, R160, 0x11, !P3 ;  /* 0x00000011a000780c */ /* 0x000fe20005f64670 */
[----:B------:R-:W1:Y:S01]  /*27b0*/  MUFU.TANH R231, R231 ;  /* 0x000000e700e77308 */ /* 0x000e620000002400 */
[C---:B------:R-:W-:Y:S02]  /*27c0*/  ISETP.GT.OR P1, PT, R167.reuse, 0x9, !P1 ;  /* 0x00000009a700780c */ /* 0x040fe40004f24670 */
[----:B------:R-:W-:Y:S02]  /*27d0*/  FSEL R162, R8, -INF , !P4 ;  /* 0xff80000008a27808 */ /* 0x000fe40006000000 */
[----:B------:R-:W-:Y:S02]  /*27e0*/  FSEL R170, R10, -INF , !P5 ;  /* 0xff8000000aaa7808 */ /* 0x000fe40006800000 */
[----:B------:R-:W-:Y:S01]  /*27f0*/  ISETP.GT.OR P2, PT, R167, 0x11, !P2 ;  /* 0x00000011a700780c */ /* 0x000fe20005744670 */
[--C-:B------:R-:W-:Y:S01]  /*2800*/  FFMA.FTZ R221, R162, UR42, -R203.reuse ;  /* 0x0000002aa2dd7c23 */ /* 0x100fe200080108cb */
[----:B------:R-:W-:Y:S01]  /*2810*/  ISETP.GE.AND P4, PT, R153, 0x10, PT ;  /* 0x000000109900780c */ /* 0x000fe20003f86270 */
[----:B------:R-:W-:Y:S01]  /*2820*/  FFMA.FTZ R203, R170, UR42, -R203 ;  /* 0x0000002aaacb7c23 */ /* 0x000fe200080108cb */
[----:B------:R-:W-:Y:S01]  /*2830*/  ISETP.GE.AND P5, PT, R168, 0x10, PT ;  /* 0x00000010a800780c */ /* 0x000fe20003fa6270 */
[----:B------:R-:W-:Y:S01]  /*2840*/  MUFU.EX2 R208, R208 ;  /* 0x000000d000d07308 */ /* 0x000fe20000000800 */
[----:B------:R-:W-:-:S02]  /*2850*/  FSEL R164, R12, -INF , !P0 ;  /* 0xff8000000ca47808 */ /* 0x000fc40004000000 */
[----:B------:R-:W-:Y:S02]  /*2860*/  FSEL R166, R16, -INF , !P3 ;  /* 0xff80000010a67808 */ /* 0x000fe40005800000 */
[C---:B------:R-:W-:Y:S01]  /*2870*/  ISETP.GE.AND P0, PT, R153.reuse, 0x18, PT ;  /* 0x000000189900780c */ /* 0x040fe20003f06270 */
[--C-:B------:R-:W-:Y:S01]  /*2880*/  FFMA.FTZ R206, R164, UR42, -R207.reuse ;  /* 0x0000002aa4ce7c23 */ /* 0x100fe200080108cf */
[C---:B------:R-:W-:Y:S01]  /*2890*/  FSEL R172, R14.reuse, -INF , !P1 ;  /* 0xff8000000eac7808 */ /* 0x040fe20004800000 */
[----:B------:R-:W-:Y:S01]  /*28a0*/  FFMA.FTZ R14, -R14, R14, 1 ;  /* 0x3f8000000e0e7423 */ /* 0x000fe2000001010e */
[----:B------:R-:W-:Y:S02]  /*28b0*/  ISETP.GE.AND P3, PT, R153, 0x20, PT ;  /* 0x000000209900780c */ /* 0x000fe40003f66270 */
[----:B------:R-:W-:Y:S01]  /*28c0*/  ISETP.GE.AND P1, PT, R168, 0x18, PT ;  /* 0x00000018a800780c */ /* 0x000fe20003f26270 */
[----:B------:R-:W-:Y:S01]  /*28d0*/  FFMA.FTZ R209, R172, UR42, -R207 ;  /* 0x0000002aacd17c23 */ /* 0x000fe200080108cf */
[----:B------:R-:W-:Y:S01]  /*28e0*/  FSEL R174, R18, -INF , !P2 ;  /* 0xff80000012ae7808 */ /* 0x000fe20005000000 */
[----:B------:R-:W-:Y:S01]  /*28f0*/  MUFU.EX2 R206, R206 ;  /* 0x000000ce00ce7308 */ /* 0x000fe20000000800 */
[----:B------:R-:W-:Y:S01]  /*2900*/  ISETP.GT.OR P4, PT, R160, 0x10, !P4 ;  /* 0x00000010a000780c */ /* 0x000fe20006784670 */
[----:B------:R-:W-:Y:S01]  /*2910*/  FFMA.FTZ R18, -R18, R18, 1 ;  /* 0x3f80000012127423 */ /* 0x000fe20000010112 */
[----:B------:R-:W-:Y:S01]  /*2920*/  ISETP.GT.OR P5, PT, R167, 0x10, !P5 ;  /* 0x00000010a700780c */ /* 0x000fe20006fa4670 */
[----:B------:R-:W-:Y:S01]  /*2930*/  FFMA.FTZ R211, R174, UR42, -R205 ;  /* 0x0000002aaed37c23 */ /* 0x000fe200080108cd */
[----:B------:R-:W-:-:S02]  /*2940*/  ISETP.GE.AND P2, PT, R168, 0x20, PT ;  /* 0x00000020a800780c */ /* 0x000fc40003f46270 */
[C---:B------:R-:W-:Y:S01]  /*2950*/  ISETP.GT.OR P0, PT, R160.reuse, 0x18, !P0 ;  /* 0x00000018a000780c */ /* 0x040fe20004704670 */
[----:B------:R-:W-:Y:S01]  /*2960*/  MUFU.EX2 R209, R209 ;  /* 0x000000d100d17308 */ /* 0x000fe20000000800 */
[----:B------:R-:W-:Y:S02]  /*2970*/  ISETP.GT.OR P3, PT, R160, 0x20, !P3 ;  /* 0x00000020a000780c */ /* 0x000fe40005f64670 */
[----:B------:R-:W-:Y:S02]  /*2980*/  ISETP.GT.OR P1, PT, R167, 0x18, !P1 ;  /* 0x00000018a700780c */ /* 0x000fe40004f24670 */
[----:B------:R-:W-:Y:S02]  /*2990*/  FSEL R163, R15, -INF , !P4 ;  /* 0xff8000000fa37808 */ /* 0x000fe40006000000 */
[----:B------:R-:W-:Y:S01]  /*29a0*/  FSEL R173, R17, -INF , !P5 ;  /* 0xff80000011ad7808 */ /* 0x000fe20006800000 */
[----:B------:R-:W-:Y:S01]  /*29b0*/  MUFU.EX2 R211, R211 ;  /* 0x000000d300d37308 */ /* 0x000fe20000000800 */
[----:B------:R-:W-:Y:S01]  /*29c0*/  ISETP.GT.OR P2, PT, R167, 0x20, !P2 ;  /* 0x00000020a700780c */ /* 0x000fe20005744670 */
[--C-:B------:R-:W-:Y:S01]  /*29d0*/  FFMA.FTZ R207, R163, UR42, -R204.reuse ;  /* 0x0000002aa3cf7c23 */ /* 0x100fe200080108cc */
[----:B------:R-:W-:Y:S01]  /*29e0*/  ISETP.GE.AND P4, PT, R153, 0x19, PT ;  /* 0x000000199900780c */ /* 0x000fe20003f86270 */
[----:B------:R-:W-:Y:S01]  /*29f0*/  FFMA.FTZ R210, R173, UR42, -R204 ;  /* 0x0000002aadd27c23 */ /* 0x000fe200080108cc */
[----:B------:R-:W-:Y:S01]  /*2a00*/  ISETP.GE.AND P5, PT, R168, 0x19, PT ;  /* 0x00000019a800780c */ /* 0x000fe20003fa6270 */
[----:B------:R-:W-:Y:S01]  /*2a10*/  FFMA.FTZ R204, R166, UR42, -R205 ;  /* 0x0000002aa6cc7c23 */ /* 0x000fe200080108cd */
[----:B------:R-:W-:Y:S01]  /*2a20*/  FSEL R165, R19, -INF , !P0 ;  /* 0xff80000013a57808 */ /* 0x000fe20004000000 */
[----:B------:R-:W-:Y:S01]  /*2a30*/  MUFU.EX2 R207, R207 ;  /* 0x000000cf00cf7308 */ /* 0x000fe20000000800 */
[C---:B------:R-:W-:Y:S01]  /*2a40*/  FSEL R227, R23.reuse, -INF , !P3 ;  /* 0xff80000017e37808 */ /* 0x040fe20005800000 */
[----:B------:R-:W-:Y:S01]  /*2a50*/  FFMA.FTZ R23, -R23, R23, 1 ;  /* 0x3f80000017177423 */ /* 0x000fe20000010117 */
[----:B------:R-:W-:Y:S01]  /*2a60*/  ISETP.GE.AND P0, PT, R153, 0x21, PT ;  /* 0x000000219900780c */ /* 0x000fe20003f06270 */
[----:B------:R-:W-:Y:S01]  /*2a70*/  FFMA.FTZ R205, R165, UR42, -R198 ;  /* 0x0000002aa5cd7c23 */ /* 0x000fe200080108c6 */
[----:B------:R-:W-:Y:S01]  /*2a80*/  FSEL R159, R21, -INF , !P1 ;  /* 0xff800000159f7808 */ /* 0x000fe20004800000 */
[----:B------:R-:W-:Y:S01]  /*2a90*/  FFMA.FTZ R227, R227, UR42, -R200 ;  /* 0x0000002ae3e37c23 */ /* 0x000fe200080108c8 */
[----:B------:R-:W-:Y:S01]  /*2aa0*/  ISETP.GE.AND P3, PT, R153, 0x29, PT ;  /* 0x000000299900780c */ /* 0x000fe20003f66270 */
[----:B------:R-:W-:Y:S01]  /*2ab0*/  MUFU.EX2 R210, R210 ;  /* 0x000000d200d27308 */ /* 0x000fe20000000800 */
[----:B------:R-:W-:Y:S01]  /*2ac0*/  ISETP.GE.AND P1, PT, R168, 0x21, PT ;  /* 0x00000021a800780c */ /* 0x000fe20003f26270 */
[----:B------:R-:W-:Y:S01]  /*2ad0*/  FFMA.FTZ R198, R159, UR42, -R198 ;  /* 0x0000002a9fc67c23 */ /* 0x000fe200080108c6 */
[----:B------:R-:W-:-:S02]  /*2ae0*/  FSEL R157, R185, -INF , !P2 ;  /* 0xff800000b99d7808 */ /* 0x000fc40005000000 */
[----:B------:R-:W-:Y:S02]  /*2af0*/  ISETP.GT.OR P4, PT, R160, 0x19, !P4 ;  /* 0x00000019a000780c */ /* 0x000fe40006784670 */
[----:B------:R-:W-:Y:S01]  /*2b00*/  ISETP.GT.OR P5, PT, R167, 0x19, !P5 ;  /* 0x00000019a700780c */ /* 0x000fe20006fa4670 */
[----:B------:R-:W-:Y:S01]  /*2b10*/  FFMA.FTZ R224, R157, UR42, -R200 ;  /* 0x0000002a9de07c23 */ /* 0x000fe200080108c8 */
[----:B------:R-:W-:Y:S01]  /*2b20*/  ISETP.GE.AND P2, PT, R168, 0x29, PT ;  /* 0x00000029a800780c */ /* 0x000fe20003f46270 */
[----:B------:R-:W-:Y:S01]  /*2b30*/  MUFU.EX2 R204, R204 ;  /* 0x000000cc00cc7308 */ /* 0x000fe20000000800 */
[C---:B------:R-:W-:Y:S02]  /*2b40*/  ISETP.GT.OR P0, PT, R160.reuse, 0x21, !P0 ;  /* 0x00000021a000780c */ /* 0x040fe40004704670 */
[----:B------:R-:W-:Y:S02]  /*2b50*/  ISETP.GT.OR P3, PT, R160, 0x29, !P3 ;  /* 0x00000029a000780c */ /* 0x000fe40005f64670 */
[----:B------:R-:W-:-:S02]  /*2b60*/  ISETP.GT.OR P1, PT, R167, 0x21, !P1 ;  /* 0x00000021a700780c */ /* 0x000fc40004f24670 */
[----:B------:R-:W-:Y:S01]  /*2b70*/  FSEL R158, R20, -INF , !P4 ;  /* 0xff800000149e7808 */ /* 0x000fe20006000000 */
[----:B------:R-:W-:Y:S01]  /*2b80*/  MUFU.EX2 R205, R205 ;  /* 0x000000cd00cd7308 */ /* 0x000fe20000000800 */
[----:B------:R-:W-:Y:S01]  /*2b90*/  FSEL R156, R22, -INF , !P5 ;  /* 0xff800000169c7808 */ /* 0x000fe20006800000 */
[----:B------:R-:W-:Y:S01]  /*2ba0*/  FFMA.FTZ R20, -R20, R20, 1 ;  /* 0x3f80000014147423 */ /* 0x000fe20000010114 */
        /* <DEDUP_REMOVED lines=9> */
[----:B------:R-:W-:Y:S01]  /*2c40*/  FFMA.FTZ R200, R154, UR42, -R201 ;  /* 0x0000002a9ac87c23 */ /* 0x000fe200080108c9 */
[----:B------:R-:W-:Y:S01]  /*2c50*/  FSEL R152, R186, -INF , !P1 ;  /* 0xff800000ba987808 */ /* 0x000fe20004800000 */
[----:B------:R-:W-:Y:S01]  /*2c60*/  FFMA.FTZ R212, R212, UR42, -R195 ;  /* 0x0000002ad4d47c23 */ /* 0x000fe200080108c3 */
[----:B------:R-:W-:Y:S01]  /*2c70*/  ISETP.GE.AND P3, PT, R168, 0x30, PT ;  /* 0x00000030a800780c */ /* 0x000fe20003f66270 */
[----:B------:R-:W-:Y:S01]  /*2c80*/  MUFU.EX2 R225, R225 ;  /* 0x000000e100e17308 */ /* 0x000fe20000000800 */
[----:B------:R-:W-:Y:S01]  /*2c90*/  ISETP.GE.AND P1, PT, R153, 0x31, PT ;  /* 0x000000319900780c */ /* 0x000fe20003f26270 */
[----:B------:R-:W-:Y:S01]  /*2ca0*/  FFMA.FTZ R201, R152, UR42, -R201 ;  /* 0x0000002a98c97c23 */ /* 0x000fe200080108c9 */
[----:B----4-:R-:W-:-:S02]  /*2cb0*/  FSEL R214, R190, -INF , !P2 ;  /* 0xff800000bed67808 */ /* 0x010fc40005000000 */
[----:B------:R-:W-:Y:S02]  /*2cc0*/  ISETP.GT.OR P4, PT, R160, 0x28, !P4 ;  /* 0x00000028a000780c */ /* 0x000fe40006784670 */
[C---:B------:R-:W-:Y:S01]  /*2cd0*/  ISETP.GT.OR P5, PT, R167.reuse, 0x28, !P5 ;  /* 0x00000028a700780c */ /* 0x040fe20006fa4670 */
[----:B------:R-:W-:Y:S01]  /*2ce0*/  FFMA.FTZ R214, R214, UR42, -R195 ;  /* 0x0000002ad6d67c23 */ /* 0x000fe200080108c3 */
[----:B------:R-:W-:Y:S01]  /*2cf0*/  ISETP.GE.AND P2, PT, R168, 0x31, PT ;  /* 0x00000031a800780c */ /* 0x000fe20003f46270 */
[----:B------:R4:W-:Y:S01]  /*2d00*/  MUFU.EX2 R195, R222 ;  /* 0x000000de00c37308 */ /* 0x0009e20000000800 */
        /* <DEDUP_REMOVED lines=12> */
[----:B------:R-:W4:Y:S01]  /*2dd0*/  MUFU.EX2 R194, R223 ;  /* 0x000000df00c27308 */ /* 0x000f220000000800 */
[----:B--2---:R-:W-:-:S02]  /*2de0*/  FSEL R215, R0, -INF , !P0 ;  /* 0xff80000000d77808 */ /* 0x004fc40004000000 */
[----:B------:R-:W-:Y:S02]  /*2df0*/  FSEL R153, R236, -INF , !P3 ;  /* 0xff800000ec997808 */ /* 0x000fe40005800000 */
[----:B---3--:R-:W-:Y:S01]  /*2e00*/  FSEL R152, R237, -INF , !P1 ;  /* 0xff800000ed987808 */ /* 0x008fe20004800000 */
[--C-:B------:R-:W-:Y:S01]  /*2e10*/  FFMA.FTZ R215, R215, UR42, -R196.reuse ;  /* 0x0000002ad7d77c23 */ /* 0x100fe200080108c4 */
[----:B------:R-:W-:Y:S01]  /*2e20*/  FSEL R154, R235, -INF , !P2 ;  /* 0xff800000eb9a7808 */ /* 0x000fe20005000000 */
[----:B------:R-:W-:Y:S01]  /*2e30*/  FFMA.FTZ R216, R153, UR42, -R196 ;  /* 0x0000002a99d87c23 */ /* 0x000fe200080108c4 */
[----:B------:R-:W-:Y:S01]  /*2e40*/  ISETP.GE.AND P0, PT, R168, 0x38, PT ;  /* 0x00000038a800780c */ /* 0x000fe20003f06270 */
[--C-:B------:R-:W-:Y:S01]  /*2e50*/  FFMA.FTZ R196, R152, UR42, -R197.reuse ;  /* 0x0000002a98c47c23 */ /* 0x100fe200080108c5 */
[----:B------:R-:W-:Y:S01]  /*2e60*/  ISETP.GE.AND P3, PT, R168, 0x39, PT ;  /* 0x00000039a800780c */ /* 0x000fe20003f66270 */
[----:B------:R-:W-:Y:S01]  /*2e70*/  FFMA.FTZ R197, R154, UR42, -R197 ;  /* 0x0000002a9ac57c23 */ /* 0x000fe200080108c5 */
[C---:B------:R-:W-:Y:S01]  /*2e80*/  ISETP.GT.OR P4, PT, R160.reuse, 0x38, !P4 ;  /* 0x00000038a000780c */ /* 0x040fe20006784670 */
[----:B------:R-:W-:Y:S01]  /*2e90*/  MUFU.EX2 R226, R226 ;  /* 0x000000e200e27308 */ /* 0x000fe20000000800 */
[----:B------:R-:W-:-:S02]  /*2ea0*/  ISETP.GT.OR P5, PT, R160, 0x39, !P5 ;  /* 0x00000039a000780c */ /* 0x000fc40006fa4670 */
[C---:B------:R-:W-:Y:S02]  /*2eb0*/  ISETP.GT.OR P0, PT, R167.reuse, 0x38, !P0 ;  /* 0x00000038a700780c */ /* 0x040fe40004704670 */
[----:B------:R-:W-:Y:S02]  /*2ec0*/  ISETP.GT.OR P3, PT, R167, 0x39, !P3 ;  /* 0x00000039a700780c */ /* 0x000fe40005f64670 */
[----:B------:R-:W-:Y:S01]  /*2ed0*/  WARPGROUP.ARRIVE ;  /* 0x00000000000079c5 */ /* 0x000fe20000000000 */
[----:B------:R-:W-:Y:S01]  /*2ee0*/  FSEL R217, R234, -INF , !P4 ;  /* 0xff800000ead97808 */ /* 0x000fe20006000000 */
[----:B------:R-:W-:Y:S01]  /*2ef0*/  MUFU.EX2 R215, R215 ;  /* 0x000000d700d77308 */ /* 0x000fe20000000800 */
[----:B-1----:R-:W-:Y:S02]  /*2f00*/  FSEL R219, R232, -INF , !P0 ;  /* 0xff800000e8db7808 */ /* 0x002fe40004000000 */
[----:B------:R-:W-:Y:S01]  /*2f10*/  FSEL R218, R233, -INF , !P5 ;  /* 0xff800000e9da7808 */ /* 0x000fe20006800000 */
[----:B------:R-:W-:Y:S01]  /*2f20*/  HGMMA.64x64x16.F32 R152, gdesc[UR8], RZ, !UPT, gsb0 ;  /* 0x00e00000089879f0 */ /* 0x000fe2000c0008ff */
[----:B------:R-:W-:Y:S01]  /*2f30*/  UIADD3 UR10, UR6, 0x2, URZ ;  /* 0x00000002060a7890 */ /* 0x000fe2000fffe03f */
[----:B------:R-:W-:Y:S01]  /*2f40*/  FSEL R220, R231, -INF , !P3 ;  /* 0xff800000e7dc7808 */ /* 0x000fe20005800000 */
[----:B------:R-:W-:Y:S01]  /*2f50*/  UIADD3 UR8, UR5, 0x2, URZ ;  /* 0x0000000205087890 */ /* 0x000fe2000fffe03f */
[--C-:B------:R-:W-:Y:S01]  /*2f60*/  FFMA.FTZ R217, R217, UR42, -R192.reuse ;  /* 0x0000002ad9d97c23 */ /* 0x100fe200080108c0 */
[----:B------:R-:W-:Y:S01]  /*2f70*/  UMOV UR11, 0x40000040 ;  /* 0x40000040000b7882 */ /* 0x000fe20000000000 */
[----:B------:R-:W-:Y:S01]  /*2f80*/  UMOV UR9, 0x40000040 ;  /* 0x4000004000097882 */ /* 0x000fe20000000000 */
[----:B------:R-:W-:Y:S01]  /*2f90*/  FFMA.FTZ R219, R219, UR42, -R192 ;  /* 0x0000002adbdb7c23 */ /* 0x000fe200080108c0 */
[--C-:B------:R-:W-:Y:S01]  /*2fa0*/  FFMA.FTZ R218, R218, UR42, -R193.reuse ;  /* 0x0000002adada7c23 */ /* 0x100fe200080108c1 */
[----:B------:R-:W-:Y:S01]  /*2fb0*/  FFMA.FTZ R220, R220, UR42, -R193 ;  /* 0x0000002adcdc7c23 */ /* 0x000fe200080108c1 */
[----:B------:R-:W-:Y:S08]  /*2fc0*/  MUFU.EX2 R214, R214 ;  /* 0x000000d600d67308 */ /* 0x000ff00000000800 */
[----:B------:R-:W-:Y:S08]  /*2fd0*/  MUFU.EX2 R216, R216 ;  /* 0x000000d800d87308 */ /* 0x000ff00000000800 */
[----:B------:R-:W-:Y:S08]  /*2fe0*/  MUFU.EX2 R227, R227 ;  /* 0x000000e300e37308 */ /* 0x000ff00000000800 */
[----:B------:R-:W-:Y:S08]  /*2ff0*/  MUFU.EX2 R213, R213 ;  /* 0x000000d500d57308 */ /* 0x000ff00000000800 */
[----:B------:R-:W-:Y:S08]  /*3000*/  MUFU.EX2 R219, R219 ;  /* 0x000000db00db7308 */ /* 0x000ff00000000800 */
[----:B------:R-:W-:Y:S08]  /*3010*/  MUFU.EX2 R217, R217 ;  /* 0x000000d900d97308 */ /* 0x000ff00000000800 */
[----:B------:R-:W-:Y:S01]  /*3020*/  MUFU.EX2 R218, R218 ;  /* 0x000000da00da7308 */ /* 0x000fe20000000800 */
        /* <DEDUP_REMOVED lines=46> */
[----:B------:R-:W4:Y:S02]  /*3310*/  LDS.64 R192, [R6+0x28200] ;  /* 0x0282000006c07984 */ /* 0x000f240000000a00 */
[--C-:B----4-:R-:W-:Y:S01]  /*3320*/  FADD.FTZ R222, R152, -R192.reuse ;  /* 0x800000c098de7221 */ /* 0x110fe20000010000 */
[----:B------:R-:W-:Y:S01]  /*3330*/  FFMA.FTZ R152, -R7, R7, 1 ;  /* 0x3f80000007987423 */ /* 0x000fe20000010107 */
[----:B------:R-:W-:Y:S01]  /*3340*/  FADD.FTZ R154, R154, -R192 ;  /* 0x800000c09a9a7221 */ /* 0x000fe20000010000 */
[----:B------:R1:W2:Y:S01]  /*3350*/  MUFU.EX2 R7, R221 ;  /* 0x000000dd00077308 */ /* 0x0002a20000000800 */
[----:B------:R-:W-:Y:S01]  /*3360*/  FMUL.FTZ R222, R194, R222 ;  /* 0x000000dec2de7220 */ /* 0x000fe20000410000 */
[----:B------:R-:W-:Y:S01]  /*3370*/  FFMA.FTZ R192, -R9, R9, 1 ;  /* 0x3f80000009c07423 */ /* 0x000fe20000010109 */
[--C-:B------:R-:W-:Y:S01]  /*3380*/  FADD.FTZ R153, R153, -R193.reuse ;  /* 0x800000c199997221 */ /* 0x100fe20000010000 */
[----:B------:R-:W-:Y:S01]  /*3390*/  FADD.FTZ R155, R155, -R193 ;  /* 0x800000c19b9b7221 */ /* 0x000fe20000010000 */
[----:B------:R-:W-:-:S03]  /*33a0*/  FMUL.FTZ R154, R195, R154 ;  /* 0x0000009ac39a7220 */ /* 0x000fc60000410000 */
[----:B------:R3:W-:Y:S01]  /*33b0*/  MUFU.EX2 R193, R198 ;  /* 0x000000c600c17308 */ /* 0x0007e20000000800 */
[----:B-1----:R-:W-:Y:S01]  /*33c0*/  FMUL.FTZ R221, R152, R222 ;  /* 0x000000de98dd7220 */ /* 0x002fe20000410000 */
[----:B------:R-:W-:Y:S01]  /*33d0*/  FFMA.FTZ R222, -R8, R8, 1 ;  /* 0x3f80000008de7423 */ /* 0x000fe20000010108 */
[----:B------:R-:W-:Y:S01]  /*33e0*/  FMUL.FTZ R192, R192, R154 ;  /* 0x0000009ac0c07220 */ /* 0x000fe20000410000 */
[----:B------:R-:W1:Y:S04]  /*33f0*/  LDS.64 R8, [R6+0x28220] ;  /* 0x0282200006087984 */ /* 0x000e680000000a00 */
[----:B------:R4:W4:Y:S01]  /*3400*/  MUFU.EX2 R152, R203 ;  /* 0x000000cb00987308 */ /* 0x0009220000000800 */
[----:B--2---:R-:W-:Y:S01]  /*3410*/  FMUL.FTZ R153, R7, R153 ;  /* 0x0000009907997220 */ /* 0x004fe20000410000 */
[----:B---3--:R-:W-:-:S03]  /*3420*/  FFMA.FTZ R198, -R19, R19, 1 ;  /* 0x3f80000013c67423 */ /* 0x008fc60000010113 */
[----:B------:R-:W-:-:S03]  /*3430*/  FMUL.FTZ R222, R222, R153 ;  /* 0x00000099dede7220 */ /* 0x000fc60000410000 */
[----:B------:R2:W3:Y:S01]  /*3440*/  MUFU.EX2 R153, R202 ;  /* 0x000000ca00997308 */ /* 0x0004e20000000800 */
[----:B----4-:R-:W-:-:S07]  /*3450*/  FFMA.FTZ R203, -R13, R13, 1 ;  /* 0x3f8000000dcb7423 */ /* 0x010fce000001010d */
[----:B------:R4:W3:Y:S01]  /*3460*/  MUFU.EX2 R13, R199 ;  /* 0x000000c7000d7308 */ /* 0x0008e20000000800 */
[----:B------:R-:W-:Y:S01]  /*3470*/  FMUL.FTZ R155, R152, R155 ;  /* 0x0000009b989b7220 */ /* 0x000fe20000410000 */
[----:B--2---:R-:W-:Y:S01]  /*3480*/  FFMA.FTZ R202, -R10, R10, 1 ;  /* 0x3f8000000aca7423 */ /* 0x004fe2000001010a */
[----:B------:R-:W-:Y:S01]  /*3490*/  LOP3.LUT R10, R191, 0x2000000, RZ, 0xfc, !PT ;  /* 0x02000000bf0a7812 */ /* 0x000fe200078efcff */
[----:B------:R-:W-:Y:S02]  /*34a0*/  FFMA.FTZ R191, -R189, R189, 1 ;  /* 0x3f800000bdbf7423 */ /* 0x000fe400000101bd */
[----:B------:R-:W-:Y:S02]  /*34b0*/  FMUL.FTZ R202, R202, R155 ;  /* 0x0000009bcaca7220 */ /* 0x000fe40000410000 */
[----:B------:R-:W2:Y:S01]  /*34c0*/  LDS.64 R154, [R6+0x28240] ;  /* 0x02824000069a7984 */ /* 0x000ea20000000a00 */
[----:B------:R-:W-:Y:S02]  /*34d0*/  IMAD R10, R4, 0x400, R10 ;  /* 0x00000400040a7824 */ /* 0x000fe400078e020a */
[----:B----4-:R-:W-:Y:S01]  /*34e0*/  FFMA.FTZ R199, -R21, R21, 1 ;  /* 0x3f80000015c77423 */ /* 0x010fe20000010115 */
[----:B------:R-:W-:Y:S01]  /*34f0*/  FFMA.FTZ R21, -R22, R22, 1 ;  /* 0x3f80000016157423 */ /* 0x000fe20000010116 */
[----:B------:R-:W-:Y:S01]  /*3500*/  MUFU.EX2 R19, R196 ;  /* 0x000000c400137308 */ /* 0x000fe20000000800 */
[----:B------:R-:W-:Y:S01]  /*3510*/  R2UR UR6, R10 ;  /* 0x000000000a0672ca */ /* 0x000fe200000e0000 */
[--C-:B-1----:R-:W-:Y:S01]  /*3520*/  FADD.FTZ R156, R156, -R8.reuse ;  /* 0x800000089c9c7221 */ /* 0x102fe20000010000 */
[----:B------:R-:W-:Y:S01]  /*3530*/  FADD.FTZ R8, R158, -R8 ;  /* 0x800000089e087221 */ /* 0x000fe20000010000 */
[--C-:B------:R-:W-:Y:S01]  /*3540*/  FADD.FTZ R157, R157, -R9.reuse ;  /* 0x800000099d9d7221 */ /* 0x100fe20000010000 */
[----:B------:R-:W-:Y:S01]  /*3550*/  FADD.FTZ R159, R159, -R9 ;  /* 0x800000099f9f7221 */ /* 0x000fe20000010000 */
[----:B---3--:R-:W-:Y:S01]  /*3560*/  FMUL.FTZ R156, R153, R156 ;  /* 0x0000009c999c7220 */ /* 0x008fe20000410000 */
[----:B------:R-:W-:Y:S01]  /*3570*/  FMUL.FTZ R8, R208, R8 ;  /* 0x00000008d0087220 */ /* 0x000fe20000410000 */
[----:B------:R-:W-:Y:S01]  /*3580*/  FFMA.FTZ R158, -R12, R12, 1 ;  /* 0x3f8000000c9e7423 */ /* 0x000fe2000001010c */
[----:B------:R-:W-:Y:S01]  /*3590*/  FMUL.FTZ R157, R206, R157 ;  /* 0x0000009dce9d7220 */ /* 0x000fe20000410000 */
[----:B------:R-:W-:Y:S01]  /*35a0*/  FMUL.FTZ R156, R11, R156 ;  /* 0x0000009c0b9c7220 */ /* 0x000fe20000410000 */
[----:B------:R-:W-:Y:S01]  /*35b0*/  FMUL.FTZ R203, R203, R8 ;  /* 0x00000008cbcb7220 */ /* 0x000fe20000410000 */
[----:B------:R-:W-:Y:S01]  /*35c0*/  FMUL.FTZ R159, R209, R159 ;  /* 0x0000009fd19f7220 */ /* 0x000fe20000410000 */
[----:B------:R-:W1:Y:S01]  /*35d0*/  LDS.64 R8, [R6+0x28260] ;  /* 0x0282600006087984 */ /* 0x000e620000000a00 */
[----:B------:R-:W-:Y:S01]  /*35e0*/  FMUL.FTZ R158, R158, R157 ;  /* 0x0000009d9e9e7220 */ /* 0x000fe20000410000 */
[----:B------:R-:W3:Y:S01]  /*35f0*/  MUFU.EX2 R12, R200 ;  /* 0x000000c8000c7308 */ /* 0x000ee20000000800 */
[----:B------:R-:W-:Y:S01]  /*3600*/  FMUL.FTZ R157, R14, R159 ;  /* 0x0000009f0e9d7220 */ /* 0x000fe20000410000 */
[----:B------:R-:W-:-:S06]  /*3610*/  FFMA.FTZ R159, -R185, R185, 1 ;  /* 0x3f800000b99f7423 */ /* 0x000fcc00000101b9 */
[----:B------:R-:W4:Y:S01]  /*3620*/  MUFU.EX2 R14, R201 ;  /* 0x000000c9000e7308 */ /* 0x000f220000000800 */
[--C-:B--2---:R-:W-:Y:S01]  /*3630*/  FADD.FTZ R160, R160, -R154.reuse ;  /* 0x8000009aa0a07221 */ /* 0x104fe20000010000 */
[----:B------:R-:W-:Y:S01]  /*3640*/  FADD.FTZ R11, R162, -R154 ;  /* 0x8000009aa20b7221 */ /* 0x000fe20000010000 */
[----:B------:R-:W-:Y:S01]  /*3650*/  FFMA.FTZ R154, -R15, R15, 1 ;  /* 0x3f8000000f9a7423 */ /* 0x000fe2000001010f */
[----:B------:R-:W-:Y:S01]  /*3660*/  FFMA.FTZ R15, -R17, R17, 1 ;  /* 0x3f800000110f7423 */ /* 0x000fe20000010111 */
[----:B------:R-:W-:Y:S01]  /*3670*/  FMUL.FTZ R17, R207, R160 ;  /* 0x000000a0cf117220 */ /* 0x000fe20000410000 */
[--C-:B------:R-:W-:Y:S01]  /*3680*/  FADD.FTZ R162, R163, -R155.reuse ;  /* 0x8000009ba3a27221 */ /* 0x100fe20000010000 */
[----:B------:R-:W-:Y:S01]  /*3690*/  FMUL.FTZ R10, R210, R11 ;  /* 0x0000000bd20a7220 */ /* 0x000fe20000410000 */
[----:B------:R-:W-:Y:S01]  /*36a0*/  FADD.FTZ R161, R161, -R155 ;  /* 0x8000009ba1a17221 */ /* 0x000fe20000010000 */
[----:B------:R-:W-:Y:S01]  /*36b0*/  FMUL.FTZ R154, R154, R17 ;  /* 0x000000119a9a7220 */ /* 0x000fe20000410000 */
[----:B------:R-:W-:Y:S01]  /*36c0*/  FMUL.FTZ R17, R211, R162 ;  /* 0x000000a2d3117220 */ /* 0x000fe20000410000 */
[----:B------:R-:W-:Y:S01]  /*36d0*/  FFMA.FTZ R162, -R184, R184, 1 ;  /* 0x3f800000b8a27423 */ /* 0x000fe200000101b8 */
[----:B------:R-:W-:Y:S01]  /*36e0*/  FFMA.FTZ R184, -R0, R0, 1 ;  /* 0x3f80000000b87423 */ /* 0x000fe20000010100 */
[----:B------:R-:W-:Y:S01]  /*36f0*/  FMUL.FTZ R15, R15, R10 ;  /* 0x0000000a0f0f7220 */ /* 0x000fe20000410000 */
[----:B------:R2:W5:Y:S01]  /*3700*/  LDL.LU R0, [R1+0xc] ;  /* 0x00000c0001007983 */ /* 0x0005620000300800 */
[----:B------:R-:W-:Y:S01]  /*3710*/  FFMA.FTZ R155, -R16, R16, 1 ;  /* 0x3f800000109b7423 */ /* 0x000fe20000010110 */
[----:B------:R-:W-:Y:S01]  /*3720*/  FMUL.FTZ R16, R204, R161 ;  /* 0x000000a1cc107220 */ /* 0x000fe20000410000 */
[----:B------:R-:W-:Y:S01]  /*3730*/  FMUL.FTZ R18, R18, R17 ;  /* 0x0000001112127220 */ /* 0x000fe20000410000 */
[----:B------:R-:W3:Y:S01]  /*3740*/  LDS.64 R10, [R6+0x28280] ;  /* 0x02828000060a7984 */ /* 0x000ee20000000a00 */
[--C-:B-1----:R-:W-:Y:S01]  /*3750*/  FADD.FTZ R164, R164, -R8.reuse ;  /* 0x80000008a4a47221 */ /* 0x102fe20000010000 */
[----:B------:R-:W-:Y:S01]  /*3760*/  FADD.FTZ R166, R166, -R8 ;  /* 0x80000008a6a67221 */ /* 0x000fe20000010000 */
[--C-:B------:R-:W-:Y:S01]  /*3770*/  FADD.FTZ R8, R165, -R9.reuse ;  /* 0x80000009a5087221 */ /* 0x100fe20000010000 */
[----:B------:R-:W-:Y:S01]  /*3780*/  FMUL.FTZ R155, R155, R16 ;  /* 0x000000109b9b7220 */ /* 0x000fe20000410000 */
[----:B------:R-:W2:Y:S01]  /*3790*/  LDL R165, [R1+0x8] ;  /* 0x0000080001a57983 */ /* 0x000ea20000100800 */
[----:B------:R-:W-:Y:S01]  /*37a0*/  FADD.FTZ R16, R167, -R9 ;  /* 0x80000009a7107221 */ /* 0x000fe20000010000 */
[----:B------:R-:W-:Y:S01]  /*37b0*/  FMUL.FTZ R9, R205, R164 ;  /* 0x000000a4cd097220 */ /* 0x000fe20000410000 */
[----:B------:R-:W-:Y:S01]  /*37c0*/  FMUL.FTZ R166, R193, R166 ;  /* 0x000000a6c1a67220 */ /* 0x000fe20000410000 */
[----:B------:R-:W-:Y:S01]  /*37d0*/  MUFU.EX2 R220, R220 ;  /* 0x000000dc00dc7308 */ /* 0x000fe20000000800 */
[----:B------:R-:W-:Y:S01]  /*37e0*/  FMUL.FTZ R16, R13, R16 ;  /* 0x000000100d107220 */ /* 0x000fe20000410000 */
[----:B------:R-:W-:Y:S01]  /*37f0*/  FMUL.FTZ R198, R198, R9 ;  /* 0x00000009c6c67220 */ /* 0x000fe20000410000 */
[----:B------:R-:W-:Y:S01]  /*3800*/  FMUL.FTZ R9, R225, R8 ;  /* 0x00000008e1097220 */ /* 0x000fe20000410000 */
[----:B------:R-:W-:Y:S01]  /*3810*/  FMUL.FTZ R199, R199, R166 ;  /* 0x000000a6c7c77220 */ /* 0x000fe20000410000 */
[----:B------:R-:W-:Y:S01]  /*3820*/  FMUL.FTZ R21, R21, R16 ;  /* 0x0000001015157220 */ /* 0x000fe20000410000 */
[----:B------:R-:W-:Y:S01]  /*3830*/  FFMA.FTZ R185, -R236, R236, 1 ;  /* 0x3f800000ecb97423 */ /* 0x000fe200000101ec */
[----:B------:R-:W-:Y:S01]  /*3840*/  FMUL.FTZ R22, R20, R9 ;  /* 0x0000000914167220 */ /* 0x000fe20000410000 */
[----:B------:R-:W-:Y:S01]  /*3850*/  FFMA.FTZ R160, -R186, R186, 1 ;  /* 0x3f800000baa07423 */ /* 0x000fe200000101ba */
[----:B------:R-:W1:Y:S01]  /*3860*/  LDS.64 R8, [R6+0x282a0] ;  /* 0x0282a00006087984 */ /* 0x000e620000000a00 */
[----:B------:R4:W1:Y:S01]  /*3870*/  MUFU.EX2 R20, R197 ;  /* 0x000000c500147308 */ /* 0x0008620000000800 */
[--C-:B---3--:R-:W-:Y:S01]  /*3880*/  FADD.FTZ R17, R170, -R10.reuse ;  /* 0x8000000aaa117221 */ /* 0x108fe20000010000 */
[----:B------:R-:W-:Y:S01]  /*3890*/  FADD.FTZ R168, R168, -R10 ;  /* 0x8000000aa8a87221 */ /* 0x000fe20000010000 */
[--C-:B------:R-:W-:Y:S01]  /*38a0*/  FADD.FTZ R169, R169, -R11.reuse ;  /* 0x8000000ba9a97221 */ /* 0x100fe20000010000 */
[----:B------:R-:W-:Y:S01]  /*38b0*/  FADD.FTZ R171, R171, -R11 ;  /* 0x8000000babab7221 */ /* 0x000fe20000010000 */
[----:B------:R-:W-:Y:S01]  /*38c0*/  FMUL.FTZ R16, R224, R17 ;  /* 0x00000011e0107220 */ /* 0x000fe20000410000 */
[----:B------:R-:W3:Y:S01]  /*38d0*/  LDS.64 R10, [R6+0x282c0] ;  /* 0x0282c000060a7984 */ /* 0x000ee20000000a00 */
[----:B------:R-:W2:Y:S02]  /*38e0*/  S2R R166, SR_CgaCtaId ;  /* 0x0000000000a67919 */ /* 0x000ea40000008800 */
[----:B------:R-:W-:Y:S01]  /*38f0*/  FMUL.FTZ R159, R159, R16 ;  /* 0x000000109f9f7220 */ /* 0x000fe20000410000 */
[----:B----4-:R-:W-:Y:S01]  /*3900*/  F2FP.F16.F32.PACK_AB R197, R18, R15 ;  /* 0x0000000f12c5723e */ /* 0x010fe200000000ff */
[----:B------:R-:W-:Y:S01]  /*3910*/  FMUL.FTZ R168, R227, R168 ;  /* 0x000000a8e3a87220 */ /* 0x000fe20000410000 */
[----:B------:R4:W3:Y:S01]  /*3920*/  LDS.64 R16, [R6+0x282e0] ;  /* 0x0282e00006107984 */ /* 0x0008e20000000a00 */
[----:B------:R-:W-:Y:S01]  /*3930*/  FMUL.FTZ R169, R12, R169 ;  /* 0x000000a90ca97220 */ /* 0x000fe20000410000 */
[----:B------:R-:W-:Y:S01]  /*3940*/  FMUL.FTZ R171, R14, R171 ;  /* 0x000000ab0eab7220 */ /* 0x000fe20000410000 */
[----:B------:R-:W-:Y:S01]  /*3950*/  FFMA.FTZ R234, -R234, R234, 1 ;  /* 0x3f800000eaea7423 */ /* 0x000fe200000101ea */
[----:B------:R-:W-:Y:S01]  /*3960*/  FFMA.FTZ R232, -R232, R232, 1 ;  /* 0x3f800000e8e87423 */ /* 0x000fe200000101e8 */
[----:B------:R-:W-:Y:S01]  /*3970*/  FFMA.FTZ R233, -R233, R233, 1 ;  /* 0x3f800000e9e97423 */ /* 0x000fe200000101e9 */
[----:B------:R-:W-:Y:S01]  /*3980*/  FFMA.FTZ R231, -R231, R231, 1 ;  /* 0x3f800000e7e77423 */ /* 0x000fe200000101e7 */
[----:B------:R-:W-:Y:S01]  /*3990*/  FMUL.FTZ R23, R23, R168 ;  /* 0x000000a817177220 */ /* 0x000fe20000410000 */
[----:B------:R-:W-:Y:S01]  /*39a0*/  FMUL.FTZ R162, R162, R169 ;  /* 0x000000a9a2a27220 */ /* 0x000fe20000410000 */
[----:B------:R-:W-:Y:S01]  /*39b0*/  FMUL.FTZ R160, R160, R171 ;  /* 0x000000aba0a07220 */ /* 0x000fe20000410000 */
[--C-:B-1----:R-:W-:Y:S01]  /*39c0*/  FADD.FTZ R161, R172, -R8.reuse ;  /* 0x80000008aca17221 */ /* 0x102fe20000010000 */
[--C-:B------:R-:W-:Y:S01]  /*39d0*/  FADD.FTZ R173, R173, -R9.reuse ;  /* 0x80000009adad7221 */ /* 0x100fe20000010000 */
[----:B------:R-:W-:Y:S01]  /*39e0*/  FADD.FTZ R174, R174, -R8 ;  /* 0x80000008aeae7221 */ /* 0x000fe20000010000 */
[----:B------:R-:W-:Y:S01]  /*39f0*/  FADD.FTZ R175, R175, -R9 ;  /* 0x80000009afaf7221 */ /* 0x000fe20000010000 */
[----:B------:R-:W-:Y:S01]  /*3a00*/  FFMA.FTZ R8, -R190, R190, 1 ;  /* 0x3f800000be087423 */ /* 0x000fe200000101be */
[----:B------:R-:W-:Y:S01]  /*3a10*/  FMUL.FTZ R190, R226, R161 ;  /* 0x000000a1e2be7220 */ /* 0x000fe20000410000 */
[----:B------:R-:W-:Y:S01]  /*3a20*/  FFMA.FTZ R9, -R188, R188, 1 ;  /* 0x3f800000bc097423 */ /* 0x000fe200000101bc */
[----:B----4-:R-:W-:Y:S01]  /*3a30*/  FMUL.FTZ R6, R212, R173 ;  /* 0x000000add4067220 */ /* 0x010fe20000410000 */
[----:B------:R-:W-:Y:S01]  /*3a40*/  FMUL.FTZ R175, R214, R175 ;  /* 0x000000afd6af7220 */ /* 0x000fe20000410000 */
[----:B------:R-:W-:Y:S01]  /*3a50*/  FMUL.FTZ R174, R213, R174 ;  /* 0x000000aed5ae7220 */ /* 0x000fe20000410000 */
[----:B------:R-:W-:Y:S01]  /*3a60*/  FMUL.FTZ R190, R187, R190 ;  /* 0x000000bebbbe7220 */ /* 0x000fe20000410000 */
[----:B------:R-:W-:Y:S01]  /*3a70*/  FMUL.FTZ R9, R9, R6 ;  /* 0x0000000609097220 */ /* 0x000fe20000410000 */
[----:B------:R-:W-:Y:S01]  /*3a80*/  FMUL.FTZ R6, R8, R175 ;  /* 0x000000af08067220 */ /* 0x000fe20000410000 */
[--C-:B---3--:R-:W-:Y:S01]  /*3a90*/  FADD.FTZ R176, R176, -R10.reuse ;  /* 0x8000000ab0b07221 */ /* 0x108fe20000010000 */
[----:B------:R-:W-:Y:S01]  /*3aa0*/  FADD.FTZ R163, R178, -R10 ;  /* 0x8000000ab2a37221 */ /* 0x000fe20000010000 */
[--C-:B------:R-:W-:Y:S01]  /*3ab0*/  FADD.FTZ R164, R177, -R11.reuse ;  /* 0x8000000bb1a47221 */ /* 0x100fe20000010000 */
[----:B------:R-:W-:Y:S01]  /*3ac0*/  FADD.FTZ R179, R179, -R11 ;  /* 0x8000000bb3b37221 */ /* 0x000fe20000010000 */
[----:B------:R-:W-:Y:S01]  /*3ad0*/  FMUL.FTZ R161, R215, R176 ;  /* 0x000000b0d7a17220 */ /* 0x000fe20000410000 */
[----:B------:R-:W-:Y:S01]  /*3ae0*/  FMUL.FTZ R10, R216, R163 ;  /* 0x000000a3d80a7220 */ /* 0x000fe20000410000 */
[--C-:B------:R-:W-:Y:S01]  /*3af0*/  FADD.FTZ R180, R180, -R16.reuse ;  /* 0x80000010b4b47221 */ /* 0x100fe20000010000 */
[----:B------:R-:W-:Y:S01]  /*3b00*/  FADD.FTZ R16, R182, -R16 ;  /* 0x80000010b6107221 */ /* 0x000fe20000010000 */
[--C-:B------:R-:W-:Y:S01]  /*3b10*/  FADD.FTZ R181, R181, -R17.reuse ;  /* 0x80000011b5b57221 */ /* 0x100fe20000010000 */
[----:B------:R-:W-:Y:S01]  /*3b20*/  FADD.FTZ R183, R183, -R17 ;  /* 0x80000011b7b77221 */ /* 0x000fe20000010000 */
[----:B------:R-:W-:Y:S01]  /*3b30*/  FMUL.FTZ R184, R184, R161 ;  /* 0x000000a1b8b87220 */ /* 0x000fe20000410000 */
[----:B------:R-:W-:Y:S01]  /*3b40*/  FMUL.FTZ R185, R185, R10 ;  /* 0x0000000ab9b97220 */ /* 0x000fe20000410000 */
[----:B------:R-:W-:Y:S01]  /*3b50*/  FMUL.FTZ R161, R219, R16 ;  /* 0x00000010dba17220 */ /* 0x000fe20000410000 */
[----:B------:R-:W-:Y:S01]  /*3b60*/  FFMA.FTZ R11, -R237, R237, 1 ;  /* 0x3f800000ed0b7423 */ /* 0x000fe200000101ed */
[----:B------:R-:W-:Y:S01]  /*3b70*/  FFMA.FTZ R8, -R235, R235, 1 ;  /* 0x3f800000eb087423 */ /* 0x000fe200000101eb */
[----:B------:R-:W-:Y:S01]  /*3b80*/  FMUL.FTZ R164, R19, R164 ;  /* 0x000000a413a47220 */ /* 0x000fe20000410000 */
        /* <DEDUP_REMOVED lines=29> */
[----:B------:R-:W-:Y:S01]  /*3d60*/  F2FP.F16.F32.PACK_AB R159, R209, R208 ;  /* 0x000000d0d19f723e */ /* 0x000fe200000000ff */
[----:B------:R-:W-:Y:S01]  /*3d70*/  UMOV UR7, 0x40000040 ;  /* 0x4000004000077882 */ /* 0x000fe20000000000 */
[----:B------:R-:W-:Y:S01]  /*3d80*/  F2FP.F16.F32.PACK_AB R152, R204, R207 ;  /* 0x000000cfcc98723e */ /* 0x000fe200000000ff */
[----:B------:R-:W-:Y:S01]  /*3d90*/  UIADD3 UR8, UR6, 0x80, URZ ;  /* 0x0000008006087890 */ /* 0x000fe2000fffe03f */
[----:B------:R-:W-:-:S02]  /*3da0*/  F2FP.F16.F32.PACK_AB R153, R211, R210 ;  /* 0x000000d2d399723e */ /* 0x000fc400000000ff */
[----:B------:R-:W-:Y:S02]  /*3db0*/  F2FP.F16.F32.PACK_AB R154, R225, R205 ;  /* 0x000000cde19a723e */ /* 0x000fe400000000ff */
[----:B------:R-:W-:Y:S01]  /*3dc0*/  F2FP.F16.F32.PACK_AB R155, R13, R193 ;  /* 0x000000c10d9b723e */ /* 0x000fe200000000ff */
[----:B------:R-:W-:Y:S01]  /*3dd0*/  UMOV UR11, 0x40000040 ;  /* 0x40000040000b7882 */ /* 0x000fe20000000000 */
[----:B------:R-:W-:Y:S01]  /*3de0*/  UMOV UR10, UR8 ;  /* 0x00000008000a7c82 */ /* 0x000fe20008000000 */
[----:B--2---:R-:W-:Y:S01]  /*3df0*/  IMAD R15, R4, 0x2000, R165 ;  /* 0x00002000040f7824 */ /* 0x004fe200078e02a5 */
[----:B------:R-:W-:-:S04]  /*3e00*/  MOV R165, 0x400 ;  /* 0x0000040000a57802 */ /* 0x000fc80000000f00 */
[----:B------:R-:W-:-:S05]  /*3e10*/  LEA R165, R166, R165, 0x18 ;  /* 0x000000a5a6a57211 */ /* 0x000fca00078ec0ff */
[----:B------:R-:W-:-:S05]  /*3e20*/  IMAD R15, R15, 0x2, R165 ;  /* 0x000000020f0f7824 */ /* 0x000fca00078e02a5 */
[----:B------:R1:W-:Y:S04]  /*3e30*/  STSM.16.MT88.4 [R15+0x28800], R200 ;  /* 0x028800c80f007844 */ /* 0x0003e80000004200 */
[----:B------:R1:W-:Y:S04]  /*3e40*/  STSM.16.MT88.4 [R15+0x29000], R196 ;  /* 0x029000c40f007844 */ /* 0x0003e80000004200 */
[----:B------:R1:W-:Y:S04]  /*3e50*/  STSM.16.MT88.4 [R15+0x29800], R188 ;  /* 0x029800bc0f007844 */ /* 0x0003e80000004200 */
[----:B------:R1:W-:Y:S01]  /*3e60*/  STSM.16.MT88.4 [R15+0x2a000], R184 ;  /* 0x02a000b80f007844 */ /* 0x0003e20000004200 */
[----:B------:R-:W-:-:S06]  /*3e70*/  WARPGROUP.ARRIVE ;  /* 0x00000000000079c5 */ /* 0x000fcc0000000000 */
[----:B------:R-:W-:Y:S01]  /*3e80*/  HGMMA.64x128x16.F32 R88, R156, gdesc[UR4].tnspB, R88, gsb0 ;  /* 0x41e000049c587df0 */ /* 0x000fe20008000858 */
[----:B------:R-:W-:Y:S02]  /*3e90*/  UIADD3 UR8, UR6, 0x100, URZ ;  /* 0x0000010006087890 */ /* 0x000fe4000fffe03f */
[----:B------:R-:W-:Y:S02]  /*3ea0*/  WARPGROUP.DEPBAR.LE gsb0, 0x0 ;  /* 0x00008000000079c5 */ /* 0x000fe40000010000 */
[----:B------:R-:W-:-:S07]  /*3eb0*/  WARPGROUP.ARRIVE ;  /* 0x00000000000079c5 */ /* 0x000fce0000000000 */
[----:B------:R-:W-:Y:S01]  /*3ec0*/  HGMMA.64x128x16.F32 R88, R152, gdesc[UR8].tnspB, R88, gsb0 ;  /* 0x41e0000898587df0 */ /* 0x000fe20008000858 */
[----:B------:R-:W-:Y:S01]  /*3ed0*/  UMOV UR10, UR8 ;  /* 0x00000008000a7c82 */ /* 0x000fe20008000000 */
[----:B------:R-:W-:Y:S01]  /*3ee0*/  UMOV UR11, 0x40000040 ;  /* 0x40000040000b7882 */ /* 0x000fe20000000000 */
[----:B------:R-:W-:Y:S01]  /*3ef0*/  UIADD3 UR6, UR6, 0x180, URZ ;  /* 0x0000018006067890 */ /* 0x000fe2000fffe03f */
[----:B------:R-:W-:Y:S02]  /*3f00*/  WARPGROUP.DEPBAR.LE gsb0, 0x0 ;  /* 0x00008000000079c5 */ /* 0x000fe40000010000 */
[----:B------:R-:W-:Y:S02]  /*3f10*/  F2FP.F16.F32.PACK_AB R152, R12, R227 ;  /* 0x000000e30c98723e */ /* 0x000fe400000000ff */
[----:B------:R-:W-:Y:S02]  /*3f20*/  F2FP.F16.F32.PACK_AB R153, R14, R224 ;  /* 0x000000e00e99723e */ /* 0x000fe400000000ff */
[----:B------:R-:W-:-:S02]  /*3f30*/  F2FP.F16.F32.PACK_AB R154, R212, R226 ;  /* 0x000000e2d49a723e */ /* 0x000fc400000000ff */
[----:B------:R-:W-:-:S04]  /*3f40*/  F2FP.F16.F32.PACK_AB R155, R214, R213 ;  /* 0x000000d5d69b723e */ /* 0x000fc800000000ff */
[----:B------:R-:W-:-:S06]  /*3f50*/  WARPGROUP.ARRIVE ;  /* 0x00000000000079c5 */ /* 0x000fcc0000000000 */
[----:B------:R-:W-:Y:S01]  /*3f60*/  HGMMA.64x128x16.F32 R88, R152, gdesc[UR8].tnspB, R88, gsb0 ;  /* 0x41e0000898587df0 */ /* 0x000fe20008000858 */
[----:B------:R-:W-:Y:S01]  /*3f70*/  UMOV UR10, UR6 ;  /* 0x00000006000a7c82 */ /* 0x000fe20008000000 */
[----:B------:R-:W-:Y:S01]  /*3f80*/  UMOV UR11, 0x40000040 ;  /* 0x40000040000b7882 */ /* 0x000fe20000000000 */
[----:B------:R-:W2:Y:S01]  /*3f90*/  S2R R21, SR_CgaCtaId ;  /* 0x0000000000157919 */ /* 0x000ea20000008800 */
[----:B------:R-:W-:Y:S01]  /*3fa0*/  MOV R18, 0x400 ;  /* 0x0000040000127802 */ /* 0x000fe20000000f00 */
[----:B------:R-:W-:Y:S01]  /*3fb0*/  IMAD R8, R228, 0x4000, R165 ;  /* 0x00004000e4087824 */ /* 0x000fe200078e02a5 */
[----:B------:R-:W-:Y:S02]  /*3fc0*/  WARPGROUP.DEPBAR.LE gsb0, 0x0 ;  /* 0x00008000000079c5 */ /* 0x000fe40000010000 */
[----:B------:R-:W-:Y:S02]  /*3fd0*/  F2FP.F16.F32.PACK_AB R152, R19, R215 ;  /* 0x000000d71398723e */ /* 0x000fe400000000ff */
[----:B------:R-:W-:-:S02]  /*3fe0*/  F2FP.F16.F32.PACK_AB R153, R20, R216 ;  /* 0x000000d81499723e */ /* 0x000fc400000000ff */
[----:B------:R-:W-:Y:S02]  /*3ff0*/  F2FP.F16.F32.PACK_AB R154, R218, R217 ;  /* 0x000000d9da9a723e */ /* 0x000fe400000000ff */
[----:B------:R-:W-:-:S04]  /*4000*/  F2FP.F16.F32.PACK_AB R155, R220, R219 ;  /* 0x000000dbdc9b723e */ /* 0x000fc800000000ff */
[----:B------:R-:W-:-:S06]  /*4010*/  WARPGROUP.ARRIVE ;  /* 0x00000000000079c5 */ /* 0x000fcc0000000000 */
[----:B------:R-:W-:Y:S01]  /*4020*/  HGMMA.64x128x16.F32 R88, R152, gdesc[UR8].tnspB, R88, gsb0 ;  /* 0x41e0000898587df0 */ /* 0x000fe20008000858 */
[----:B--2---:R-:W-:-:S05]  /*4030*/  LEA R18, R21, R18, 0x18 ;  /* 0x0000001215127211 */ /* 0x004fca00078ec0ff */
[----:B------:R-:W-:-:S05]  /*4040*/  VIADD R18, R18, 0x28800 ;  /* 0x0002880012127836 */ /* 0x000fca0000000000 */
[----:B------:R-:W-:-:S04]  /*4050*/  SHF.R.U32.HI R6, RZ, 0x4, R18 ;  /* 0x00000004ff067819 */ /* 0x000fc80000011612 */
[----:B------:R-:W-:Y:S02]  /*4060*/  LOP3.LUT R6, R6, 0x3fff, RZ, 0xc0, !PT ;  /* 0x00003fff06067812 */ /* 0x000fe400078ec0ff */
[----:B------:R-:W-:Y:S02]  /*4070*/  R2UR UR7, R8 ;  /* 0x00000000080772ca */ /* 0x000fe400000e0000 */
[----:B------:R-:W-:-:S05]  /*4080*/  LOP3.LUT R7, R6, 0x10000, RZ, 0xfc, !PT ;  /* 0x0001000006077812 */ /* 0x000fca00078efcff */
[----:B------:R-:W-:-:S05]  /*4090*/  IMAD R7, R4, 0x400, R7 ;  /* 0x0000040004077824 */ /* 0x000fca00078e0207 */
[----:B------:R-:W-:Y:S01]  /*40a0*/  R2UR UR5, R7 ;  /* 0x00000000070572ca */ /* 0x000fe200000e0000 */
[----:B------:R-:W-:-:S04]  /*40b0*/  USHF.R.U32.HI UR7, URZ, 0x4, UR7 ;  /* 0x000000043f077899 */ /* 0x000fc80008011607 */
[----:B------:R-:W-:Y:S01]  /*40c0*/  ULOP3.LUT UR7, UR7, 0x3fff, URZ, 0xc0, !UPT ;  /* 0x00003fff07077892 */ /* 0x000fe2000f8ec03f */
[----:B------:R-:W-:Y:S01]  /*40d0*/  UMOV UR9, 0x40000040 ;  /* 0x4000004000097882 */ /* 0x000fe20000000000 */
[----:B------:R-:W-:-:S05]  /*40e0*/  UMOV UR11, 0x40000040 ;  /* 0x40000040000b7882 */ /* 0x000fca0000000000 */
[----:B------:R-:W-:Y:S01]  /*40f0*/  UMOV UR10, UR7 ;  /* 0x00000007000a7c82 */ /* 0x000fe20008000000 */
[----:B------:R-:W-:Y:S01]  /*4100*/  UMOV UR8, UR5 ;  /* 0x0000000500087c82 */ /* 0x000fe20008000000 */
[----:B------:R-:W-:Y:S02]  /*4110*/  WARPGROUP.DEPBAR.LE gsb0, 0x0 ;  /* 0x00008000000079c5 */ /* 0x000fe40000010000 */
[----:B------:R-:W-:Y:S01]  /*4120*/  @!PT LDS RZ, [RZ] ;  /* 0x00000000fffff984 */ /* 0x000fe20000000800 */
[----:B------:R-:W-:Y:S01]  /*4130*/  @!PT LDS RZ, [RZ] ;  /* 0x00000000fffff984 */ /* 0x000fe20000000800 */
[----:B------:R-:W-:Y:S01]  /*4140*/  @!PT LDS RZ, [RZ] ;  /* 0x00000000fffff984 */ /* 0x000fe20000000800 */
[----:B------:R-:W-:Y:S01]  /*4150*/  @!PT LDS RZ, [RZ] ;  /* 0x00000000fffff984 */ /* 0x000fe20000000800 */
[----:B------:R2:W-:Y:S06]  /*4160*/  MEMBAR.ALL.CTA ;  /* 0x0000000000007992 */ /* 0x0005ec0000008000 */
[----:B--2---:R-:W2:Y:S02]  /*4170*/  FENCE.VIEW.ASYNC.S ;  /* 0x00000000000073c6 */ /* 0x004ea40000000000 */
[----:B--2---:R-:W-:Y:S06]  /*4180*/  BAR.SYNC.DEFER_BLOCKING 0x9, 0x100 ;  /* 0x0244000000007b1d */ /* 0x004fec0000010000 */
        /* <DEDUP_REMOVED lines=52> */
[----:B-1----:R-:W-:Y:S05]  /*44d0*/  @!P6 BRA `(.L_x_1127) ;  /* 0x000000000004e947 */ /* 0x002fea0003800000 */
[----:B------:R-:W-:Y:S01]  /*44e0*/  BPT.TRAP 0x1 ;  /* 0x000000040000795c */ /* 0x000fe20000300000 */
.L_x_1127:
[----:B------:R-:W-:Y:S01]  /*44f0*/  R2UR UR5, R4 ;  /* 0x00000000040572ca */ /* 0x000fe200000e0000 */
[----:B-----5:R-:W-:Y:S01]  /*4500*/  VIADD R6, R0, 0x30840 ;  /* 0x0003084000067836 */ /* 0x020fe20000000000 */
[----:B------:R-:W-:Y:S01]  /*4510*/  ULOP3.LUT UR4, UR4, 0x2000000, URZ, 0xfc, !UPT ;  /* 0x0200000004047892 */ /* 0x000fe2000f8efc3f */
[----:B------:R-:W1:Y:S01]  /*4520*/  S2R R7, SR_TID.X ;  /* 0x0000000000077919 */ /* 0x000e620000002100 */
[----:B------:R-:W-:Y:S02]  /*4530*/  UMOV UR7, 0x40000040 ;  /* 0x4000004000077882 */ /* 0x000fe40000000000 */
[----:B------:R-:W-:-:S04]  /*4540*/  PRMT R6, RZ, 0x654, R6 ;  /* 0x00000654ff067816 */ /* 0x000fc80000000006 */
[----:B------:R2:W-:Y:S01]  /*4550*/  SYNCS.ARRIVE.TRANS64.RED.A1T0 RZ, [R6+URZ], RZ ;  /* 0x000000ff06ff79a7 */ /* 0x0005e2000810043f */
[----:B------:R-:W-:Y:S02]  /*4560*/  WARPGROUP.ARRIVE ;  /* 0x00000000000079c5 */ /* 0x000fe40000000000 */
[----:B------:R-:W-:-:S07]  /*4570*/  ULEA UR4, UR5, UR4, 0xa ;  /* 0x0000000405047291 */ /* 0x000fce000f8e503f */
        /* <DEDUP_REMOVED lines=40> */
.L_x_1128:
[----:B------:R-:W-:Y:S01]  /*4800*/  UIADD3 UR37, UR37, 0x1, URZ ;  /* 0x0000000125257890 */ /* 0x000fe2000fffe03f */
[----:B------:R-:W-:Y:S02]  /*4810*/  VIADD R0, R0, 0x30820 ;  /* 0x0003082000007836 */ /* 0x000fe40000000000 */
[----:B------:R-:W-:Y:S01]  /*4820*/  VIADD R4, R4, 0x1 ;  /* 0x0000000104047836 */ /* 0x000fe20000000000 */
[----:B------:R-:W-:Y:S02]  /*4830*/  UISETP.GE.AND UP0, UPT, UR37, UR36, UPT ;  /* 0x000000242500728c */ /* 0x000fe4000bf06270 */
[----:B------:R-:W-:Y:S02]  /*4840*/  PRMT R0, RZ, 0x654, R0 ;  /* 0x00000654ff007816 */ /* 0x000fe40000000000 */
[C---:B------:R-:W-:Y:S02]  /*4850*/  ISETP.NE.AND P0, PT, R4.reuse, 0x2, PT ;  /* 0x000000020400780c */ /* 0x040fe40003f05270 */
[----:B------:R-:W-:Y:S01]  /*4860*/  PLOP3.LUT P1, PT, PT, PT, UP0, 0x80, 0x0 ;  /* 0x000000000000781c */ /* 0x000fe20003f2f008 */
[----:B------:R2:W-:Y:S01]  /*4870*/  SYNCS.ARRIVE.TRANS64.RED.A1T0 RZ, [R0+URZ], RZ ;  /* 0x000000ff00ff79a7 */ /* 0x0005e2000810043f */
[----:B------:R-:W-:-:S02]  /*4880*/  SEL R4, R4, RZ, P0 ;  /* 0x000000ff04047207 */ /* 0x000fc40000000000 */
[----:B--2---:R-:W-:-:S04]  /*4890*/  SEL R0, RZ, 0x1, P0 ;  /* 0x00000001ff007807 */ /* 0x004fc80000000000 */
[----:B------:R-:W-:-:S05]  /*48a0*/  LOP3.LUT R5, R5, R0, RZ, 0x3c, !PT ;  /* 0x0000000005057212 */ /* 0x000fca00078e3cff */
        /* <DEDUP_REMOVED lines=67> */
.L_x_1111:
[----:B------:R-:W-:Y:S05]  /*4ce0*/  @P0 BRA `(.L_x_1130) ;  /* 0x0000000c00a80947 */ /* 0x000fea0003800000 */
[----:B------:R-:W2:Y:S01]  /*4cf0*/  S2UR UR4, SR_CgaCtaId ;  /* 0x00000000000479c3 */ /* 0x000ea20000008800 */
[----:B------:R-:W-:Y:S02]  /*4d00*/  UMOV UR36, 0x400 ;  /* 0x0000040000247882 */ /* 0x000fe40000000000 */
[----:B--2---:R-:W-:-:S06]  /*4d10*/  ULEA UR36, UR4, UR36, 0x18 ;  /* 0x0000002404247291 */ /* 0x004fcc000f8ec03f */
[----:B------:R-:W-:-:S05]  /*4d20*/  IMAD.U32 R16, RZ, RZ, UR36 ;  /* 0x00000024ff107e24 */ /* 0x000fca000f8e00ff */
[----:B------:R-:W-:-:S13]  /*4d30*/  LOP3.LUT P0, RZ, R16, 0x3ff, RZ, 0xc0, !PT ;  /* 0x000003ff10ff7812 */ /* 0x000fda000780c0ff */
[----:B------:R-:W-:Y:S05]  /*4d40*/  @!P0 BRA `(.L_x_1131) ;  /* 0x0000000000408947 */ /* 0x000fea0003800000 */
[----:B------:R-:W-:Y:S01]  /*4d50*/  MOV R0, 0x0 ;  /* 0x0000000000007802 */ /* 0x000fe20000000f00 */
[----:B------:R-:W-:Y:S01]  /*4d60*/  ULDC.64 UR4, c[0x4][0x80] ;  /* 0x0100200000047ab9 */ /* 0x000fe20000000a00 */
[----:B------:R-:W-:Y:S01]  /*4d70*/  ULDC.64 UR6, c[0x4][0x88] ;  /* 0x0100220000067ab9 */ /* 0x000fe20000000a00 */
[----:B------:R-:W-:Y:S01]  /*4d80*/  IMAD.U32 R4, RZ, RZ, UR4 ;  /* 0x00000004ff047e24 */ /* 0x000fe2000f8e00ff */
[----:B-1----:R1:W2:Y:S01]  /*4d90*/  LDC.64 R2, c[0x4][R0] ;  /* 0x0100000000027b82 */ /* 0x0022a20000000a00 */
        /* <DEDUP_REMOVED lines=11> */
.L_x_1131:
[----:B------:R-:W-:-:S06]  /*4e50*/  UIADD3 UR4, UR36, 0x8000, URZ ;  /* 0x0000800024047890 */ /* 0x000fcc000fffe03f */
        /* <DEDUP_REMOVED lines=19> */
.L_x_1132:
        /* <DEDUP_REMOVED lines=18> */
.L_x_1133:
        /* <DEDUP_REMOVED lines=18> */
.L_x_1134:
[----:B------:R-:W1:Y:S01]  /*51d0*/  S2R R0, SR_TID.X ;  /* 0x0000000000007919 */ /* 0x000e620000002100 */
[----:B------:R-:W-:Y:S02]  /*51e0*/  F2FP.F16.F32.PACK_AB R88, R89, R88 ;  /* 0x000000585958723e */ /* 0x000fe400000000ff */
[----:B------:R-:W-:Y:S01]  /*51f0*/  F2FP.F16.F32.PACK_AB R89, R91, R90 ;  /* 0x0000005a5b59723e */ /* 0x000fe200000000ff */
[----:B------:R-:W-:Y:S01]  /*5200*/  BAR.SYNC.DEFER_BLOCKING 0x1, 0x100 ;  /* 0x0044000000007b1d */ /* 0x000fe20000010000 */
        /* <DEDUP_REMOVED lines=14> */
[----:B-1----:R-:W-:Y:S01]  /*52f0*/  VIADD R7, R0, 0xffffff80 ;  /* 0xffffff8000077836 */ /* 0x002fe20000000000 */
[----:B------:R-:W-:Y:S02]  /*5300*/  F2FP.F16.F32.PACK_AB R115, R119, R118 ;  /* 0x000000767773723e */ /* 0x000fe400000000ff */
[----:B------:R-:W-:-:S02]  /*5310*/  F2FP.F16.F32.PACK_AB R121, R123, R122 ;  /* 0x0000007a7b79723e */ /* 0x000fc400000000ff */
[----:B------:R-:W-:Y:S02]  /*5320*/  SHF.R.S32.HI R2, RZ, 0x1f, R7 ;  /* 0x0000001fff027819 */ /* 0x000fe40000011407 */
[----:B------:R-:W-:Y:S02]  /*5330*/  F2FP.F16.F32.PACK_AB R128, R129, R128 ;  /* 0x000000808180723e */ /* 0x000fe400000000ff */
[CC--:B------:R-:W-:Y:S02]  /*5340*/  LEA.HI R4, R2.reuse, R7.reuse, RZ, 0x4 ;  /* 0x0000000702047211 */ /* 0x0c0fe400078f20ff */
[----:B------:R-:W-:Y:S02]  /*5350*/  LEA.HI R2, R2, R7, RZ, 0x5 ;  /* 0x0000000702027211 */ /* 0x000fe400078f28ff */
[----:B------:R-:W-:Y:S02]  /*5360*/  LOP3.LUT R0, R4, 0xfffffff0, RZ, 0xc0, !PT ;  /* 0xfffffff004007812 */ /* 0x000fe400078ec0ff */
[----:B------:R-:W-:-:S02]  /*5370*/  SHF.R.S32.HI R4, RZ, 0x4, R4 ;  /* 0x00000004ff047819 */ /* 0x000fc40000011404 */
[----:B------:R-:W-:Y:S01]  /*5380*/  SHF.R.S32.HI R6, RZ, 0x5, R2 ;  /* 0x00000005ff067819 */ /* 0x000fe20000011402 */
[----:B------:R-:W-:Y:S01]  /*5390*/  IMAD.IADD R0, R7, 0x1, -R0 ;  /* 0x0000000107007824 */ /* 0x000fe200078e0a00 */
[----:B------:R-:W-:Y:S01]  /*53a0*/  F2FP.F16.F32.PACK_AB R122, R125, R124 ;  /* 0x0000007c7d7a723e */ /* 0x000fe200000000ff */
[----:B------:R-:W-:Y:S01]  /*53b0*/  IMAD.SHL.U32 R7, R4, 0x8, RZ ;  /* 0x0000000804077824 */ /* 0x000fe200078e00ff */
[----:B------:R-:W-:Y:S01]  /*53c0*/  F2FP.F16.F32.PACK_AB R123, R127, R126 ;  /* 0x0000007e7f7b723e */ /* 0x000fe200000000ff */
[----:B------:R-:W-:Y:S01]  /*53d0*/  IMAD.MOV.U32 R2, RZ, RZ, 0x40 ;  /* 0x00000040ff027424 */ /* 0x000fe200078e00ff */
[----:B------:R-:W-:Y:S02]  /*53e0*/  SHF.R.S32.HI R3, RZ, 0x1f, R0 ;  /* 0x0000001fff037819 */ /* 0x000fe40000011400 */
[----:B------:R-:W-:Y:S02]  /*53f0*/  F2FP.F16.F32.PACK_AB R129, R131, R130 ;  /* 0x000000828381723e */ /* 0x000fe400000000ff */
[----:B------:R-:W-:-:S02]  /*5400*/  LEA.HI R3, R3, R0, RZ, 0x3 ;  /* 0x0000000003037211 */ /* 0x000fc400078f18ff */
[----:B------:R-:W-:Y:S02]  /*5410*/  F2FP.F16.F32.PACK_AB R136, R137, R136 ;  /* 0x000000888988723e */ /* 0x000fe400000000ff */
[C---:B------:R-:W-:Y:S01]  /*5420*/  LOP3.LUT R5, R3.reuse, 0xfffffff8, RZ, 0xc0, !PT ;  /* 0xfffffff803057812 */ /* 0x040fe200078ec0ff */
[----:B------:R-:W-:Y:S01]  /*5430*/  IMAD.SHL.U32 R3, R3, 0x40, RZ ;  /* 0x0000004003037824 */ /* 0x000fe200078e00ff */
[----:B------:R-:W-:Y:S02]  /*5440*/  F2FP.F16.F32.PACK_AB R130, R133, R132 ;  /* 0x000000848582723e */ /* 0x000fe400000000ff */
[----:B------:R-:W-:Y:S01]  /*5450*/  F2FP.F16.F32.PACK_AB R131, R135, R134 ;  /* 0x000000868783723e */ /* 0x000fe200000000ff */
[----:B------:R-:W-:Y:S01]  /*5460*/  IMAD.IADD R5, R0, 0x1, -R5 ;  /* 0x0000000100057824 */ /* 0x000fe200078e0a05 */
[----:B------:R-:W-:Y:S02]  /*5470*/  LOP3.LUT R3, R3, 0x7ffffe00, RZ, 0xc0, !PT ;  /* 0x7ffffe0003037812 */ /* 0x000fe400078ec0ff */
[----:B------:R-:W-:Y:S01]  /*5480*/  F2FP.F16.F32.PACK_AB R137, R139, R138 ;  /* 0x0000008a8b89723e */ /* 0x000fe200000000ff */
[C---:B------:R-:W-:Y:S01]  /*5490*/  IMAD.SHL.U32 R0, R5.reuse, 0x40, RZ ;  /* 0x0000004005007824 */ /* 0x040fe200078e00ff */
[----:B------:R-:W-:Y:S01]  /*54a0*/  R2P PR, R5, 0x6 ;  /* 0x0000000605007804 */ /* 0x000fe20000000000 */
[----:B------:R-:W-:Y:S01]  /*54b0*/  IMAD R3, R6, 0x400, R3 ;  /* 0x0000040006037824 */ /* 0x000fe200078e0203 */
[----:B------:R-:W-:Y:S01]  /*54c0*/  F2FP.F16.F32.PACK_AB R144, R145, R144 ;  /* 0x000000909190723e */ /* 0x000fe200000000ff */
[----:B------:R-:W1:Y:S01]  /*54d0*/  SHFL.IDX PT, R5, R6, RZ, 0x1f ;  /* 0x00001fff06057589 */ /* 0x000e6200000e0000 */
        /* <DEDUP_REMOVED lines=11> */
[----:B------:R-:W-:Y:S02]  /*5590*/  F2FP.F16.F32.PACK_AB R146, R149, R148 ;  /* 0x000000949592723e */ /* 0x000fe400000000ff */
[----:B------:R-:W-:Y:S02]  /*55a0*/  LEA R0, R0, UR36, 0x1 ;  /* 0x0000002400007c11 */ /* 0x000fe4000f8e08ff */
        /* <DEDUP_REMOVED lines=40> */
[----:B------:R2:W-:Y:S01]  /*5830*/  STSM.16.M88.4 [R0+0x4000], R56 ;  /* 0x0040003800007844 */ /* 0x0005e20000000200 */
[----:B------:R-:W-:-:S02]  /*5840*/  F2FP.F16.F32.PACK_AB R67, R71, R70 ;  /* 0x000000464743723e */ /* 0x000fc400000000ff */
[----:B------:R-:W-:Y:S02]  /*5850*/  F2FP.F16.F32.PACK_AB R73, R75, R74 ;  /* 0x0000004a4b49723e */ /* 0x000fe400000000ff */
        /* <DEDUP_REMOVED lines=8> */
[----:B-1----:R-:W-:-:S03]  /*58e0*/  ISETP.NE.AND P0, PT, R5, 0x7, PT ;  /* 0x000000070500780c */ /* 0x002fc60003f05270 */
[----:B------:R2:W-:Y:S01]  /*58f0*/  STSM.16.M88.4 [R2+-0x4000], R80 ;  /* 0xffc0005002007844 */ /* 0x0005e20000000200 */
[----:B------:R-:W-:Y:S01]  /*5900*/  @!PT LDS RZ, [RZ] ;  /* 0x00000000fffff984 */ /* 0x000fe20000000800 */
[----:B------:R-:W-:Y:S01]  /*5910*/  @!PT LDS RZ, [RZ] ;  /* 0x00000000fffff984 */ /* 0x000fe20000000800 */
[----:B------:R-:W-:Y:S01]  /*5920*/  @!PT LDS RZ, [RZ] ;  /* 0x00000000fffff984 */ /* 0x000fe20000000800 */
[----:B------:R1:W-:Y:S06]  /*5930*/  MEMBAR.ALL.CTA ;  /* 0x0000000000007992 */ /* 0x0003ec0000008000 */
[----:B-1----:R-:W1:Y:S02]  /*5940*/  FENCE.VIEW.ASYNC.S ;  /* 0x00000000000073c6 */ /* 0x002e640000000000 */
[----:B-1----:R-:W-:Y:S06]  /*5950*/  BAR.ARV 0x1, 0x120 ;  /* 0x0044800000007b1d */ /* 0x002fec0000002000 */
[----:B------:R-:W-:Y:S05]  /*5960*/  @P0 BRA `(.L_x_1135) ;  /* 0x0000000000800947 */ /* 0x000fea0003800000 */
[----:B------:R-:W-:Y:S01]  /*5970*/  BAR.SYNC.DEFER_BLOCKING 0x1, 0x120 ;  /* 0x0044800000007b1d */ /* 0x000fe20000010000 */
[----:B------:R-:W-:-:S05]  /*5980*/  ELECT P0, URZ, PT ;  /* 0x00000000003f782f */ /* 0x000fca0003800000 */
[----:B------:R-:W-:Y:S08]  /*5990*/  BSSY B0, `(.L_x_1135) ;  /* 0x000001d000007945 */ /* 0x000ff00003800000 */
[----:B------:R-:W-:Y:S05]  /*59a0*/  @!P0 BRA `(.L_x_1136) ;  /* 0x00000000006c8947 */ /* 0x000fea0003800000 */
[----:B------:R-:W1:Y:S01]  /*59b0*/  S2UR UR10, SR_CTAID.X ;  /* 0x00000000000a79c3 */ /* 0x000e620000002500 */
[----:B------:R-:W-:Y:S01]  /*59c0*/  ULDC.64 UR6, c[0x0][0x198] ;  /* 0x0000660000067ab9 */ /* 0x000fe20000000a00 */
[----:B------:R-:W-:Y:S02]  /*59d0*/  UIADD3 UR8, UR36, 0x8000, URZ ;  /* 0x0000800024087890 */ /* 0x000fe4000fffe03f */
[----:B------:R-:W-:Y:S02]  /*59e0*/  UIADD3 UR4, UP0, UR6, 0x770, URZ ;  /* 0x0000077006047890 */ /* 0x000fe4000ff1e03f */
[----:B------:R-:W-:Y:S02]  /*59f0*/  UIADD3 UR6, UP1, UR6, 0x670, URZ ;  /* 0x0000067006067890 */ /* 0x000fe4000ff3e03f */
[----:B------:R-:W3:Y:S01]  /*5a00*/  S2UR UR11, SR_CTAID.Y ;  /* 0x00000000000b79c3 */ /* 0x000ee20000002600 */
[----:B------:R-:W-:Y:S02]  /*5a10*/  UIADD3.X UR5, URZ, UR7, URZ, UP0, !UPT ;  /* 0x000000073f057290 */ /* 0x000fe400087fe43f */
[----:B------:R-:W-:-:S02]  /*5a20*/  UIADD3 UR24, UR36, 0xc000, URZ ;  /* 0x0000c00024187890 */ /* 0x000fc4000fffe03f */
[----:B------:R-:W-:Y:S02]  /*5a30*/  UIADD3.X UR7, URZ, UR7, URZ, UP1, !UPT ;  /* 0x000000073f077290 */ /* 0x000fe40008ffe43f */
[----:B------:R-:W-:Y:S01]  /*5a40*/  UIADD3 UR16, UR36, 0x4000, URZ ;  /* 0x0000400024107890 */ /* 0x000fe2000fffe03f */
[----:B------:R-:W4:Y:S01]  /*5a50*/  S2UR UR12, SR_CTAID.Z ;  /* 0x00000000000c79c3 */ /* 0x000f220000002700 */
[----:B------:R-:W-:Y:S01]  /*5a60*/  UMOV UR9, URZ ;  /* 0x0000003f00097c82 */ /* 0x000fe20008000000 */
[----:B------:R-:W-:Y:S01]  /*5a70*/  UMOV UR25, 0x40 ;  /* 0x0000004000197882 */ /* 0x000fe20000000000 */
[----:B------:R-:W-:Y:S01]  /*5a80*/  UMOV UR17, 0x40 ;  /* 0x0000004000117882 */ /* 0x000fe20000000000 */
[----:B-1----:R-:W-:-:S07]  /*5a90*/  USHF.L.U32 UR10, UR10, 0x7, URZ ;  /* 0x000000070a0a7899 */ /* 0x002fce000800063f */
[----:B------:R-:W-:Y:S01]  /*5aa0*/  UMOV UR26, UR10 ;  /* 0x0000000a001a7c82 */ /* 0x000fe20008000000 */
[----:B---3--:R-:W-:Y:S01]  /*5ab0*/  UMOV UR27, UR11 ;  /* 0x0000000b001b7c82 */ /* 0x008fe20008000000 */
[----:B------:R-:W-:Y:S01]  /*5ac0*/  UMOV UR19, UR11 ;  /* 0x0000000b00137c82 */ /* 0x000fe20008000000 */
[----:B------:R-:W-:Y:S01]  /*5ad0*/  UMOV UR18, UR10 ;  /* 0x0000000a00127c82 */ /* 0x000fe20008000000 */
[----:B----4-:R-:W-:Y:S01]  /*5ae0*/  UMOV UR28, UR12 ;  /* 0x0000000c001c7c82 */ /* 0x010fe20008000000 */
[----:B------:R1:W-:Y:S01]  /*5af0*/  UTMASTG.4D [UR8], [UR4] ;  /* 0x00000008040073b5 */ /* 0x0003e20008018000 */
[----:B------:R-:W-:Y:S01]  /*5b00*/  UMOV UR20, UR12 ;  /* 0x0000000c00147c82 */ /* 0x000fe20008000000 */
[----:B------:R3:W-:Y:S01]  /*5b10*/  UTMASTG.4D [UR24], [UR4] ;  /* 0x00000018040073b5 */ /* 0x0007e20008018000 */
[----:B-1----:R-:W-:Y:S02]  /*5b20*/  UMOV UR8, UR36 ;  /* 0x0000002400087c82 */ /* 0x002fe40008000000 */
[----:B------:R3:W-:Y:S01]  /*5b30*/  UTMASTG.4D [UR8], [UR6] ;  /* 0x00000008060073b5 */ /* 0x0007e20008018000 */
[----:B------:R3:W-:Y:S02]  /*5b40*/  UTMASTG.4D [UR16], [UR6] ;  /* 0x00000010060073b5 */ /* 0x0007e40008018000 */
[----:B---3--:R0:W-:Y:S02]  /*5b50*/  UTMACMDFLUSH ;  /* 0x00000000000079b7 */ /* 0x0081e40000000000 */
.L_x_1136:
[----:B------:R-:W-:Y:S05]  /*5b60*/  BSYNC B0 ;  /* 0x0000000000007941 */ /* 0x000fea0003800000 */
.L_x_1135:
[----:B------:R-:W-:-:S04]  /*5b70*/  DEPBAR.LE SB0, 0x0 ;  /* 0x000080000000791a */ /* 0x000fc80000000000 */
[----:B------:R-:W-:Y:S05]  /*5b80*/  BRA `(.L_x_1109) ;  /* 0x0000004000a87947 */ /* 0x000fea0003800000 */
.L_x_1130:
[----:B------:R-:W1:Y:S01]  /*5b90*/  S2R R0, SR_TID.X ;  /* 0x0000000000007919 */ /* 0x000e620000002100 */
[----:B------:R-:W2:Y:S01]  /*5ba0*/  S2UR UR11, SR_CTAID.Y ;  /* 0x00000000000b79c3 */ /* 0x000ea20000002600 */
[----:B------:R-:W-:Y:S01]  /*5bb0*/  ULDC.64 UR4, c[0x0][0x208] ;  /* 0x0000820000047ab9 */ /* 0x000fe20000000a00 */
[----:B------:R-:W-:Y:S01]  /*5bc0*/  BSSY B0, `(.L_x_1137) ;  /* 0x0000033000007945 */ /* 0x000fe20003800000 */
[----:B------:R-:W3:Y:S05]  /*5bd0*/  S2R R11, SR_CTAID.X ;  /* 0x00000000000b7919 */ /* 0x000eea0000002500 */
[----:B------:R-:W4:Y:S08]  /*5be0*/  LDC.64 R4, c[0x0][0x820] ;  /* 0x00020800ff047b82 */ /* 0x000f300000000a00 */
[----:B------:R-:W3:Y:S08]  /*5bf0*/  LDC.64 R20, c[0x0][0x808] ;  /* 0x00020200ff147b82 */ /* 0x000ef00000000a00 */
[----:B------:R-:W5:Y:S01]  /*5c00*/  S2UR UR10, SR_CTAID.Z ;  /* 0x00000000000a79c3 */ /* 0x000f620000002700 */
[----:B--2---:R-:W-:Y:S01]  /*5c10*/  USHF.R.S32.HI UR7, URZ, 0x1f, UR11 ;  /* 0x0000001f3f077899 */ /* 0x004fe2000801140b */
[----:B-1----:R-:W-:-:S06]  /*5c20*/  VIADD R3, R0, 0xffffff80 ;  /* 0xffffff8000037836 */ /* 0x002fcc0000000000 */
[----:B------:R-:W1:Y:S01]  /*5c30*/  LDC.64 R12, c[0x0][0x828] ;  /* 0x00020a00ff0c7b82 */ /* 0x000e620000000a00 */
[----:B------:R-:W-:-:S04]  /*5c40*/  SHF.R.S32.HI R0, RZ, 0x1f, R3 ;  /* 0x0000001fff007819 */ /* 0x000fc80000011403 */
[----:B------:R-:W-:Y:S01]  /*5c50*/  LEA.HI R8, R0, R3, RZ, 0x4 ;  /* 0x0000000300087211 */ /* 0x000fe200078f20ff */
[----:B---3--:R-:W-:Y:S02]  /*5c60*/  IMAD R17, R11, -0x80, R20 ;  /* 0xffffff800b117824 */ /* 0x008fe400078e0214 */
[----:B------:R-:W2:Y:S01]  /*5c70*/  LDC.64 R18, c[0x0][0x850] ;  /* 0x00021400ff127b82 */ /* 0x000ea20000000a00 */
[----:B------:R-:W-:Y:S01]  /*5c80*/  LOP3.LUT R0, R8, 0x1ffffff0, RZ, 0xc0, !PT ;  /* 0x1ffffff008007812 */ /* 0x000fe200078ec0ff */
[----:B-----5:R-:W-:-:S04]  /*5c90*/  USHF.R.S32.HI UR6, URZ, 0x1f, UR10 ;  /* 0x0000001f3f067899 */ /* 0x020fc8000801140a */
[----:B------:R-:W-:Y:S02]  /*5ca0*/  IMAD.IADD R0, R3, 0x1, -R0 ;  /* 0x0000000103007824 */ /* 0x000fe400078e0a00 */
[----:B------:R-:W3:Y:S02]  /*5cb0*/  LDC.64 R22, c[0x0][0x858] ;  /* 0x00021600ff167b82 */ /* 0x000ee40000000a00 */
[----:B------:R-:W-:Y:S02]  /*5cc0*/  IMAD.SHL.U32 R6, R0, 0x8, RZ ;  /* 0x0000000800067824 */ /* 0x000fe400078e00ff */
[----:B----4-:R-:W-:-:S03]  /*5cd0*/  IMAD R0, R4, UR7, RZ ;  /* 0x0000000704007c24 */ /* 0x010fc6000f8e02ff */
[----:B------:R-:W-:Y:S01]  /*5ce0*/  SHF.R.S32.HI R7, RZ, 0x1f, R6 ;  /* 0x0000001fff077819 */ /* 0x000fe20000011406 */
[----:B------:R-:W-:Y:S02]  /*5cf0*/  IMAD R5, R5, UR11, R0 ;  /* 0x0000000b05057c24 */ /* 0x000fe4000f8e0200 */
[----:B------:R-:W-:Y:S01]  /*5d00*/  IMAD.WIDE.U32 R2, R4, UR11, R6 ;  /* 0x0000000b04027c25 */ /* 0x000fe2000f8e0006 */
[----:B------:R-:W-:-:S03]  /*5d10*/  SHF.R.S32.HI R4, RZ, 0x4, R8 ;  /* 0x00000004ff047819 */ /* 0x000fc60000011408 */
[----:B------:R-:W-:Y:S01]  /*5d20*/  IMAD.IADD R3, R3, 0x1, R5 ;  /* 0x0000000103037824 */ /* 0x000fe200078e0205 */
[C---:B------:R-:W-:Y:S01]  /*5d30*/  ISETP.GE.AND P6, PT, R4.reuse, R17, PT ;  /* 0x000000110400720c */ /* 0x040fe20003fc6270 */
[C---:B------:R-:W-:Y:S01]  /*5d40*/  VIADD R0, R4.reuse, 0x10 ;  /* 0x0000001004007836 */ /* 0x040fe20000000000 */
[----:B------:R-:W-:Y:S01]  /*5d50*/  SHF.R.S32.HI R5, RZ, 0x1f, R4 ;  /* 0x0000001fff057819 */ /* 0x000fe20000011404 */
[----:B------:R-:W-:Y:S01]  /*5d60*/  VIADD R8, R4, 0x30 ;  /* 0x0000003004087836 */ /* 0x000fe20000000000 */
[----:B------:R-:W-:Y:S01]  /*5d70*/  ISETP.GE.OR P4, PT, R6, R21, P6 ;  /* 0x000000150600720c */ /* 0x000fe20003786670 */
[----:B------:R-:W-:Y:S01]  /*5d80*/  VIADD R10, R4, 0x40 ;  /* 0x00000040040a7836 */ /* 0x000fe20000000000 */
[-C--:B------:R-:W-:Y:S01]  /*5d90*/  ISETP.GE.AND P5, PT, R0, R17.reuse, PT ;  /* 0x000000110000720c */ /* 0x080fe20003fa6270 */
[----:B------:R-:W-:Y:S01]  /*5da0*/  VIADD R0, R4, 0x20 ;  /* 0x0000002004007836 */ /* 0x000fe20000000000 */
[-C--:B------:R-:W-:Y:S01]  /*5db0*/  ISETP.GE.AND P1, PT, R8, R17.reuse, PT ;  /* 0x000000110800720c */ /* 0x080fe20003f26270 */
[----:B-1----:R-:W-:Y:S01]  /*5dc0*/  IMAD.WIDE.U32 R8, R12, UR10, R2 ;  /* 0x0000000a0c087c25 */ /* 0x002fe2000f8e0002 */
[----:B------:R-:W-:-:S02]  /*5dd0*/  ISETP.GE.AND P2, PT, R10, R17, PT ;  /* 0x000000110a00720c */ /* 0x000fc40003f46270 */
[----:B------:R-:W-:Y:S01]  /*5de0*/  ISETP.GE.AND P0, PT, R0, R17, PT ;  /* 0x000000110000720c */ /* 0x000fe20003f06270 */
[----:B------:R-:W-:Y:S01]  /*5df0*/  IMAD R0, R12, UR6, RZ ;  /* 0x000000060c007c24 */ /* 0x000fe2000f8e02ff */
[----:B------:R-:W-:Y:S01]  /*5e00*/  ISETP.GE.OR P3, PT, R6, R21, P5 ;  /* 0x000000150600720c */ /* 0x000fe20002f66670 */
[----:B------:R-:W-:-:S04]  /*5e10*/  IMAD.WIDE R2, R11, 0x80, R4 ;  /* 0x000000800b027825 */ /* 0x000fc800078e0204 */
[----:B------:R-:W-:-:S04]  /*5e20*/  IMAD R13, R13, UR10, R0 ;  /* 0x0000000a0d0d7c24 */ /* 0x000fc8000f8e0200 */
[----:B------:R-:W-:Y:S01]  /*5e30*/  IMAD.IADD R13, R9, 0x1, R13 ;  /* 0x00000001090d7824 */ /* 0x000fe200078e020d */
[----:B------:R-:W-:Y:S06]  /*5e40*/  @P4 BRA `(.L_x_1138) ;  /* 0x0000000000284947 */ /* 0x000fec0003800000 */
        /* <DEDUP_REMOVED lines=10> */
.L_x_1138:
[----:B------:R-:W-:Y:S05]  /*5ef0*/  BSYNC B0 ;  /* 0x0000000000007941 */ /* 0x000fea0003800000 */
.L_x_1137:
[----:B------:R-:W-:Y:S01]  /*5f00*/  BSSY B0, `(.L_x_1139) ;  /* 0x0000010000007945 */ /* 0x000fe20003800000 */
[----:B------:R-:W-:-:S03]  /*5f10*/  ISETP.GE.OR P4, PT, R6, R21, P0 ;  /* 0x000000150600720c */ /* 0x000fc60000786670 */
[----:B------:R-:W-:Y:S10]  /*5f20*/  @P3 BRA `(.L_x_1140) ;  /* 0x0000000000343947 */ /* 0x000ff40003800000 */
        /* <DEDUP_REMOVED lines=13> */
.L_x_1140:
[----:B------:R-:W-:Y:S05]  /*6000*/  BSYNC B0 ;  /* 0x0000000000007941 */ /* 0x000fea0003800000 */
.L_x_1139:
[----:B------:R-:W-:Y:S01]  /*6010*/  BSSY B0, `(.L_x_1141) ;  /* 0x0000010000007945 */ /* 0x000fe20003800000 */
[----:B------:R-:W-:-:S03]  /*6020*/  ISETP.GE.OR P3, PT, R6, R21, P1 ;  /* 0x000000150600720c */ /* 0x000fc60000f66670 */
[----:B------:R-:W-:Y:S10]  /*6030*/  @P4 BRA `(.L_x_1142) ;  /* 0x0000000000344947 */ /* 0x000ff40003800000 */
[----:B-1--4-:R-:W-:Y:S01]  /*6040*/  IADD3 R15, P4, R2, 0x20, RZ ;  /* 0x00000020020f7810 */ /* 0x012fe20007f9e0ff */
        /* <DEDUP_REMOVED lines=12> */
.L_x_1142:
[----:B------:R-:W-:Y:S05]  /*6110*/  BSYNC B0 ;  /* 0x0000000000007941 */ /* 0x000fea0003800000 */
.L_x_1141:
[----:B------:R-:W-:Y:S01]  /*6120*/  BSSY B0, `(.L_x_1143) ;  /* 0x0000011000007945 */ /* 0x000fe20003800000 */
[----:B------:R-:W-:Y:S01]  /*6130*/  ISETP.GE.OR P4, PT, R6, R21, P2 ;  /* 0x000000150600720c */ /* 0x000fe20001786670 */
[----:B------:R-:W-:Y:S02]  /*6140*/  VIADD R0, R4, 0x50 ;  /* 0x0000005004007836 */ /* 0x000fe40000000000 */
[----:B------:R-:W-:Y:S10]  /*6150*/  @P3 BRA `(.L_x_1144) ;  /* 0x0000000000343947 */ /* 0x000ff40003800000 */
[----:B-1--4-:R-:W-:Y:S01]  /*6160*/  IADD3 R15, P3, R2, 0x30, RZ ;  /* 0x00000030020f7810 */ /* 0x012fe20007f7e0ff */
        /* <DEDUP_REMOVED lines=11> */
[----:B------:R1:W-:Y:S02]  /*6220*/  STG.E.128 desc[UR4][R14.64], RZ ;  /* 0x000000ff0e007986 */ /* 0x0003e4000c101d04 */
.L_x_1144:
[----:B------:R-:W-:Y:S05]  /*6230*/  BSYNC B0 ;  /* 0x0000000000007941 */ /* 0x000fea0003800000 */
.L_x_1143:
[----:B------:R-:W-:Y:S01]  /*6240*/  BSSY B0, `(.L_x_1145) ;  /* 0x0000010000007945 */ /* 0x000fe20003800000 */
[----:B------:R-:W-:-:S03]  /*6250*/  ISETP.GE.AND P3, PT, R0, R17, PT ;  /* 0x000000110000720c */ /* 0x000fc60003f66270 */
        /* <DEDUP_REMOVED lines=14> */
.L_x_1146:
[----:B------:R-:W-:Y:S05]  /*6340*/  BSYNC B0 ;  /* 0x0000000000007941 */ /* 0x000fea0003800000 */
.L_x_1145:
[----:B------:R-:W-:Y:S01]  /*6350*/  ISETP.GE.OR P4, PT, R6, R21, P3 ;  /* 0x000000150600720c */ /* 0x000fe20001f86670 */
[----:B------:R-:W-:Y:S01]  /*6360*/  BSSY B0, `(.L_x_1147) ;  /* 0x0000011000007945 */ /* 0x000fe20003800000 */
[----:B--2---:R-:W-:Y:S02]  /*6370*/  IMAD R16, R18, UR7, RZ ;  /* 0x0000000712107c24 */ /* 0x004fe4000f8e02ff */
[----:B------:R-:W-:-:S09]  /*6380*/  VIADD R0, R4, 0x60 ;  /* 0x0000006004007836 */ /* 0x000fd20000000000 */
[----:B------:R-:W-:Y:S05]  /*6390*/  @P4 BRA `(.L_x_1148) ;  /* 0x0000000000344947 */ /* 0x000fea0003800000 */
        /* <DEDUP_REMOVED lines=13> */
.L_x_1148:
[----:B------:R-:W-:Y:S05]  /*6470*/  BSYNC B0 ;  /* 0x0000000000007941 */ /* 0x000fea0003800000 */
.L_x_1147:
[----:B------:R-:W-:Y:S01]  /*6480*/  ULDC UR8, c[0x0][0x83c] ;  /* 0x00020f0000087ab9 */ /* 0x000fe20000000800 */
[----:B------:R-:W-:Y:S01]  /*6490*/  ISETP.GE.AND P4, PT, R0, R17, PT ;  /* 0x000000110000720c */ /* 0x000fe20003f86270 */
[----:B-12-4-:R-:W-:Y:S01]  /*64a0*/  IMAD R15, R19, UR11, R16 ;  /* 0x0000000b130f7c24 */ /* 0x016fe2000f8e0210 */
[----:B------:R-:W-:Y:S01]  /*64b0*/  ISETP.GE.OR P5, PT, R6, UR8, P5 ;  /* 0x0000000806007c0c */ /* 0x000fe2000afa6670 */
[----:B------:R-:W-:Y:S01]  /*64c0*/  IMAD.WIDE.U32 R10, R18, UR11, R6 ;  /* 0x0000000b120a7c25 */ /* 0x000fe2000f8e0006 */
[----:B------:R-:W-:Y:S01]  /*64d0*/  ISETP.GE.OR P6, PT, R6, UR8, P6 ;  /* 0x0000000806007c0c */ /* 0x000fe2000b7c6670 */
[----:B------:R-:W-:Y:S01]  /*64e0*/  BSSY B0, `(.L_x_1149) ;  /* 0x0000019000007945 */ /* 0x000fe20003800000 */
[----:B------:R-:W-:Y:S01]  /*64f0*/  P2R R24, PR, RZ, 0x20 ;  /* 0x00000020ff187803 */ /* 0x000fe20000000000 */
[----:B------:R-:W-:Y:S01]  /*6500*/  VIADD R0, R4, 0x70 ;  /* 0x0000007004007836 */ /* 0x000fe20000000000 */
[C---:B------:R-:W-:Y:S01]  /*6510*/  ISETP.GE.OR P5, PT, R6.reuse, R21, P4 ;  /* 0x000000150600720c */ /* 0x040fe200027a6670 */
[----:B------:R-:W-:Y:S01]  /*6520*/  IMAD.IADD R15, R11, 0x1, R15 ;  /* 0x000000010b0f7824 */ /* 0x000fe200078e020f */
[----:B------:R-:W-:-:S02]  /*6530*/  ISETP.GE.OR P0, PT, R6, UR8, P0 ;  /* 0x0000000806007c0c */ /* 0x000fc40008706670 */
[----:B------:R-:W-:Y:S02]  /*6540*/  P2R R20, PR, RZ, 0x40 ;  /* 0x00000040ff147803 */ /* 0x000fe40000000000 */
[C---:B------:R-:W-:Y:S02]  /*6550*/  ISETP.GE.OR P1, PT, R6.reuse, UR8, P1 ;  /* 0x0000000806007c0c */ /* 0x040fe40008f26670 */
[C---:B------:R-:W-:Y:S02]  /*6560*/  ISETP.GE.OR P2, PT, R6.reuse, UR8, P2 ;  /* 0x0000000806007c0c */ /* 0x040fe40009746670 */
[C---:B------:R-:W-:Y:S02]  /*6570*/  ISETP.GE.OR P3, PT, R6.reuse, UR8, P3 ;  /* 0x0000000806007c0c */ /* 0x040fe40009f66670 */
[----:B------:R-:W-:Y:S01]  /*6580*/  ISETP.GE.OR P4, PT, R6, UR8, P4 ;  /* 0x0000000806007c0c */ /* 0x000fe2000a786670 */
[----:B------:R-:W-:-:S12]  /*6590*/  @P5 BRA `(.L_x_1150) ;  /* 0x0000000000345947 */ /* 0x000fd80003800000 */
        /* <DEDUP_REMOVED lines=13> */
.L_x_1150:
[----:B------:R-:W-:Y:S05]  /*6670*/  BSYNC B0 ;  /* 0x0000000000007941 */ /* 0x000fea0003800000 */
.L_x_1149:
[----:B------:R-:W-:Y:S01]  /*6680*/  ISETP.GE.AND P6, PT, R0, R17, PT ;  /* 0x000000110000720c */ /* 0x000fe20003fc6270 */
[----:B---3--:R-:W-:Y:S01]  /*6690*/  IMAD R0, R22, UR6, RZ ;  /* 0x0000000616007c24 */ /* 0x008fe2000f8e02ff */
[----:B------:R-:W-:Y:S01]  /*66a0*/  BSSY B0, `(.L_x_1151) ;  /* 0x0000014000007945 */ /* 0x000fe20003800000 */
[----:B------:R-:W-:Y:S01]  /*66b0*/  IMAD.MOV.U32 R14, RZ, RZ, R10 ;  /* 0x000000ffff0e7224 */ /* 0x000fe200078e000a */
[C---:B------:R-:W-:Y:S01]  /*66c0*/  ISETP.GE.OR P5, PT, R6.reuse, R21, P6 ;  /* 0x000000150600720c */ /* 0x040fe200037a6670 */
[----:B------:R-:W-:Y:S01]  /*66d0*/  IMAD R11, R23, UR10, R0 ;  /* 0x0000000a170b7c24 */ /* 0x000fe2000f8e0200 */
[----:B------:R-:W-:Y:S01]  /*66e0*/  ISETP.GE.OR P6, PT, R6, UR8, P6 ;  /* 0x0000000806007c0c */ /* 0x000fe2000b7c6670 */
[----:B------:R-:W-:-:S10]  /*66f0*/  IMAD.WIDE.U32 R6, R22, UR10, R14 ;  /* 0x0000000a16067c25 */ /* 0x000fd4000f8e000e */
        /* <DEDUP_REMOVED lines=14> */
.L_x_1152:
[----:B------:R-:W-:Y:S05]  /*67e0*/  BSYNC B0 ;  /* 0x0000000000007941 */ /* 0x000fea0003800000 */
.L_x_1151:
[----:B------:R-:W-:Y:S01]  /*67f0*/  ISETP.NE.AND P5, PT, R20, RZ, PT ;  /* 0x000000ff1400720c */ /* 0x000fe20003fa5270 */
[----:B------:R-:W-:Y:S01]  /*6800*/  BSSY B0, `(.L_x_1153) ;  /* 0x000000d000007945 */ /* 0x000fe20003800000 */
[----:B--2---:R-:W-:-:S11]  /*6810*/  IMAD.IADD R9, R7, 0x1, R11 ;  /* 0x0000000107097824 */ /* 0x004fd600078e020b */
[----:B------:R-:W-:Y:S05]  /*6820*/  @P5 BRA `(.L_x_1154) ;  /* 0x0000000000285947 */ /* 0x000fea0003800000 */
        /* <DEDUP_REMOVED lines=10> */
.L_x_1154:
[----:B------:R-:W-:Y:S05]  /*68d0*/  BSYNC B0 ;  /* 0x0000000000007941 */ /* 0x000fea0003800000 */
.L_x_1153:
[----:B------:R-:W-:Y:S01]  /*68e0*/  ISETP.NE.AND P5, PT, R24, RZ, PT ;  /* 0x000000ff1800720c */ /* 0x000fe20003fa5270 */
[----:B------:R-:W-:-:S12]  /*68f0*/  BSSY B0, `(.L_x_1155) ;  /* 0x000000f000007945 */ /* 0x000fd80003800000 */
[----:B------:R-:W-:Y:S05]  /*6900*/  @P5 BRA `(.L_x_1156) ;  /* 0x0000000000345947 */ /* 0x000fea0003800000 */
[----:B--2---:R-:W-:Y:S01]  /*6910*/  IADD3 R11, P5, R2, 0x10, RZ ;  /* 0x00000010020b7810 */ /* 0x004fe20007fbe0ff */
        /* <DEDUP_REMOVED lines=12> */
.L_x_1156:
[----:B------:R-:W-:Y:S05]  /*69e0*/  BSYNC B0 ;  /* 0x0000000000007941 */ /* 0x000fea0003800000 */
.L_x_1155:
[----:B------:R-:W-:Y:S04]  /*69f0*/  BSSY B0, `(.L_x_1157) ;  /* 0x000000f000007945 */ /* 0x000fe80003800000 */
[----:B------:R-:W-:Y:S05]  /*6a00*/  @P0 BRA `(.L_x_1158) ;  /* 0x0000000000340947 */ /* 0x000fea0003800000 */
[----:B--23--:R-:W-:Y:S01]  /*6a10*/  IADD3 R11, P0, R2, 0x20, RZ ;  /* 0x00000020020b7810 */ /* 0x00cfe20007f1e0ff */
        /* <DEDUP_REMOVED lines=12> */
.L_x_1158:
[----:B------:R-:W-:Y:S05]  /*6ae0*/  BSYNC B0 ;  /* 0x0000000000007941 */ /* 0x000fea0003800000 */
.L_x_1157:
[----:B------:R-:W-:Y:S04]  /*6af0*/  BSSY B0, `(.L_x_1159) ;  /* 0x000000f000007945 */ /* 0x000fe80003800000 */
[----:B------:R-:W-:Y:S05]  /*6b00*/  @P1 BRA `(.L_x_1160) ;  /* 0x0000000000341947 */ /* 0x000fea0003800000 */
[----:B--234-:R-:W-:Y:S01]  /*6b10*/  IADD3 R11, P0, R2, 0x30, RZ ;  /* 0x00000030020b7810 */ /* 0x01cfe20007f1e0ff */
        /* <DEDUP_REMOVED lines=12> */
.L_x_1160:
[----:B------:R-:W-:Y:S05]  /*6be0*/  BSYNC B0 ;  /* 0x0000000000007941 */ /* 0x000fea0003800000 */
.L_x_1159:
        /* <DEDUP_REMOVED lines=15> */
.L_x_1162:
[----:B------:R-:W-:Y:S05]  /*6ce0*/  BSYNC B0 ;  /* 0x0000000000007941 */ /* 0x000fea0003800000 */
.L_x_1161:
        /* <DEDUP_REMOVED lines=15> */
.L_x_1164:
[----:B------:R-:W-:Y:S05]  /*6de0*/  BSYNC B0 ;  /* 0x0000000000007941 */ /* 0x000fea0003800000 */
.L_x_1163:
        /* <DEDUP_REMOVED lines=15> */
.L_x_1166:
[----:B------:R-:W-:Y:S05]  /*6ee0*/  BSYNC B0 ;  /* 0x0000000000007941 */ /* 0x000fea0003800000 */
.L_x_1165:
        /* <DEDUP_REMOVED lines=15> */
.L_x_1107:
        /* <DEDUP_REMOVED lines=12> */
[----:B------:R-:W1:Y:S01]  /*70a0*/  S2UR UR9, SR_CTAID.X ;  /* 0x00000000000979c3 */ /* 0x000e620000002500 */
[----:B------:R-:W-:Y:S01]  /*70b0*/  ULDC UR4, c[0x0][0x280] ;  /* 0x0000a00000047ab9 */ /* 0x000fe20000000800 */
[----:B------:R-:W-:Y:S01]  /*70c0*/  ULDC UR6, c[0x0][0x290] ;  /* 0x0000a40000067ab9 */ /* 0x000fe20000000800 */
[----:B------:R-:W-:-:S05]  /*70d0*/  ULDC UR7, c[0x0][0x74c] ;  /* 0x0001d30000077ab9 */ /* 0x000fca0000000800 */
[----:B------:R-:W2:Y:S01]  /*70e0*/  S2UR UR13, SR_CTAID.Y ;  /* 0x00000000000d79c3 */ /* 0x000ea20000002600 */
[----:B-1----:R-:W-:Y:S02]  /*70f0*/  ULEA UR5, UR9, UR4, 0x7 ;  /* 0x0000000409057291 */ /* 0x002fe4000f8e383f */
[----:B------:R-:W-:Y:S02]  /*7100*/  ISETP.LE.AND P0, PT, RZ, UR9, PT ;  /* 0x00000009ff007c0c */ /* 0x000fe4000bf03270 */
[----:B------:R-:W-:-:S04]  /*7110*/  UIADD3 UR5, -UR7, UR5, -UR6 ;  /* 0x0000000507057290 */ /* 0x000fc8000fffe906 */
[----:B------:R-:W-:-:S04]  /*7120*/  USHF.R.S32.HI UR6, URZ, 0x1f, UR5 ;  /* 0x0000001f3f067899 */ /* 0x000fc80008011405 */
[----:B------:R-:W-:-:S04]  /*7130*/  ULEA.HI UR6, UR6, UR5, URZ, 0x6 ;  /* 0x0000000506067291 */ /* 0x000fc8000f8f303f */
[----:B------:R-:W-:Y:S02]  /*7140*/  USHF.R.S32.HI UR5, URZ, 0x6, UR6 ;  /* 0x000000063f057899 */ /* 0x000fe40008011406 */
[----:B------:R-:W-:Y:S02]  /*7150*/  UIADD3 UR6, UR4, 0x3f, URZ ;  /* 0x0000003f04067890 */ /* 0x000fe4000fffe03f */
[----:B------:R-:W-:Y:S02]  /*7160*/  UISETP.LT.AND UP0, UPT, URZ, UR5, UPT ;  /* 0x000000053f00728c */ /* 0x000fe4000bf01270 */
[----:B------:R-:W-:Y:S02]  /*7170*/  USHF.R.S32.HI UR7, URZ, 0x1f, UR6 ;  /* 0x0000001f3f077899 */ /* 0x000fe40008011406 */
[----:B------:R-:W-:Y:S02]  /*7180*/  USEL UR5, URZ, UR5, !UP0 ;  /* 0x000000053f057287 */ /* 0x000fe4000c000000 */
[----:B------:R-:W-:-:S04]  /*7190*/  ULEA.HI UR7, UR7, UR6, URZ, 0x6 ;  /* 0x0000000607077291 */ /* 0x000fc8000f8f303f */
[----:B------:R-:W-:Y:S01]  /*71a0*/  USHF.R.S32.HI UR8, URZ, 0x6, UR7 ;  /* 0x000000063f087899 */ /* 0x000fe20008011407 */
[----:B--2---:R-:W-:Y:S11]  /*71b0*/  @!P0 BRA `(.L_x_1168) ;  /* 0x0000000000288947 */ /* 0x004ff60003800000 */
        /* <DEDUP_REMOVED lines=10> */
.L_x_1168:
[----:B------:R-:W-:Y:S02]  /*7260*/  UISETP.GT.AND UP0, UPT, UR8, UR5, UPT ;  /* 0x000000050800728c */ /* 0x000fe4000bf04270 */
[----:B------:R-:W-:Y:S02]  /*7270*/  USHF.R.S32.HI UR14, URZ, 0x1f, UR12 ;  /* 0x0000001f3f0e7899 */ /* 0x000fe4000801140c */
[----:B------:R-:W-:Y:S02]  /*7280*/  USHF.R.S32.HI UR9, URZ, 0x1f, UR13 ;  /* 0x0000001f3f097899 */ /* 0x000fe4000801140d */
[----:B------:R-:W-:-:S13]  /*7290*/  PLOP3.LUT P0, PT, PT, PT, UP0, 0x80, 0x0 ;  /* 0x000000000000781c */ /* 0x000fda0003f0f008 */
[----:B------:R-:W-:Y:S05]  /*72a0*/  @!P0 BRA `(.L_x_1109) ;  /* 0x0000002800e08947 */ /* 0x000fea0003800000 */
[----:B------:R-:W-:Y:S01]  /*72b0*/  UIADD3 UR4, -UR5, UR8, URZ ;  /* 0x0000000805047290 */ /* 0x000fe2000fffe13f */
[----:B------:R-:W-:Y:S01]  /*72c0*/  ULDC.64 UR10, c[0x0][0x2d8] ;  /* 0x0000b600000a7ab9 */ /* 0x000fe20000000a00 */
[----:B------:R-:W-:Y:S02]  /*72d0*/  ELECT P0, URZ, PT ;  /* 0x00000000003f782f */ /* 0x000fe40003800000 */
[----:B------:R-:W-:Y:S02]  /*72e0*/  ULOP3.LUT UR4, UR4, 0x1, URZ, 0xc0, !UPT ;  /* 0x0000000104047892 */ /* 0x000fe4000f8ec03f */
[----:B------:R-:W-:Y:S02]  /*72f0*/  UIMAD UR9, UR9, UR10, URZ ;  /* 0x0000000a090972a4 */ /* 0x000fe4000f8e023f */
[----:B------:R-:W-:Y:S02]  /*7300*/  UISETP.NE.U32.AND UP0, UPT, UR4, 0x1, UPT ;  /* 0x000000010400788c */ /* 0x000fe4000bf05070 */
[----:B------:R-:W-:-:S02]  /*7310*/  UIMAD.WIDE.U32 UR6, UR13, UR10, URZ ;  /* 0x0000000a0d0672a5 */ /* 0x000fc4000f8e003f */
[----:B------:R-:W-:Y:S02]  /*7320*/  UIMAD UR9, UR13, UR11, UR9 ;  /* 0x0000000b0d0972a4 */ /* 0x000fe4000f8e0209 */
[----:B------:R-:W-:Y:S01]  /*7330*/  PLOP3.LUT P1, PT, PT, PT, UP0, 0x80, 0x0 ;  /* 0x000000000000781c */ /* 0x000fe20003f2f008 */
[----:B------:R-:W-:Y:S01]  /*7340*/  ULDC.64 UR10, c[0x0][0x2e0] ;  /* 0x0000b800000a7ab9 */ /* 0x000fe20000000a00 */
[----:B------:R-:W-:Y:S02]  /*7350*/  UIADD3 UR7, UR7, UR9, URZ ;  /* 0x0000000907077290 */ /* 0x000fe4000fffe03f */
[----:B------:R-:W-:Y:S02]  /*7360*/  UIMAD UR9, UR14, UR10, URZ ;  /* 0x0000000a0e0972a4 */ /* 0x000fe4000f8e023f */
[----:B------:R-:W-:Y:S02]  /*7370*/  UIMAD.WIDE.U32 UR6, UR12, UR10, UR6 ;  /* 0x0000000a0c0672a5 */ /* 0x000fe4000f8e0006 */
[----:B------:R-:W-:-:S04]  /*7380*/  UIMAD UR9, UR12, UR11, UR9 ;  /* 0x0000000b0c0972a4 */ /* 0x000fc8000f8e0209 */
[----:B------:R-:W-:Y:S01]  /*7390*/  UIADD3 UR9, UR7, UR9, URZ ;  /* 0x0000000907097290 */ /* 0x000fe2000fffe03f */
[----:B------:R-:W-:Y:S11]  /*73a0*/  @P1 BRA `(.L_x_1169) ;  /* 0x0000000000bc1947 */ /* 0x000ff60003800000 */
[----:B------:R-:W-:Y:S01]  /*73b0*/  USHF.L.U32 UR14, UR5, 0xd, URZ ;  /* 0x0000000d050e7899 */ /* 0x000fe2000800063f */
        /* <DEDUP_REMOVED lines=9> */
[----:B------:R-:W-:Y:S01]  /*7450*/  UMOV UR16, 0x0 ;  /* 0x0000000000107882 */ /* 0x000fe20000000000 */
[----:B------:R-:W-:Y:S02]  /*7460*/  UMOV UR17, 0x14f00000 ;  /* 0x14f0000000117882 */ /* 0x000fe40000000000 */
[----:B------:R-:W-:-:S02]  /*7470*/  ULEA.HI.X UR11, UR13, UR11, UR15, 0x2, UP0 ;  /* 0x0000000b0d0b7291 */ /* 0x000fc400080f140f */
[----:B-1----:R-:W-:-:S03]  /*7480*/  ULEA UR4, UR12, UR4, 0x18 ;  /* 0x000000040c047291 */ /* 0x002fc6000f8ec03f */
[----:B------:R-:W-:Y:S01]  /*7490*/  UMOV UR12, 0x400 ;  /* 0x00000400000c7882 */ /* 0x000fe20000000000 */
[----:B------:R-:W-:-:S09]  /*74a0*/  UIADD3 UR4, UR4, 0x10000, URZ ;  /* 0x0001000004047890 */ /* 0x000fd2000fffe03f */
[----:B------:R1:W-:Y:S02]  /*74b0*/  UBLKRED.G.S.ADD.F32.RN [UR10], [UR4], UR12, desc[UR16] ;  /* 0x0000100a040073bb */ /* 0x0003e400080a140c */
[----:B-1----:R0:W-:Y:S02]  /*74c0*/  UTMACMDFLUSH ;  /* 0x00000000000079b7 */ /* 0x0021e40000000000 */
.L_x_1171:
[----:B------:R-:W-:Y:S05]  /*74d0*/  BSYNC B0 ;  /* 0x0000000000007941 */ /* 0x000fea0003800000 */
.L_x_1170:
        /* <DEDUP_REMOVED lines=9> */
[----:B------:R-:W-:Y:S02]  /*7570*/  UMOV UR17, 0x14f00000 ;  /* 0x14f0000000117882 */ /* 0x000fe40000000000 */
[----:B------:R-:W-:Y:S02]  /*7580*/  ULEA.HI.X.SX32 UR4, UR4, UR9, 0x1, UP0 ;  /* 0x0000000904047291 */ /* 0x000fe400080f0e3f */
[----:B------:R-:W-:-:S04]  /*7590*/  ULEA UR10, UP0, UR15, UR10, 0x2 ;  /* 0x0000000a0f0a7291 */ /* 0x000fc8000f80103f */
[----:B------:R-:W-:-:S03]  /*75a0*/  ULEA.HI.X UR11, UR15, UR11, UR4, 0x2, UP0 ;  /* 0x0000000b0f0b7291 */ /* 0x000fc600080f1404 */
[----:B------:R-:W-:Y:S01]  /*75b0*/  UMOV UR4, 0x400 ;  /* 0x0000040000047882 */ /* 0x000fe20000000000 */
[----:B-1----:R-:W-:-:S04]  /*75c0*/  ULEA UR12, UR13, UR12, 0x18 ;  /* 0x0000000c0d0c7291 */ /* 0x002fc8000f8ec03f */
[----:B------:R-:W-:-:S09]  /*75d0*/  UIADD3 UR12, UR12, 0x14000, URZ ;  /* 0x000140000c0c7890 */ /* 0x000fd2000fffe03f */
[----:B------:R1:W-:Y:S01]  /*75e0*/  UBLKRED.G.S.ADD.F32.RN [UR10], [UR12], UR4, desc[UR16] ;  /* 0x0000100a0c0073bb */ /* 0x0003e200080a1404 */
[----:B------:R0:W-:Y:S01]  /*75f0*/  UTMACMDFLUSH ;  /* 0x00000000000079b7 */ /* 0x0001e20000000000 */
[----:B-1----:R-:W-:-:S04]  /*7600*/  DEPBAR.LE SB0, 0x1 ;  /* 0x000080400000791a */ /* 0x002fc80000000000 */
.L_x_1173:
[----:B------:R-:W-:Y:S05]  /*7610*/  BSYNC B0 ;  /* 0x0000000000007941 */ /* 0x000fea0003800000 */
.L_x_1172:
[----:B------:R-:W-:Y:S06]  /*7620*/  BAR.ARV 0xa, 0xa0 ;  /* 0x0282800000007b1d */ /* 0x000fec0000002000 */
[----:B------:R-:W-:Y:S04]  /*7630*/  BSSY B0, `(.L_x_1174) ;  /* 0x0000003000007945 */ /* 0x000fe80003800000 */
[----:B------:R-:W-:Y:S05]  /*7640*/  @!P0 BRA `(.L_x_1175) ;  /* 0x0000000000048947 */ /* 0x000fea0003800000 */
[----:B------:R-:W-:-:S04]  /*7650*/  DEPBAR.LE SB0, 0x0 ;  /* 0x000080000000791a */ /* 0x000fc80000000000 */
.L_x_1175:
[----:B------:R-:W-:Y:S05]  /*7660*/  BSYNC B0 ;  /* 0x0000000000007941 */ /* 0x000fea0003800000 */
.L_x_1174:
[----:B------:R-:W-:Y:S06]  /*7670*/  BAR.ARV 0xb, 0xa0 ;  /* 0x02c2800000007b1d */ /* 0x000fec0000002000 */
[----:B------:R-:W-:Y:S01]  /*7680*/  UIADD3 UR12, UR5, 0x1, URZ ;  /* 0x00000001050c7890 */ /* 0x000fe2000fffe03f */
[----:B------:R-:W-:Y:S11]  /*7690*/  BRA `(.L_x_1176) ;  /* 0x0000000000047947 */ /* 0x000ff60003800000 */
.L_x_1169:
[----:B------:R-:W-:-:S05]  /*76a0*/  UMOV UR12, UR5 ;  /* 0x00000005000c7c82 */ /* 0x000fca0008000000 */
.L_x_1176:
[----:B------:R-:W-:-:S04]  /*76b0*/  UIADD3 UR4, UR5, 0x1, URZ ;  /* 0x0000000105047890 */ /* 0x000fc8000fffe03f */
[----:B------:R-:W-:-:S06]  /*76c0*/  UISETP.NE.AND UP0, UPT, UR8, UR4, UPT ;  /* 0x000000040800728c */ /* 0x000fcc000bf05270 */
[----:B------:R-:W-:-:S13]  /*76d0*/  PLOP3.LUT P1, PT, PT, PT, UP0, 0x80, 0x0 ;  /* 0x000000000000781c */ /* 0x000fda0003f2f008 */
[----:B------:R-:W-:Y:S05]  /*76e0*/  @!P1 BRA `(.L_x_1109) ;  /* 0x0000002400d09947 */ /* 0x000fea0003800000 */
[----:B------:R-:W-:Y:S01]  /*76f0*/  ULDC.64 UR18, c[0x0][0x2c0] ;  /* 0x0000b00000127ab9 */ /* 0x000fe20000000a00 */
[----:B------:R-:W-:Y:S02]  /*7700*/  USHF.L.U32 UR13, UR12, 0xd, URZ ;  /* 0x0000000d0c0d7899 */ /* 0x000fe4000800063f */
[----:B------:R-:W-:Y:S01]  /*7710*/  ULEA UR18, UP0, UR6, UR18, 0x2 ;  /* 0x0000001206127291 */ /* 0x000fe2000f80103f */
[----:B------:R-:W-:Y:S01]  /*7720*/  UMOV UR4, URZ ;  /* 0x0000003f00047c82 */ /* 0x000fe20008000000 */
[----:B------:R-:W-:Y:S02]  /*7730*/  ULDC.64 UR24, c[0x0][0x2c0] ;  /* 0x0000b00000187ab9 */ /* 0x000fe40000000a00 */
[----:B------:R-:W-:Y:S02]  /*7740*/  ULEA.HI.X UR19, UR6, UR19, UR9, 0x2, UP0 ;  /* 0x0000001306137291 */ /* 0x000fe400080f1409 */
[----:B------:R-:W-:Y:S02]  /*7750*/  UIADD3 UR14, UP0, UR18, 0x4000, URZ ;  /* 0x00004000120e7890 */ /* 0x000fe4000ff1e03f */
[----:B------:R-:W-:-:S02]  /*7760*/  UIADD3 UR16, UP1, UR18, 0x8000, URZ ;  /* 0x0000800012107890 */ /* 0x000fc4000ff3e03f */
[----:B------:R-:W-:Y:S02]  /*7770*/  UIADD3 UR18, UP2, UR18, 0xc000, URZ ;  /* 0x0000c00012127890 */ /* 0x000fe4000ff5e03f */
[----:B------:R-:W-:Y:S02]  /*7780*/  UIADD3.X UR15, URZ, UR19, URZ, UP0, !UPT ;  /* 0x000000133f0f7290 */ /* 0x000fe400087fe43f */
[----:B------:R-:W-:Y:S02]  /*7790*/  UIADD3.X UR17, URZ, UR19, URZ, UP1, !UPT ;  /* 0x000000133f117290 */ /* 0x000fe40008ffe43f */
[----:B------:R-:W-:Y:S01]  /*77a0*/  UIADD3.X UR19, URZ, UR19, URZ, UP2, !UPT ;  /* 0x000000133f137290 */ /* 0x000fe200097fe43f */
[----:B------:R-:W-:-:S11]  /*77b0*/  UMOV UR20, UR13 ;  /* 0x0000000d00147c82 */ /* 0x000fd60008000000 */
.L_x_1189:
[----:B------:R-:W-:Y:S01]  /*77c0*/  UIADD3 UR10, UR13, UR4, URZ ;  /* 0x000000040d0a7290 */ /* 0x000fe2000fffe03f */
[----:B------:R-:W-:Y:S03]  /*77d0*/  BAR.SYNC.DEFER_BLOCKING 0xd, 0xa0 ;  /* 0x0342800000007b1d */ /* 0x000fe60000010000 */
[----:B------:R-:W-:Y:S02]  /*77e0*/  UIMAD.WIDE UR26, UR10, 0x4, UR14 ;  /* 0x000000040a1a78a5 */ /* 0x000fe4000f8e020e */
[----:B------:R-:W-:Y:S01]  /*77f0*/  UIMAD.WIDE UR28, UR10, 0x4, UR16 ;  /* 0x000000040a1c78a5 */ /* 0x000fe2000f8e0210 */
[----:B------:R-:W-:Y:S01]  /*7800*/  BSSY B0, `(.L_x_1177) ;  /* 0x0000010000007945 */ /* 0x000fe20003800000 */
[----:B------:R-:W-:-:S03]  /*7810*/  UIMAD.WIDE UR10, UR10, 0x4, UR18 ;  /* 0x000000040a0a78a5 */ /* 0x000fc6000f8e0212 */
[----:B------:R-:W-:Y:S09]  /*7820*/  @!P0 BRA `(.L_x_1178) ;  /* 0x0000000000348947 */ /* 0x000ff20003800000 */
[----:B------:R-:W1:Y:S01]  /*7830*/  S2UR UR22, SR_CgaCtaId ;  /* 0x00000000001679c3 */ /* 0x000e620000008800 */
[----:B------:R-:W-:Y:S01]  /*7840*/  UIADD3 UR23, UP0, UR20, UR6, URZ ;  /* 0x0000000614177290 */ /* 0x000fe2000ff1e03f */
[----:B------:R-:W-:Y:S01]  /*7850*/  UMOV UR21, 0x400 ;  /* 0x0000040000157882 */ /* 0x000fe20000000000 */
[----:B------:R-:W-:Y:S02]  /*7860*/  UMOV UR32, 0x0 ;  /* 0x0000000000207882 */ /* 0x000fe40000000000 */
[----:B------:R-:W-:Y:S01]  /*7870*/  ULEA.HI.X.SX32 UR30, UR20, UR9, 0x1, UP0 ;  /* 0x00000009141e7291 */ /* 0x000fe200080f0e3f */
[----:B------:R-:W-:Y:S01]  /*7880*/  UMOV UR33, 0x14f00000 ;  /* 0x14f0000000217882 */ /* 0x000fe20000000000 */
[----:B-1----:R-:W-:Y:S02]  /*7890*/  ULEA UR21, UR22, UR21, 0x18 ;  /* 0x0000001516157291 */ /* 0x002fe4000f8ec03f */
[----:B------:R-:W-:Y:S02]  /*78a0*/  ULEA UR22, UP0, UR23, UR24, 0x2 ;  /* 0x0000001817167291 */ /* 0x000fe4000f80103f */
[----:B------:R-:W-:-:S02]  /*78b0*/  UIADD3 UR21, UR21, 0x10000, URZ ;  /* 0x0001000015157890 */ /* 0x000fc4000fffe03f */
[----:B------:R-:W-:-:S03]  /*78c0*/  ULEA.HI.X UR23, UR23, UR25, UR30, 0x2, UP0 ;  /* 0x0000001917177291 */ /* 0x000fc600080f141e */
[----:B------:R-:W-:-:S06]  /*78d0*/  UMOV UR30, 0x400 ;  /* 0x00000400001e7882 */ /* 0x000fcc0000000000 */
[----:B------:R1:W-:Y:S02]  /*78e0*/  UBLKRED.G.S.ADD.F32.RN [UR22], [UR21], UR30, desc[UR32] ;  /* 0x00002016150073bb */ /* 0x0003e400080a141e */
[----:B-1----:R0:W-:Y:S02]  /*78f0*/  UTMACMDFLUSH ;  /* 0x00000000000079b7 */ /* 0x0021e40000000000 */
.L_x_1178:
[----:B------:R-:W-:Y:S05]  /*7900*/  BSYNC B0 ;  /* 0x0000000000007941 */ /* 0x000fea0003800000 */
.L_x_1177:
        /* <DEDUP_REMOVED lines=13> */
.L_x_1180:
[----:B------:R-:W-:Y:S05]  /*79e0*/  BSYNC B0 ;  /* 0x0000000000007941 */ /* 0x000fea0003800000 */
.L_x_1179:
[----:B------:R-:W-:Y:S06]  /*79f0*/  BAR.ARV 0xa, 0xa0 ;  /* 0x0282800000007b1d */ /* 0x000fec0000002000 */
[----:B------:R-:W-:Y:S04]  /*7a00*/  BSSY B0, `(.L_x_1181) ;  /* 0x0000003000007945 */ /* 0x000fe80003800000 */
[----:B------:R-:W-:Y:S05]  /*7a10*/  @!P0 BRA `(.L_x_1182) ;  /* 0x0000000000048947 */ /* 0x000fea0003800000 */
[----:B------:R-:W-:-:S04]  /*7a20*/  DEPBAR.LE SB0, 0x0 ;  /* 0x000080000000791a */ /* 0x000fc80000000000 */
.L_x_1182:
[----:B------:R-:W-:Y:S05]  /*7a30*/  BSYNC B0 ;  /* 0x0000000000007941 */ /* 0x000fea0003800000 */
.L_x_1181:
        /* <DEDUP_REMOVED lines=13> */
.L_x_1184:
[----:B------:R-:W-:Y:S05]  /*7b10*/  BSYNC B0 ;  /* 0x0000000000007941 */ /* 0x000fea0003800000 */
.L_x_1183:
        /* <DEDUP_REMOVED lines=13> */
.L_x_1186:
[----:B------:R-:W-:Y:S05]  /*7bf0*/  BSYNC B0 ;  /* 0x0000000000007941 */ /* 0x000fea0003800000 */
.L_x_1185:
[----:B------:R-:W-:Y:S01]  /*7c00*/  UIADD3 UR12, UR12, 0x2, URZ ;  /* 0x000000020c0c7890 */ /* 0x000fe2000fffe03f */
[----:B------:R-:W-:Y:S06]  /*7c10*/  BAR.ARV 0xa, 0xa0 ;  /* 0x0282800000007b1d */ /* 0x000fec0000002000 */
[----:B------:R-:W-:Y:S01]  /*7c20*/  UISETP.GE.AND UP0, UPT, UR12, UR8, UPT ;  /* 0x000000080c00728c */ /* 0x000fe2000bf06270 */
[----:B------:R-:W-:Y:S04]  /*7c30*/  BSSY B0, `(.L_x_1187) ;  /* 0x0000003000007945 */ /* 0x000fe80003800000 */
[----:B------:R-:W-:Y:S06]  /*7c40*/  @!P0 BRA `(.L_x_1188) ;  /* 0x0000000000048947 */ /* 0x000fec0003800000 */
[----:B------:R-:W-:-:S04]  /*7c50*/  DEPBAR.LE SB0, 0x0 ;  /* 0x000080000000791a */ /* 0x000fc80000000000 */
.L_x_1188:
[----:B------:R-:W-:Y:S05]  /*7c60*/  BSYNC B0 ;  /* 0x0000000000007941 */ /* 0x000fea0003800000 */
.L_x_1187:
[----:B------:R-:W-:Y:S06]  /*7c70*/  BAR.ARV 0xb, 0xa0 ;  /* 0x02c2800000007b1d */ /* 0x000fec0000002000 */
[----:B------:R-:W-:Y:S01]  /*7c80*/  PLOP3.LUT P1, PT, PT, PT, UP0, 0x80, 0x0 ;  /* 0x000000000000781c */ /* 0x000fe20003f2f008 */
[----:B------:R-:W-:Y:S02]  /*7c90*/  UIADD3 UR20, UR20, 0x4000, URZ ;  /* 0x0000400014147890 */ /* 0x000fe4000fffe03f */
[----:B------:R-:W-:-:S10]  /*7ca0*/  UIADD3 UR4, UR4, 0x4000, URZ ;  /* 0x0000400004047890 */ /* 0x000fd4000fffe03f */
[----:B------:R-:W-:Y:S05]  /*7cb0*/  @!P1 BRA `(.L_x_1189) ;  /* 0xfffffff800c09947 */ /* 0x000fea000383ffff */
[----:B------:R-:W-:Y:S05]  /*7cc0*/  BRA `(.L_x_1109) ;  /* 0x0000002000587947 */ /* 0x000fea0003800000 */
.L_x_1167:
[----:B------:R-:W1:Y:S01]  /*7cd0*/  S2UR UR21, SR_CTAID.Z ;  /* 0x00000000001579c3 */ /* 0x000e620000002700 */
[----:B------:R-:W-:Y:S01]  /*7ce0*/  IMAD.MOV.U32 R11, RZ, RZ, 0x1 ;  /* 0x00000001ff0b7424 */ /* 0x000fe200078e00ff */
[----:B-1----:R-:W-:-:S13]  /*7cf0*/  ISETP.LE.AND P0, PT, RZ, UR21, PT ;  /* 0x00000015ff007c0c */ /* 0x002fda000bf03270 */
[----:B------:R-:W-:Y:S05]  /*7d00*/  @!P0 BRA `(.L_x_1190) ;  /* 0x0000001c00b48947 */ /* 0x000fea0003800000 */
[----:B------:R-:W1:Y:S01]  /*7d10*/  S2UR UR9, SR_CTAID.X ;  /* 0x00000000000979c3 */ /* 0x000e620000002500 */
[----:B------:R-:W-:Y:S01]  /*7d20*/  ULDC UR8, c[0x0][0x280] ;  /* 0x0000a00000087ab9 */ /* 0x000fe20000000800 */
[----:B------:R-:W-:Y:S01]  /*7d30*/  ULDC UR4, c[0x0][0x290] ;  /* 0x0000a40000047ab9 */ /* 0x000fe20000000800 */
[----:B------:R-:W-:-:S05]  /*7d40*/  ULDC UR5, c[0x0][0x74c] ;  /* 0x0001d30000057ab9 */ /* 0x000fca0000000800 */
[----:B------:R-:W2:Y:S01]  /*7d50*/  S2UR UR20, SR_CTAID.Y ;  /* 0x00000000001479c3 */ /* 0x000ea20000002600 */
[----:B-1----:R-:W-:Y:S02]  /*7d60*/  USHF.L.U32 UR11, UR9, 0x7, URZ ;  /* 0x00000007090b7899 */ /* 0x002fe4000800063f */
[----:B------:R-:W-:Y:S02]  /*7d70*/  ISETP.LE.AND P0, PT, RZ, UR9, PT ;  /* 0x00000009ff007c0c */ /* 0x000fe4000bf03270 */
[----:B------:R-:W-:-:S04]  /*7d80*/  UIADD3 UR4, -UR4, UR11, UR8 ;  /* 0x0000000b04047290 */ /* 0x000fc8000fffe108 */
[----:B------:R-:W-:-:S04]  /*7d90*/  UIADD3 UR4, UR4, -UR5, URZ ;  /* 0x8000000504047290 */ /* 0x000fc8000fffe03f */
[----:B------:R-:W-:-:S04]  /*7da0*/  USHF.R.S32.HI UR5, URZ, 0x1f, UR4 ;  /* 0x0000001f3f057899 */ /* 0x000fc80008011404 */
[----:B------:R-:W-:Y:S02]  /*7db0*/  ULEA.HI UR5, UR5, UR4, URZ, 0x6 ;  /* 0x0000000405057291 */ /* 0x000fe4000f8f303f */
[----:B------:R-:W-:Y:S02]  /*7dc0*/  UIADD3 UR4, UR8, 0x3f, URZ ;  /* 0x0000003f08047890 */ /* 0x000fe4000fffe03f */
[----:B------:R-:W-:Y:S02]  /*7dd0*/  USHF.R.S32.HI UR5, URZ, 0x6, UR5 ;  /* 0x000000063f057899 */ /* 0x000fe40008011405 */
[----:B------:R-:W-:Y:S02]  /*7de0*/  USHF.R.S32.HI UR6, URZ, 0x1f, UR4 ;  /* 0x0000001f3f067899 */ /* 0x000fe40008011404 */
[----:B------:R-:W-:Y:S02]  /*7df0*/  UISETP.LT.AND UP0, UPT, URZ, UR5, UPT ;  /* 0x000000053f00728c */ /* 0x000fe4000bf01270 */
[----:B------:R-:W-:-:S02]  /*7e00*/  ULEA.HI UR6, UR6, UR4, URZ, 0x6 ;  /* 0x0000000406067291 */ /* 0x000fc4000f8f303f */
[----:B------:R-:W-:Y:S02]  /*7e10*/  USEL UR7, URZ, UR5, !UP0 ;  /* 0x000000053f077287 */ /* 0x000fe4000c000000 */
[----:B------:R-:W-:Y:S01]  /*7e20*/  USHF.R.S32.HI UR6, URZ, 0x6, UR6 ;  /* 0x000000063f067899 */ /* 0x000fe20008011406 */
[----:B--2---:R-:W-:Y:S11]  /*7e30*/  @!P0 BRA `(.L_x_1191) ;  /* 0x0000000000288947 */ /* 0x004ff60003800000 */
[----:B------:R-:W-:Y:S01]  /*7e40*/  ULEA UR8, UR9, UR8, 0x7 ;  /* 0x0000000809087291 */ /* 0x000fe2000f8e383f */
[----:B------:R-:W-:Y:S01]  /*7e50*/  ULDC UR4, c[0x0][0x290] ;  /* 0x0000a40000047ab9 */ /* 0x000fe20000000800 */
[----:B------:R-:W-:Y:S02]  /*7e60*/  ULDC UR5, c[0x0][0x748] ;  /* 0x0001d20000057ab9 */ /* 0x000fe40000000800 */
[----:B------:R-:W-:-:S04]  /*7e70*/  UIADD3 UR4, -UR4, 0xbf, UR8 ;  /* 0x000000bf04047890 */ /* 0x000fc8000fffe108 */
[----:B------:R-:W-:-:S04]  /*7e80*/  UIADD3 UR4, UR4, UR5, URZ ;  /* 0x0000000504047290 */ /* 0x000fc8000fffe03f */
[----:B------:R-:W-:-:S04]  /*7e90*/  USHF.R.S32.HI UR5, URZ, 0x1f, UR4 ;  /* 0x0000001f3f057899 */ /* 0x000fc80008011404 */
[----:B------:R-:W-:-:S04]  /*7ea0*/  ULEA.HI UR5, UR5, UR4, URZ, 0x6 ;  /* 0x0000000405057291 */ /* 0x000fc8000f8f303f */
[----:B------:R-:W-:-:S04]  /*7eb0*/  USHF.R.S32.HI UR5, URZ, 0x6, UR5 ;  /* 0x000000063f057899 */ /* 0x000fc80008011405 */
[----:B------:R-:W-:-:S04]  /*7ec0*/  UISETP.LT.AND UP0, UPT, UR5, UR6, UPT ;  /* 0x000000060500728c */ /* 0x000fc8000bf01270 */
[----:B------:R-:W-:-:S12]  /*7ed0*/  USEL UR6, UR5, UR6, UP0 ;  /* 0x0000000605067287 */ /* 0x000fd80008000000 */
.L_x_1191:
[----:B------:R-:W-:-:S06]  /*7ee0*/  UISETP.GT.AND UP0, UPT, UR6, UR7, UPT ;  /* 0x000000070600728c */ /* 0x000fcc000bf04270 */
[----:B------:R-:W-:-:S13]  /*7ef0*/  PLOP3.LUT P0, PT, PT, PT, UP0, 0x80, 0x0 ;  /* 0x000000000000781c */ /* 0x000fda0003f0f008 */
[----:B------:R-:W-:Y:S05]  /*7f00*/  @!P0 BRA `(.L_x_1190) ;  /* 0x0000001c00348947 */ /* 0x000fea0003800000 */
[----:B------:R-:W-:Y:S01]  /*7f10*/  USHF.R.S32.HI UR10, URZ, 0x1f, UR20 ;  /* 0x0000001f3f0a7899 */ /* 0x000fe20008011414 */
[----:B------:R-:W-:Y:S01]  /*7f20*/  IMAD.U32 R4, RZ, RZ, UR7 ;  /* 0x00000007ff047e24 */ /* 0x000fe2000f8e00ff */
[----:B------:R-:W-:Y:S01]  /*7f30*/  ULDC.64 UR8, c[0x0][0x718] ;  /* 0x0001c60000087ab9 */ /* 0x000fe20000000a00 */
[----:B------:R-:W-:Y:S01]  /*7f40*/  ULDC.64 UR12, c[0x0][0x730] ;  /* 0x0001cc00000c7ab9 */ /* 0x000fe20000000a00 */
[----:B------:R-:W-:Y:S01]  /*7f50*/  UIMAD.WIDE.U32 UR4, UR20, UR8, URZ ;  /* 0x00000008140472a5 */ /* 0x000fe2000f8e003f */
[----:B------:R-:W-:Y:S01]  /*7f60*/  BSSY B0, `(.L_x_1190) ;  /* 0x00001c7000007945 */ /* 0x000fe20003800000 */
[----:B------:R-:W-:Y:S01]  /*7f70*/  UIMAD UR8, UR10, UR8, URZ ;  /* 0x000000080a0872a4 */ /* 0x000fe2000f8e023f */
[----:B------:R-:W-:Y:S01]  /*7f80*/  IMAD.MOV.U32 R0, RZ, RZ, RZ ;  /* 0x000000ffff007224 */ /* 0x000fe200078e00ff */
[----:B------:R-:W-:Y:S02]  /*7f90*/  UIMAD UR10, UR10, UR12, URZ ;  /* 0x0000000c0a0a72a4 */ /* 0x000fe4000f8e023f */
[----:B------:R-:W-:-:S02]  /*7fa0*/  UIMAD UR22, UR20, UR9, UR8 ;  /* 0x00000009141672a4 */ /* 0x000fc4000f8e0208 */
[----:B------:R-:W-:Y:S02]  /*7fb0*/  UIMAD.WIDE.U32 UR8, UR20, UR12, URZ ;  /* 0x0000000c140872a5 */ /* 0x000fe4000f8e003f */
[----:B------:R-:W-:Y:S02]  /*7fc0*/  UIMAD UR12, UR20, UR13, UR10 ;  /* 0x0000000d140c72a4 */ /* 0x000fe4000f8e020a */
[----:B------:R-:W-:Y:S01]  /*7fd0*/  USHF.R.S32.HI UR13, URZ, 0x1f, UR21 ;  /* 0x0000001f3f0d7899 */ /* 0x000fe20008011415 */
[----:B------:R-:W-:Y:S01]  /*7fe0*/  ULDC UR10, c[0x0][0x2e8] ;  /* 0x0000ba00000a7ab9 */ /* 0x000fe20000000800 */
[----:B------:R-:W-:Y:S01]  /*7ff0*/  ELECT P0, URZ, PT ;  /* 0x00000000003f782f */ /* 0x000fe20003800000 */
[----:B------:R-:W-:Y:S01]  /*8000*/  UISETP.NE.AND UP0, UPT, UR10, 0x1, UPT ;  /* 0x000000010a00788c */ /* 0x000fe2000bf05270 */
[----:B------:R-:W-:Y:S01]  /*8010*/  ULDC.64 UR14, c[0x0][0x720] ;  /* 0x0001c800000e7ab9 */ /* 0x000fe20000000a00 */
[----:B------:R-:W-:Y:S02]  /*8020*/  UIADD3 UR23, UR5, UR22, URZ ;  /* 0x0000001605177290 */ /* 0x000fe4000fffe03f */
[----:B------:R-:W-:-:S02]  /*8030*/  UIMAD UR10, UR13, UR14, URZ ;  /* 0x0000000e0d0a72a4 */ /* 0x000fc4000f8e023f */
[----:B------:R-:W-:Y:S01]  /*8040*/  UIADD3 UR9, UR9, UR12, URZ ;  /* 0x0000000c09097290 */ /* 0x000fe2000fffe03f */
[----:B------:R-:W-:Y:S01]  /*8050*/  ULDC.64 UR18, c[0x0][0x738] ;  /* 0x0001ce0000127ab9 */ /* 0x000fe20000000a00 */
[----:B------:R-:W-:-:S03]  /*8060*/  UMOV UR22, UR4 ;  /* 0x0000000400167c82 */ /* 0x000fc60008000000 */
[----:B------:R-:W-:Y:S01]  /*8070*/  @UP0 ULDC UR16, c[0x0][0x2ec] ;  /* 0x0000bb0000100ab9 */ /* 0x000fe20000000800 */
[----:B------:R-:W-:Y:S02]  /*8080*/  UIMAD UR13, UR13, UR18, URZ ;  /* 0x000000120d0d72a4 */ /* 0x000fe4000f8e023f */
[----:B------:R-:W-:Y:S02]  /*8090*/  UIMAD UR5, UR21, UR15, UR10 ;  /* 0x0000000f150572a4 */ /* 0x000fe4000f8e020a */
[----:B------:R-:W-:Y:S02]  /*80a0*/  UIMAD.WIDE.U32 UR22, UR21, UR14, UR22 ;  /* 0x0000000e151672a5 */ /* 0x000fe4000f8e0016 */
[----:B------:R-:W-:Y:S02]  /*80b0*/  UIMAD.WIDE.U32 UR16, UR20, UR16, URZ ;  /* 0x00000010141072a5 */ /* 0x000fe4000f8e003f */
[----:B------:R-:W-:Y:S01]  /*80c0*/  UIMAD.WIDE.U32 UR14, UR21, UR18, UR8 ;  /* 0x00000012150e72a5 */ /* 0x000fe2000f8e0008 */
[----:B------:R-:W-:-:S02]  /*80d0*/  UMOV UR12, UR20 ;  /* 0x00000014000c7c82 */ /* 0x000fc40008000000 */
[----:B------:R-:W-:Y:S01]  /*80e0*/  @UP0 ULDC UR8, c[0x0][0x2f0] ;  /* 0x0000bc0000080ab9 */ /* 0x000fe20000000800 */
[----:B------:R-:W-:Y:S02]  /*80f0*/  UIMAD UR4, UR21, UR19, UR13 ;  /* 0x00000013150472a4 */ /* 0x000fe4000f8e020d */
[----:B------:R-:W-:Y:S01]  /*8100*/  @UP0 USHF.R.U32.HI UR12, URZ, UR8, UR17 ;  /* 0x000000083f0c0299 */ /* 0x000fe20008011611 */
[----:B------:R-:W-:Y:S11]  /*8110*/  @!P0 BRA `(.L_x_1192) ;  /* 0x0000001800ac8947 */ /* 0x000ff60003800000 */
[----:B------:R-:W1:Y:S01]  /*8120*/  S2R R3, SR_CgaCtaId ;  /* 0x0000000000037919 */ /* 0x000e620000008800 */
[----:B------:R-:W-:-:S04]  /*8130*/  MOV R16, 0x400 ;  /* 0x0000040000107802 */ /* 0x000fc80000000f00 */
[----:B-1----:R-:W-:Y:S01]  /*8140*/  LEA R16, R3, R16, 0x18 ;  /* 0x0000001003107211 */ /* 0x002fe200078ec0ff */
[----:B------:R-:W-:-:S05]  /*8150*/  IMAD.MOV.U32 R3, RZ, RZ, 0x1 ;  /* 0x00000001ff037424 */ /* 0x000fca00078e00ff */
[----:B------:R-:W-:-:S04]  /*8160*/  SHF.L.U32 R3, R3, 0x1f, RZ ;  /* 0x0000001f03037819 */ /* 0x000fc800000006ff */
[----:B------:R-:W1:Y:S02]  /*8170*/  SYNCS.PHASECHK.TRANS64.TRYWAIT P0, [R16+URZ+0x30820], R3 ;  /* 0x03082003100075a7 */ /* 0x000e64000800017f */
[----:B-1----:R-:W-:Y:S05]  /*8180*/  @!P0 BRA `(.L_x_1193) ;  /* 0x0000001c00948947 */ /* 0x002fea0003800000 */
.L_x_1221:
[----:B------:R-:W2:Y:S01]  /*8190*/  S2R R0, SR_TID.X ;  /* 0x0000000000007919 */ /* 0x000ea20000002100 */
[----:B------:R-:W-:Y:S02]  /*81a0*/  IMAD.U32 R15, RZ, RZ, UR23 ;  /* 0x00000017ff0f7e24 */ /* 0x000fe4000f8e00ff */
[----:B------:R-:W-:Y:S02]  /*81b0*/  IMAD.U32 R14, RZ, RZ, UR15 ;  /* 0x0000000fff0e7e24 */ /* 0x000fe4000f8e00ff */
[----:B------:R-:W-:Y:S02]  /*81c0*/  VIADD R15, R15, UR5 ;  /* 0x000000050f0f7c36 */ /* 0x000fe40008000000 */
[----:B------:R-:W-:Y:S02]  /*81d0*/  VIADD R14, R14, UR4 ;  /* 0x000000040e0e7c36 */ /* 0x000fe40008000000 */
[----:B------:R-:W-:Y:S01]  /*81e0*/  IMAD.MOV.U32 R11, RZ, RZ, 0x1 ;  /* 0x00000001ff0b7424 */ /* 0x000fe200078e00ff */
[----:B--2---:R-:W-:-:S04]  /*81f0*/  LOP3.LUT R0, R0, 0x7f, RZ, 0xc0, !PT ;  /* 0x0000007f00007812 */ /* 0x004fc800078ec0ff */
[----:B------:R-:W-:-:S13]  /*8200*/  ISETP.NE.AND P0, PT, R0, RZ, PT ;  /* 0x000000ff0000720c */ /* 0x000fda0003f05270 */
[----:B------:R-:W-:Y:S05]  /*8210*/  @P0 BRA `(.L_x_1194) ;  /* 0x0000000000180947 */ /* 0x000fea0003800000 */
[----:B------:R-:W2:Y:S01]  /*8220*/  S2R R0, SR_TID.X ;  /* 0x0000000000007919 */ /* 0x000ea20000002100 */
[----:B-1----:R-:W-:-:S04]  /*8230*/  IMAD.MOV.U32 R3, RZ, RZ, 0x4100 ;  /* 0x00004100ff037424 */ /* 0x002fc800078e00ff */
[----:B------:R3:W-:Y:S01]  /*8240*/  SYNCS.ARRIVE.TRANS64 RZ, [R16+URZ+0x30810], R3 ;  /* 0x0308100310ff79a7 */ /* 0x0007e2000800003f */
[----:B--2---:R-:W-:-:S13]  /*8250*/  LOP3.LUT P1, RZ, R0, 0x1f, RZ, 0xc0, !PT ;  /* 0x0000001f00ff7812 */ /* 0x004fda000782c0ff */
[----:B---3--:R-:W-:Y:S05]  /*8260*/  @!P1 BRA `(.L_x_1194) ;  /* 0x0000000000049947 */ /* 0x008fea0003800000 */
[----:B------:R-:W-:Y:S01]  /*8270*/  BPT.TRAP 0x1 ;  /* 0x000000040000795c */ /* 0x000fe20000300000 */
.L_x_1194:
[----:B------:R-:W-:Y:S01]  /*8280*/  R2UR UR19, R4 ;  /* 0x00000000041372ca */ /* 0x000fe200000e0000 */
[----:B------:R-:W2:Y:S01]  /*8290*/  LDC.64 R6, c[0x0][0x198] ;  /* 0x00006600ff067b82 */ /* 0x000ea20000000a00 */
[----:B------:R-:W-:Y:S01]  /*82a0*/  R2UR UR7, R15 ;  /* 0x000000000f0772ca */ /* 0x000fe200000e0000 */
[----:B------:R-:W-:Y:S01]  /*82b0*/  ULDC.64 UR16, c[0x0][0x700] ;  /* 0x0001c00000107ab9 */ /* 0x000fe20000000a00 */
[----:B------:R-:W-:Y:S01]  /*82c0*/  UMOV UR36, 0x0 ;  /* 0x0000000000247882 */ /* 0x000fe20000000000 */
[----:B------:R-:W-:Y:S01]  /*82d0*/  IMAD.U32 R10, RZ, RZ, UR16 ;  /* 0x00000010ff0a7e24 */ /* 0x000fe2000f8e00ff */
[----:B------:R-:W-:Y:S01]  /*82e0*/  UMOV UR37, 0x14f00000 ;  /* 0x14f0000000257882 */ /* 0x000fe20000000000 */
[----:B------:R-:W-:Y:S01]  /*82f0*/  IMAD.U32 R9, RZ, RZ, UR17 ;  /* 0x00000011ff097e24 */ /* 0x000fe2000f8e00ff */
[----:B------:R-:W-:Y:S01]  /*8300*/  UMOV UR18, URZ ;  /* 0x0000003f00127c82 */ /* 0x000fe20008000000 */
[----:B------:R-:W-:Y:S01]  /*8310*/  UMOV UR26, 0x40 ;  /* 0x00000040001a7882 */ /* 0x000fe20000000000 */
[----:B------:R-:W-:Y:S01]  /*8320*/  UMOV UR28, UR20 ;  /* 0x00000014001c7c82 */ /* 0x000fe20008000000 */
[----:B------:R-:W-:Y:S01]  /*8330*/  UMOV UR29, UR21 ;  /* 0x00000015001d7c82 */ /* 0x000fe20008000000 */
[----:B------:R-:W-:Y:S01]  /*8340*/  IMAD.MOV.U32 R5, RZ, RZ, 0x10000 ;  /* 0x00010000ff057424 */ /* 0x000fe200078e00ff */
[----:B------:R-:W-:Y:S01]  /*8350*/  USHF.L.U32 UR19, UR19, 0x6, URZ ;  /* 0x0000000613137899 */ /* 0x000fe2000800063f */
[----:B------:R-:W-:Y:S01]  /*8360*/  IMAD.MOV.U32 R19, RZ, RZ, RZ ;  /* 0x000000ffff137224 */ /* 0x000fe200078e00ff */
[----:B------:R-:W-:Y:S01]  /*8370*/  UMOV UR48, 0x0 ;  /* 0x0000000000307882 */ /* 0x000fe20000000000 */
[----:B------:R-:W-:Y:S01]  /*8380*/  UMOV UR49, 0x10000000 ;  /* 0x1000000000317882 */ /* 0x000fe20000000000 */
[----:B------:R-:W-:Y:S01]  /*8390*/  UIADD3 UR8, UP0, UR19, UR22, URZ ;  /* 0x0000001613087290 */ /* 0x000fe2000ff1e03f */
[----:B------:R-:W-:-:S02]  /*83a0*/  UMOV UR13, UR21 ;  /* 0x00000015000d7c82 */ /* 0x000fc40008000000 */
[----:B------:R-:W-:Y:S01]  /*83b0*/  UMOV UR27, UR19 ;  /* 0x00000013001b7c82 */ /* 0x000fe20008000000 */
[----:B------:R-:W-:Y:S02]  /*83c0*/  ULEA.HI.X.SX32 UR7, UR19, UR7, 0x1, UP0 ;  /* 0x0000000713077291 */ /* 0x000fe400080f0e3f */
[----:B-1----:R-:W-:Y:S01]  /*83d0*/  IMAD.U32 R3, RZ, RZ, UR8 ;  /* 0x00000008ff037e24 */ /* 0x002fe2000f8e00ff */
[----:B------:R-:W-:Y:S01]  /*83e0*/  UMOV UR10, UR18 ;  /* 0x00000012000a7c82 */ /* 0x000fe20008000000 */
[----:B------:R-:W-:Y:S01]  /*83f0*/  IMAD.U32 R2, RZ, RZ, UR8 ;  /* 0x00000008ff027e24 */ /* 0x000fe2000f8e00ff */
[----:B------:R-:W-:Y:S01]  /*8400*/  R2UR UR8, R16 ;  /* 0x00000000100872ca */ /* 0x000fe200000e0000 */
[----:B--2---:R-:W-:Y:S01]  /*8410*/  IMAD.MOV.U32 R8, RZ, RZ, R6 ;  /* 0x000000ffff087224 */ /* 0x004fe200078e0006 */
[----:B------:R-:W-:Y:S01]  /*8420*/  LEA R0, P1, R3, R10, 0x2 ;  /* 0x0000000a03007211 */ /* 0x000fe200078210ff */
[----:B------:R-:W-:Y:S01]  /*8430*/  IMAD.U32 R3, RZ, RZ, UR7 ;  /* 0x00000007ff037e24 */ /* 0x000fe2000f8e00ff */
[----:B------:R-:W-:Y:S01]  /*8440*/  UMOV UR7, 0x10 ;  /* 0x0000001000077882 */ /* 0x000fe20000000000 */
[----:B------:R-:W-:Y:S01]  /*8450*/  UMOV UR42, 0x40 ;  /* 0x00000040002a7882 */ /* 0x000fe20000000000 */
[----:B------:R-:W-:Y:S01]  /*8460*/  R2UR UR32, R0 ;  /* 0x00000000002072ca */ /* 0x000fe200000e0000 */
[----:B------:R-:W-:Y:S01]  /*8470*/  UMOV UR43, UR11 ;  /* 0x0000000b002b7c82 */ /* 0x000fe20008000000 */
[----:B------:R-:W-:Y:S01]  /*8480*/  LEA.HI.X R2, R2, R9, R3, 0x2, P1 ;  /* 0x0000000902027211 */ /* 0x000fe200008f1403 */
[----:B------:R-:W-:Y:S01]  /*8490*/  UMOV UR44, UR12 ;  /* 0x0000000c002c7c82 */ /* 0x000fe20008000000 */
[----:B------:R-:W-:Y:S01]  /*84a0*/  IADD3 R0, P1, R8, 0x2f0, RZ ;  /* 0x000002f008007810 */ /* 0x000fe20007f3e0ff */
[----:B------:R-:W-:Y:S01]  /*84b0*/  UMOV UR45, UR21 ;  /* 0x00000015002d7c82 */ /* 0x000fe20008000000 */
[----:B------:R-:W-:Y:S01]  /*84c0*/  R2UR UR33, R2 ;  /* 0x00000000022172ca */ /* 0x000fe200000e0000 */
[----:B------:R-:W-:Y:S01]  /*84d0*/  UIADD3 UR16, UR8, 0x18000, URZ ;  /* 0x0001800008107890 */ /* 0x000fe2000fffe03f */
[----:B------:R-:W-:Y:S01]  /*84e0*/  R2UR UR30, R0 ;  /* 0x00000000001e72ca */ /* 0x000fe200000e0000 */
[----:B------:R-:W-:Y:S01]  /*84f0*/  UIADD3 UR17, UR8, 0x30810, URZ ;  /* 0x0003081008117890 */ /* 0x000fe2000fffe03f */
[----:B------:R-:W-:Y:S01]  /*8500*/  IADD3 R0, P2, R8, 0x3f0, RZ ;  /* 0x000003f008007810 */ /* 0x000fe20007f5e0ff */
[----:B------:R-:W-:-:S02]  /*8510*/  UIADD3 UR24, UR8, 0x1a000, URZ ;  /* 0x0001a00008187890 */ /* 0x000fc4000fffe03f */
[----:B------:R-:W-:Y:S01]  /*8520*/  UIADD3 UR50, UR8, 0x28000, URZ ;  /* 0x0002800008327890 */ /* 0x000fe2000fffe03f */
[----:B------:R-:W-:Y:S01]  /*8530*/  R2UR UR46, R0 ;  /* 0x00000000002e72ca */ /* 0x000fe200000e0000 */
[--C-:B------:R-:W-:Y:S01]  /*8540*/  IMAD.X R0, RZ, RZ, R7.reuse, P1 ;  /* 0x000000ffff007224 */ /* 0x100fe200008e0607 */
[----:B------:R-:W-:Y:S01]  /*8550*/  IADD3 R2, P1, R8, 0xf0, RZ ;  /* 0x000000f008027810 */ /* 0x000fe20007f3e0ff */
[----:B------:R-:W-:Y:S01]  /*8560*/  UMOV UR25, UR17 ;  /* 0x0000001100197c82 */ /* 0x000fe20008000000 */
[----:B------:R-:W-:Y:S01]  /*8570*/  UMOV UR51, UR17 ;  /* 0x0000001100337c82 */ /* 0x000fe20008000000 */
[----:B------:R-:W-:Y:S01]  /*8580*/  UIADD3 UR9, UR8, 0x30800, URZ ;  /* 0x0003080008097890 */ /* 0x000fe2000fffe03f */
[----:B------:R-:W-:Y:S01]  /*8590*/  R2UR UR31, R0 ;  /* 0x00000000001f72ca */ /* 0x000fe200000e0000 */
[--C-:B------:R-:W-:Y:S01]  /*85a0*/  IMAD.X R0, RZ, RZ, R7.reuse, P2 ;  /* 0x000000ffff007224 */ /* 0x100fe200010e0607 */
[----:B------:R-:W-:Y:S01]  /*85b0*/  R2UR UR34, R2 ;  /* 0x00000000022272ca */ /* 0x000fe200000e0000 */
[----:B------:R-:W-:Y:S01]  /*85c0*/  IMAD.X R3, RZ, RZ, R7, P1 ;  /* 0x000000ffff037224 */ /* 0x000fe200008e0607 */
[----:B------:R-:W-:-:S02]  /*85d0*/  UIADD3 UR40, UR8, 0x4000, URZ ;  /* 0x0000400008287890 */ /* 0x000fc4000fffe03f */
[----:B------:R-:W-:Y:S01]  /*85e0*/  R2UR UR47, R0 ;  /* 0x00000000002f72ca */ /* 0x000fe200000e0000 */
[----:B------:R-:W-:Y:S01]  /*85f0*/  IMAD.U32 R0, RZ, RZ, UR6 ;  /* 0x00000006ff007e24 */ /* 0x000fe2000f8e00ff */
[----:B------:R-:W-:Y:S01]  /*8600*/  R2UR UR35, R3 ;  /* 0x00000000032372ca */ /* 0x000fe200000e0000 */
[----:B------:R-:W-:Y:S02]  /*8610*/  UMOV UR41, UR9 ;  /* 0x0000000900297c82 */ /* 0x000fe40008000000 */
[----:B------:R-:W-:-:S05]  /*8620*/  VIADD R6, R0, 0xffffffff ;  /* 0xffffffff00067836 */ /* 0x000fca0000000000 */
[----:B------:R1:W-:Y:S01]  /*8630*/  STL [R1], R6 ;  /* 0x0000000601007387 */ /* 0x0003e20000100800 */
[----:B------:R-:W-:-:S04]  /*8640*/  ISETP.GE.AND P1, PT, R4, R6, PT ;  /* 0x000000060400720c */ /* 0x000fc80003f26270 */
[----:B------:R-:W-:Y:S01]  /*8650*/  UTMALDG.4D [UR16], [UR34], desc[UR36] ;  /* 0x00002410220075b4 */ /* 0x000fe20008019000 */
[----:B------:R-:W-:Y:S01]  /*8660*/  UTMALDG.4D [UR24], [UR34], desc[UR36] ;  /* 0x00002418220075b4 */ /* 0x000fe20008019000 */
[----:B------:R2:W-:Y:S01]  /*8670*/  UBLKCP.S.G [UR50], [UR32], UR7 ;  /* 0x00000032200073ba */ /* 0x0005e20008000207 */
[----:B------:R1:W-:Y:S01]  /*8680*/  SYNCS.ARRIVE.TRANS64 RZ, [R16+URZ+0x30800], R5 ;  /* 0x0308000510ff79a7 */ /* 0x0003e2000800003f */
[----:B------:R1:W-:Y:S01]  /*8690*/  UTMALDG.4D [UR8], [UR30], desc[UR48] ;  /* 0x000030081e0075b4 */ /* 0x0003e20008019000 */
[----:B--2---:R-:W-:Y:S01]  /*86a0*/  UIADD3 UR32, UR8, 0x8000, URZ ;  /* 0x0000800008207890 */ /* 0x004fe2000fffe03f */
[----:B------:R1:W-:Y:S01]  /*86b0*/  UTMALDG.4D [UR40], [UR30], desc[UR48] ;  /* 0x000030281e0075b4 */ /* 0x0003e20008019000 */
[----:B------:R-:W-:Y:S01]  /*86c0*/  UIADD3 UR24, UR8, 0xc000, URZ ;  /* 0x0000c00008187890 */ /* 0x000fe2000fffe03f */
[----:B------:R-:W-:Y:S01]  /*86d0*/  UMOV UR35, UR11 ;  /* 0x0000000b00237c82 */ /* 0x000fe20008000000 */
[----:B------:R-:W-:Y:S01]  /*86e0*/  UMOV UR36, UR12 ;  /* 0x0000000c00247c82 */ /* 0x000fe20008000000 */
[----:B------:R-:W-:Y:S01]  /*86f0*/  UMOV UR37, UR21 ;  /* 0x0000001500257c82 */ /* 0x000fe20008000000 */
[----:B------:R-:W-:Y:S01]  /*8700*/  UMOV UR34, UR18 ;  /* 0x0000001200227c82 */ /* 0x000fe20008000000 */
[----:B------:R-:W-:Y:S01]  /*8710*/  UMOV UR33, UR9 ;  /* 0x0000000900217c82 */ /* 0x000fe20008000000 */
[----:B------:R-:W-:Y:S01]  /*8720*/  UMOV UR27, UR11 ;  /* 0x0000000b001b7c82 */ /* 0x000fe20008000000 */
[----:B------:R-:W-:Y:S01]  /*8730*/  UMOV UR28, UR12 ;  /* 0x0000000c001c7c82 */ /* 0x000fe20008000000 */
[----:B------:R-:W-:Y:S01]  /*8740*/  UMOV UR25, UR9 ;  /* 0x0000000900197c82 */ /* 0x000fe20008000000 */
[----:B------:R1:W-:Y:S01]  /*8750*/  UTMALDG.4D [UR32], [UR46], desc[UR48] ;  /* 0x000030202e0075b4 */ /* 0x0003e20008019000 */
[----:B------:R1:W-:Y:S02]  /*8760*/  UTMALDG.4D [UR24], [UR46], desc[UR48] ;  /* 0x000030182e0075b4 */ /* 0x0003e40008019000 */
[----:B-1----:R-:W-:Y:S05]  /*8770*/  @P1 BRA `(.L_x_1195) ;  /* 0x00000010003c1947 */ /* 0x002fea0003800000 */
[----:B------:R-:W-:Y:S01]  /*8780*/  R2UR UR7, R4 ;  /* 0x00000000040772ca */ /* 0x000fe200000e0000 */
[----:B------:R-:W1:Y:S01]  /*8790*/  S2R R6, SR_TID.X ;  /* 0x0000000000067919 */ /* 0x000e620000002100 */
[----:B------:R-:W-:Y:S01]  /*87a0*/  UIADD3 UR8, UR6, -0x2, URZ ;  /* 0xfffffffe06087890 */ /* 0x000fe2000fffe03f */
[----:B------:R-:W-:-:S05]  /*87b0*/  IMAD.MOV.U32 R11, RZ, RZ, 0x1 ;  /* 0x00000001ff0b7424 */ /* 0x000fca00078e00ff */
[----:B------:R-:W-:-:S05]  /*87c0*/  ISETP.NE.AND P1, PT, R4, UR8, PT ;  /* 0x0000000804007c0c */ /* 0x000fca000bf25270 */
[----:B------:R-:W-:-:S04]  /*87d0*/  ULOP3.LUT UR7, URZ, UR7, URZ, 0x33, !UPT ;  /* 0x000000073f077292 */ /* 0x000fc8000f8e333f */
[----:B------:R-:W-:-:S06]  /*87e0*/  UIADD3 UR7, UR7, UR6, URZ ;  /* 0x0000000607077290 */ /* 0x000fcc000fffe03f */
[----:B------:R-:W-:-:S05]  /*87f0*/  IMAD.U32 R0, RZ, RZ, UR7 ;  /* 0x00000007ff007e24 */ /* 0x000fca000f8e00ff */
[----:B------:R-:W-:Y:S01]  /*8800*/  LOP3.LUT R5, R0, 0x1, RZ, 0xc0, !PT ;  /* 0x0000000100057812 */ /* 0x000fe200078ec0ff */
[----:B------:R-:W-:-:S04]  /*8810*/  IMAD.MOV.U32 R0, RZ, RZ, R4 ;  /* 0x000000ffff007224 */ /* 0x000fc800078e0004 */
[----:B------:R2:W-:Y:S01]  /*8820*/  STL [R1+0x4], R5 ;  /* 0x0000040501007387 */ /* 0x0005e20000100800 */
[----:B-1----:R-:W-:Y:S01]  /*8830*/  LOP3.LUT R6, R6, 0x1f, RZ, 0xc0, !PT ;  /* 0x0000001f06067812 */ /* 0x002fe200078ec0ff */
[----:B------:R-:W-:Y:S06]  /*8840*/  @!P1 BRA `(.L_x_1196) ;  /* 0x0000000800b09947 */ /* 0x000fec0003800000 */
[----:B------:R-:W-:Y:S01]  /*8850*/  R2UR UR8, R5 ;  /* 0x00000000050872ca */ /* 0x000fe200000e0000 */
[----:B------:R-:W-:Y:S02]  /*8860*/  IMAD.MOV.U32 R0, RZ, RZ, R4 ;  /* 0x000000ffff007224 */ /* 0x000fe400078e0004 */
[----:B------:R-:W-:-:S10]  /*8870*/  IMAD.MOV.U32 R11, RZ, RZ, 0x1 ;  /* 0x00000001ff0b7424 */ /* 0x000fd400078e00ff */
[----:B------:R-:W-:-:S06]  /*8880*/  UIADD3 UR7, UR7, -UR8, URZ ;  /* 0x8000000807077290 */ /* 0x000fcc000fffe03f */
[----:B------:R-:W-:-:S07]  /*8890*/  IMAD.U32 R20, RZ, RZ, UR7 ;  /* 0x00000007ff147e24 */ /* 0x000fce000f8e00ff */
.L_x_1205:
[----:B--234-:R-:W-:-:S04]  /*88a0*/  SHF.L.U32 R21, R11, 0x1f, RZ ;  /* 0x0000001f0b157819 */ /* 0x01cfc800000006ff */
[----:B------:R-:W1:Y:S02]  /*88b0*/  SYNCS.PHASECHK.TRANS64.TRYWAIT P1, [R16+URZ+0x30840], R21 ;  /* 0x03084015100075a7 */ /* 0x000e64000802017f */
[----:B-1----:R-:W-:Y:S05]  /*88c0*/  @!P1 BRA `(.L_x_1197) ;  /* 0x0000001400d89947 */ /* 0x002fea0003800000 */
.L_x_1222:
[----:B------:R-:W-:Y:S05]  /*88d0*/  @P0 BRA `(.L_x_1198) ;  /* 0x0000000000140947 */ /* 0x000fea0003800000 */
[----:B------:R-:W-:Y:S01]  /*88e0*/  ISETP.NE.AND P1, PT, R6, RZ, PT ;  /* 0x000000ff0600720c */ /* 0x000fe20003f25270 */
[----:B------:R-:W-:-:S04]  /*88f0*/  IMAD.MOV.U32 R3, RZ, RZ, 0x4100 ;  /* 0x00004100ff037424 */ /* 0x000fc800078e00ff */
[----:B------:R3:W-:Y:S08]  /*8900*/  SYNCS.ARRIVE.TRANS64 RZ, [R16+URZ+0x30830], R3 ;  /* 0x0308300310ff79a7 */ /* 0x0007f0000800003f */
[----:B------:R-:W-:Y:S05]  /*8910*/  @!P1 BRA `(.L_x_1198) ;  /* 0x0000000000049947 */ /* 0x000fea0003800000 */
[----:B------:R-:W-:Y:S01]  /*8920*/  BPT.TRAP 0x1 ;  /* 0x000000040000795c */ /* 0x000fe20000300000 */
.L_x_1198:
[----:B------:R-:W3:Y:S01]  /*8930*/  LDC.64 R12, c[0x0][0x728] ;  /* 0x0001ca00ff0c7b82 */ /* 0x000ee20000000a00 */
[----:B------:R-:W-:Y:S01]  /*8940*/  IMAD.SHL.U32 R18, R0, 0x40, RZ ;  /* 0x0000004000127824 */ /* 0x000fe200078e00ff */
[----:B------:R-:W-:Y:S01]  /*8950*/  R2UR UR32, R16 ;  /* 0x00000000102072ca */ /* 0x000fe200000e0000 */
[----:B------:R-:W-:Y:S01]  /*8960*/  UMOV UR30, 0x0 ;  /* 0x00000000001e7882 */ /* 0x000fe20000000000 */
[----:B------:R-:W-:Y:S01]  /*8970*/  UMOV UR31, 0x14f00000 ;  /* 0x14f00000001f7882 */ /* 0x000fe20000000000 */
[----:B------:R-:W-:Y:S01]  /*8980*/  UMOV UR18, URZ ;  /* 0x0000003f00127c82 */ /* 0x000fe20008000000 */
[C---:B------:R-:W-:Y:S01]  /*8990*/  IADD3 R2, P1, R18.reuse, UR14, RZ ;  /* 0x0000000e12027c10 */ /* 0x040fe2000ff3e0ff */
[----:B------:R-:W-:Y:S01]  /*89a0*/  UMOV UR26, 0x40 ;  /* 0x00000040001a7882 */ /* 0x000fe20000000000 */
[----:B--2---:R-:W2:Y:S01]  /*89b0*/  LDC.64 R4, c[0x0][0x198] ;  /* 0x00006600ff047b82 */ /* 0x004ea20000000a00 */
        /* <DEDUP_REMOVED lines=14> */
[----:B--2---:R-:W-:Y:S02]  /*8aa0*/  IMAD.MOV.U32 R8, RZ, RZ, R4 ;  /* 0x000000ffff087224 */ /* 0x004fe400078e0004 */
        /* <DEDUP_REMOVED lines=12> */
.L_x_1223:
[----:B------:R-:W-:Y:S05]  /*8b70*/  @P0 BRA `(.L_x_1200) ;  /* 0x0000000000140947 */ /* 0x000fea0003800000 */
[----:B------:R-:W-:Y:S01]  /*8b80*/  ISETP.NE.AND P1, PT, R6, RZ, PT ;  /* 0x000000ff0600720c */ /* 0x000fe20003f25270 */
[----:B------:R-:W-:-:S04]  /*8b90*/  IMAD.MOV.U32 R2, RZ, RZ, 0x4100 ;  /* 0x00004100ff027424 */ /* 0x000fc800078e00ff */
[----:B------:R3:W-:Y:S08]  /*8ba0*/  SYNCS.ARRIVE.TRANS64 RZ, [R16+URZ+0x30818], R2 ;  /* 0x0308180210ff79a7 */ /* 0x0007f0000800003f */
[----:B------:R-:W-:Y:S05]  /*8bb0*/  @!P1 BRA `(.L_x_1200) ;  /* 0x0000000000049947 */ /* 0x000fea0003800000 */
[----:B------:R-:W-:Y:S01]  /*8bc0*/  BPT.TRAP 0x1 ;  /* 0x000000040000795c */ /* 0x000fe20000300000 */
.L_x_1200:
[----:B------:R-:W-:Y:S01]  /*8bd0*/  VIADD R18, R18, 0x40 ;  /* 0x0000004012127836 */ /* 0x000fe20000000000 */
[----:B------:R-:W-:Y:S01]  /*8be0*/  ULDC.64 UR8, c[0x0][0x700] ;  /* 0x0001c00000087ab9 */ /* 0x000fe20000000a00 */
[----:B------:R-:W-:Y:S01]  /*8bf0*/  R2UR UR32, R16 ;  /* 0x00000000102072ca */ /* 0x000fe200000e0000 */
[----:B------:R-:W-:Y:S01]  /*8c00*/  IMAD.U32 R10, RZ, RZ, UR8 ;  /* 0x00000008ff0a7e24 */ /* 0x000fe2000f8e00ff */
[----:B------:R-:W-:Y:S01]  /*8c10*/  UMOV UR30, 0x0 ;  /* 0x00000000001e7882 */ /* 0x000fe20000000000 */
[----:B---3--:R-:W-:Y:S01]  /*8c20*/  IADD3 R2, P1, R18, UR22, RZ ;  /* 0x0000001612027c10 */ /* 0x008fe2000ff3e0ff */
[----:B------:R-:W-:Y:S01]  /*8c30*/  IMAD.U32 R9, RZ, RZ, UR9 ;  /* 0x00000009ff097e24 */ /* 0x000fe2000f8e00ff */
[----:B------:R-:W-:Y:S01]  /*8c40*/  SHF.R.S32.HI R17, RZ, 0x1f, R18 ;  /* 0x0000001fff117819 */ /* 0x000fe20000011412 */
[----:B------:R-:W-:Y:S01]  /*8c50*/  UMOV UR31, 0x14f00000 ;  /* 0x14f00000001f7882 */ /* 0x000fe20000000000 */
[----:B------:R-:W-:Y:S01]  /*8c60*/  LEA R3, P2, R2, R10, 0x2 ;  /* 0x0000000a02037211 */ /* 0x000fe200078410ff */
[----:B------:R-:W-:Y:S01]  /*8c70*/  UMOV UR26, URZ ;  /* 0x0000003f001a7c82 */ /* 0x000fe20008000000 */
[----:B------:R-:W-:Y:S01]  /*8c80*/  R2UR UR27, R18 ;  /* 0x00000000121b72ca */ /* 0x000fe200000e0000 */
[----:B------:R-:W-:Y:S01]  /*8c90*/  UMOV UR28, UR20 ;  /* 0x00000014001c7c82 */ /* 0x000fe20008000000 */
[----:B------:R-:W-:Y:S01]  /*8ca0*/  R2UR UR34, R3 ;  /* 0x00000000032272ca */ /* 0x000fe200000e0000 */
[----:B------:R-:W-:Y:S01]  /*8cb0*/  IMAD.X R3, R17, 0x1, R15, P1 ;  /* 0x0000000111037824 */ /* 0x000fe200008e060f */
[----:B------:R-:W-:-:S02]  /*8cc0*/  UIADD3 UR24, UR32, 0x1c000, URZ ;  /* 0x0001c00020187890 */ /* 0x000fc4000fffe03f */
[----:B------:R-:W-:Y:S02]  /*8cd0*/  UIADD3 UR25, UR32, 0x30818, URZ ;  /* 0x0003081820197890 */ /* 0x000fe4000fffe03f */
[----:B------:R-:W-:Y:S01]  /*8ce0*/  LEA.HI.X R3, R2, R9, R3, 0x2, P2 ;  /* 0x0000000902037211 */ /* 0x000fe200010f1403 */
[----:B------:R-:W-:Y:S01]  /*8cf0*/  UIADD3 UR16, UR32, 0x1e000, URZ ;  /* 0x0001e00020107890 */ /* 0x000fe2000fffe03f */
[----:B------:R-:W-:Y:S01]  /*8d00*/  IADD3 R2, P1, R8, 0xf0, RZ ;  /* 0x000000f008027810 */ /* 0x000fe20007f3e0ff */
[----:B------:R-:W-:Y:S01]  /*8d10*/  UIADD3 UR32, UR32, 0x28100, URZ ;  /* 0x0002810020207890 */ /* 0x000fe2000fffe03f */
[----:B------:R-:W-:Y:S01]  /*8d20*/  R2UR UR35, R3 ;  /* 0x00000000032372ca */ /* 0x000fe200000e0000 */
[----:B------:R-:W-:Y:S01]  /*8d30*/  UMOV UR29, UR21 ;  /* 0x00000015001d7c82 */ /* 0x000fe20008000000 */
[----:B------:R-:W-:Y:S01]  /*8d40*/  R2UR UR8, R2 ;  /* 0x00000000020872ca */ /* 0x000fe200000e0000 */
[----:B------:R-:W-:Y:S01]  /*8d50*/  IMAD.X R3, RZ, RZ, R7, P1 ;  /* 0x000000ffff037224 */ /* 0x000fe200008e0607 */
[----:B------:R-:W-:Y:S01]  /*8d60*/  UMOV UR18, 0x40 ;  /* 0x0000004000127882 */ /* 0x000fe20000000000 */
[----:B------:R-:W-:Y:S01]  /*8d70*/  UMOV UR17, UR25 ;  /* 0x0000001900117c82 */ /* 0x000fe20008000000 */
[----:B------:R-:W-:Y:S01]  /*8d80*/  UMOV UR19, UR27 ;  /* 0x0000001b00137c82 */ /* 0x000fe20008000000 */
[----:B------:R-:W-:Y:S01]  /*8d90*/  UMOV UR33, UR25 ;  /* 0x0000001900217c82 */ /* 0x000fe20008000000 */
[----:B------:R-:W-:Y:S01]  /*8da0*/  R2UR UR9, R3 ;  /* 0x00000000030972ca */ /* 0x000fe200000e0000 */
[----:B------:R-:W-:-:S12]  /*8db0*/  UMOV UR7, 0x10 ;  /* 0x0000001000077882 */ /* 0x000fd80000000000 */
[----:B------:R3:W-:Y:S01]  /*8dc0*/  UTMALDG.4D [UR24], [UR8], desc[UR30] ;  /* 0x00001e18080075b4 */ /* 0x0007e20008019000 */
[----:B------:R3:W-:Y:S01]  /*8dd0*/  UTMALDG.4D [UR16], [UR8], desc[UR30] ;  /* 0x00001e10080075b4 */ /* 0x0007e20008019000 */
[----:B------:R3:W-:Y:S01]  /*8de0*/  UBLKCP.S.G [UR32], [UR34], UR7 ;  /* 0x00000020220073ba */ /* 0x0007e20008000207 */
[----:B------:R-:W4:Y:S02]  /*8df0*/  SYNCS.PHASECHK.TRANS64.TRYWAIT P1, [R16+URZ+0x30848], R21 ;  /* 0x03084815100075a7 */ /* 0x000f24000802017f */
[----:B---34-:R-:W-:Y:S05]  /*8e00*/  @!P1 BRA `(.L_x_1201) ;  /* 0x0000001000b09947 */ /* 0x018fea0003800000 */
.L_x_1224:
[----:B------:R-:W-:Y:S05]  /*8e10*/  @P0 BRA `(.L_x_1202) ;  /* 0x0000000000140947 */ /* 0x000fea0003800000 */
[----:B------:R-:W-:Y:S01]  /*8e20*/  ISETP.NE.AND P1, PT, R6, RZ, PT ;  /* 0x000000ff0600720c */ /* 0x000fe20003f25270 */
[----:B-123--:R-:W-:-:S04]  /*8e30*/  IMAD.MOV.U32 R21, RZ, RZ, 0x4100 ;  /* 0x00004100ff157424 */ /* 0x00efc800078e00ff */
[----:B------:R4:W-:Y:S08]  /*8e40*/  SYNCS.ARRIVE.TRANS64 RZ, [R16+URZ+0x30838], R21 ;  /* 0x0308381510ff79a7 */ /* 0x0009f0000800003f */
[----:B------:R-:W-:Y:S05]  /*8e50*/  @!P1 BRA `(.L_x_1202) ;  /* 0x0000000000049947 */ /* 0x000fea0003800000 */
[----:B------:R-:W-:Y:S01]  /*8e60*/  BPT.TRAP 0x1 ;  /* 0x000000040000795c */ /* 0x000fe20000300000 */
.L_x_1202:
[C---:B------:R-:W-:Y:S01]  /*8e70*/  R2UR UR27, R18.reuse ;  /* 0x00000000121b72ca */ /* 0x040fe200000e0000 */
[----:B------:R-:W-:Y:S01]  /*8e80*/  UMOV UR30, 0x0 ;  /* 0x00000000001e7882 */ /* 0x000fe20000000000 */
[----:B------:R-:W-:Y:S01]  /*8e90*/  IADD3 R18, P1, R18, UR14, RZ ;  /* 0x0000000e12127c10 */ /* 0x000fe2000ff3e0ff */
        /* <DEDUP_REMOVED lines=26> */
[----:B------:R-:W5:Y:S02]  /*9040*/  SYNCS.PHASECHK.TRANS64.TRYWAIT P1, [R16+URZ+0x30820], R5 ;  /* 0x03082005100075a7 */ /* 0x000f64000802017f */
[----:B-1---5:R-:W-:Y:S05]  /*9050*/  @!P1 BRA `(.L_x_1203) ;  /* 0x0000001000309947 */ /* 0x022fea0003800000 */
.L_x_1226:
[----:B------:R-:W-:Y:S05]  /*9060*/  @P0 BRA `(.L_x_1204) ;  /* 0x0000000000140947 */ /* 0x000fea0003800000 */
[----:B------:R-:W-:Y:S01]  /*9070*/  ISETP.NE.AND P1, PT, R6, RZ, PT ;  /* 0x000000ff0600720c */ /* 0x000fe20003f25270 */
[----:B------:R-:W-:-:S04]  /*9080*/  IMAD.MOV.U32 R5, RZ, RZ, 0x4100 ;  /* 0x00004100ff057424 */ /* 0x000fc800078e00ff */
[----:B------:R1:W-:Y:S08]  /*9090*/  SYNCS.ARRIVE.TRANS64 RZ, [R16+URZ+0x30810], R5 ;  /* 0x0308100510ff79a7 */ /* 0x0003f0000800003f */
[----:B------:R-:W-:Y:S05]  /*90a0*/  @!P1 BRA `(.L_x_1204) ;  /* 0x0000000000049947 */ /* 0x000fea0003800000 */
[----:B------:R-:W-:Y:S01]  /*90b0*/  BPT.TRAP 0x1 ;  /* 0x000000040000795c */ /* 0x000fe20000300000 */
.L_x_1204:
[----:B------:R-:W-:Y:S01]  /*90c0*/  R2UR UR7, R0 ;  /* 0x00000000000772ca */ /* 0x000fe200000e0000 */
[----:B------:R-:W-:Y:S01]  /*90d0*/  VIADD R20, R20, 0xfffffffe ;  /* 0xfffffffe14147836 */ /* 0x000fe20000000000 */
[----:B------:R-:W-:Y:S01]  /*90e0*/  R2UR UR8, R15 ;  /* 0x000000000f0872ca */ /* 0x000fe200000e0000 */
[----:B------:R-:W-:Y:S01]  /*90f0*/  UMOV UR30, 0x0 ;  /* 0x00000000001e7882 */ /* 0x000fe20000000000 */
[----:B------:R-:W-:Y:S01]  /*9100*/  R2UR UR32, R16 ;  /* 0x00000000102072ca */ /* 0x000fe200000e0000 */
[----:B------:R-:W-:Y:S01]  /*9110*/  UMOV UR31, 0x14f00000 ;  /* 0x14f00000001f7882 */ /* 0x000fe20000000000 */
[----:B------:R-:W-:Y:S01]  /*9120*/  UMOV UR26, URZ ;  /* 0x0000003f001a7c82 */ /* 0x000fe20008000000 */
[----:B------:R-:W-:Y:S01]  /*9130*/  UMOV UR28, UR20 ;  /* 0x00000014001c7c82 */ /* 0x000fe20008000000 */
[----:B------:R-:W-:Y:S01]  /*9140*/  UMOV UR29, UR21 ;  /* 0x00000015001d7c82 */ /* 0x000fe20008000000 */
[----:B------:R-:W-:Y:S01]  /*9150*/  UMOV UR18, 0x40 ;  /* 0x0000004000127882 */ /* 0x000fe20000000000 */
[----:B------:R-:W-:-:S03]  /*9160*/  UMOV UR10, 0x10 ;  /* 0x00000010000a7882 */ /* 0x000fc60000000000 */
[----:B------:R-:W-:-:S04]  /*9170*/  UIADD3 UR7, UR7, 0x2, URZ ;  /* 0x0000000207077890 */ /* 0x000fc8000fffe03f */
[----:B------:R-:W-:Y:S02]  /*9180*/  USHF.L.U32 UR27, UR7, 0x6, URZ ;  /* 0x00000006071b7899 */ /* 0x000fe4000800063f */
[----:B------:R-:W-:Y:S02]  /*9190*/  UIADD3 UR24, UR32, 0x18000, URZ ;  /* 0x0001800020187890 */ /* 0x000fe4000fffe03f */
[----:B------:R-:W-:Y:S02]  /*91a0*/  UIADD3 UR9, UP0, UR27, UR22, URZ ;  /* 0x000000161b097290 */ /* 0x000fe4000ff1e03f */
[----:B------:R-:W-:Y:S02]  /*91b0*/  UIADD3 UR25, UR32, 0x30810, URZ ;  /* 0x0003081020197890 */ /* 0x000fe4000fffe03f */
[----:B------:R-:W-:Y:S02]  /*91c0*/  ULEA.HI.X.SX32 UR8, UR27, UR8, 0x1, UP0 ;  /* 0x000000081b087291 */ /* 0x000fe400080f0e3f */
[----:B-1----:R-:W-:Y:S01]  /*91d0*/  IMAD.U32 R5, RZ, RZ, UR9 ;  /* 0x00000009ff057e24 */ /* 0x002fe2000f8e00ff */
[----:B------:R-:W-:-:S02]  /*91e0*/  UIADD3 UR16, UR32, 0x1a000, URZ ;  /* 0x0001a00020107890 */ /* 0x000fc4000fffe03f */
[----:B------:R-:W-:Y:S01]  /*91f0*/  UIADD3 UR32, UR32, 0x28000, URZ ;  /* 0x0002800020207890 */ /* 0x000fe2000fffe03f */
[----:B------:R-:W-:Y:S01]  /*9200*/  IMAD.U32 R4, RZ, RZ, UR8 ;  /* 0x00000008ff047e24 */ /* 0x000fe2000f8e00ff */
[----:B------:R-:W-:Y:S01]  /*9210*/  LEA R0, P1, R5, R10, 0x2 ;  /* 0x0000000a05007211 */ /* 0x000fe200078210ff */
[----:B------:R-:W-:Y:S01]  /*9220*/  UMOV UR17, UR25 ;  /* 0x0000001900117c82 */ /* 0x000fe20008000000 */
[----:B------:R-:W-:Y:S01]  /*9230*/  R2UR UR8, R2 ;  /* 0x00000000020872ca */ /* 0x000fe200000e0000 */
[----:B------:R-:W-:Y:S01]  /*9240*/  UMOV UR19, UR27 ;  /* 0x0000001b00137c82 */ /* 0x000fe20008000000 */
[----:B------:R-:W-:Y:S01]  /*9250*/  R2UR UR34, R0 ;  /* 0x00000000002272ca */ /* 0x000fe200000e0000 */
[----:B------:R-:W-:Y:S01]  /*9260*/  IMAD.U32 R0, RZ, RZ, UR9 ;  /* 0x00000009ff007e24 */ /* 0x000fe2000f8e00ff */
[----:B------:R-:W-:Y:S01]  /*9270*/  R2UR UR9, R3 ;  /* 0x00000000030972ca */ /* 0x000fe200000e0000 */
[----:B------:R-:W-:-:S03]  /*9280*/  UMOV UR33, UR25 ;  /* 0x0000001900217c82 */ /* 0x000fc60008000000 */
[----:B------:R-:W-:Y:S02]  /*9290*/  LEA.HI.X R0, R0, R9, R4, 0x2, P1 ;  /* 0x0000000900007211 */ /* 0x000fe400008f1404 */
[----:B------:R-:W-:Y:S02]  /*92a0*/  ISETP.NE.AND P1, PT, R20, RZ, PT ;  /* 0x000000ff1400720c */ /* 0x000fe40003f25270 */
[----:B------:R-:W-:Y:S01]  /*92b0*/  R2UR UR35, R0 ;  /* 0x00000000002372ca */ /* 0x000fe200000e0000 */
[----:B------:R-:W-:-:S04]  /*92c0*/  IMAD.U32 R0, RZ, RZ, UR7 ;  /* 0x00000007ff007e24 */ /* 0x000fc8000f8e00ff */
[----:B------:R1:W-:Y:S01]  /*92d0*/  UTMALDG.4D [UR24], [UR8], desc[UR30] ;  /* 0x00001e18080075b4 */ /* 0x0003e20008019000 */
[----:B------:R1:W-:Y:S07]  /*92e0*/  UTMALDG.4D [UR16], [UR8], desc[UR30] ;  /* 0x00001e10080075b4 */ /* 0x0003ee0008019000 */
[----:B------:R1:W-:Y:S02]  /*92f0*/  UBLKCP.S.G [UR32], [UR34], UR10 ;  /* 0x00000020220073ba */ /* 0x0003e4000800020a */
[----:B-1----:R-:W-:Y:S05]  /*9300*/  @P1 BRA `(.L_x_1205) ;  /* 0xfffffff400641947 */ /* 0x002fea000383ffff */
.L_x_1196:
[----:B------:R-:W3:Y:S02]  /*9310*/  LDL.LU R4, [R1+0x4] ;  /* 0x0000040001047983 */ /* 0x000ee40000300800 */
[----:B---3--:R-:W-:Y:S02]  /*9320*/  ISETP.NE.AND P1, PT, R4, RZ, PT ;  /* 0x000000ff0400720c */ /* 0x008fe40003f25270 */
[----:B------:R1:W5:Y:S11]  /*9330*/  LDL R4, [R1] ;  /* 0x0000000001047983 */ /* 0x0003760000100800 */
[----:B-1----:R-:W-:Y:S05]  /*9340*/  @!P1 BRA `(.L_x_1195) ;  /* 0x0000000400489947 */ /* 0x002fea0003800000 */
[----:B------:R-:W-:-:S04]  /*9350*/  SHF.L.U32 R13, R11, 0x1f, RZ ;  /* 0x0000001f0b0d7819 */ /* 0x000fc800000006ff */
[----:B------:R-:W1:Y:S02]  /*9360*/  SYNCS.PHASECHK.TRANS64.TRYWAIT P1, [R16+URZ+0x30840], R13 ;  /* 0x0308400d100075a7 */ /* 0x000e64000802017f */
[----:B-1----:R-:W-:Y:S05]  /*9370*/  @!P1 BRA `(.L_x_1206) ;  /* 0x0000000c00809947 */ /* 0x002fea0003800000 */
.L_x_1227:
[----:B------:R-:W-:Y:S05]  /*9380*/  @P0 BRA `(.L_x_1207) ;  /* 0x0000000000140947 */ /* 0x000fea0003800000 */
[----:B------:R-:W-:Y:S01]  /*9390*/  ISETP.NE.AND P1, PT, R6, RZ, PT ;  /* 0x000000ff0600720c */ /* 0x000fe20003f25270 */
[----:B--2---:R-:W-:-:S04]  /*93a0*/  IMAD.MOV.U32 R5, RZ, RZ, 0x4100 ;  /* 0x00004100ff057424 */ /* 0x004fc800078e00ff */
[----:B------:R3:W-:Y:S08]  /*93b0*/  SYNCS.ARRIVE.TRANS64 RZ, [R16+URZ+0x30830], R5 ;  /* 0x0308300510ff79a7 */ /* 0x0007f0000800003f */
[----:B------:R-:W-:Y:S05]  /*93c0*/  @!P1 BRA `(.L_x_1207) ;  /* 0x0000000000049947 */ /* 0x000fea0003800000 */
[----:B------:R-:W-:Y:S01]  /*93d0*/  BPT.TRAP 0x1 ;  /* 0x000000040000795c */ /* 0x000fe20000300000 */
.L_x_1207:
[----:B--23-5:R-:W2:Y:S01]  /*93e0*/  LDC.64 R4, c[0x0][0x728] ;  /* 0x0001ca00ff047b82 */ /* 0x02cea20000000a00 */
[----:B------:R-:W-:Y:S01]  /*93f0*/  IMAD.SHL.U32 R17, R0, 0x40, RZ ;  /* 0x0000004000117824 */ /* 0x000fe200078e00ff */
[----:B------:R-:W-:Y:S01]  /*9400*/  R2UR UR32, R16 ;  /* 0x00000000102072ca */ /* 0x000fe200000e0000 */
[----:B------:R-:W-:Y:S01]  /*9410*/  UMOV UR30, 0x0 ;  /* 0x00000000001e7882 */ /* 0x000fe20000000000 */
[----:B------:R-:W-:Y:S01]  /*9420*/  UMOV UR31, 0x14f00000 ;  /* 0x14f00000001f7882 */ /* 0x000fe20000000000 */
[----:B------:R-:W-:Y:S01]  /*9430*/  UMOV UR26, URZ ;  /* 0x0000003f001a7c82 */ /* 0x000fe20008000000 */
[C---:B------:R-:W-:Y:S01]  /*9440*/  IADD3 R0, P1, R17.reuse, UR14, RZ ;  /* 0x0000000e11007c10 */ /* 0x040fe2000ff3e0ff */
        /* <DEDUP_REMOVED lines=10> */
[----:B--2---:R-:W-:Y:S01]  /*94f0*/  LEA R4, P2, R0, R4, 0x2 ;  /* 0x0000000400047211 */ /* 0x004fe200078410ff */
        /* <DEDUP_REMOVED lines=15> */
.L_x_1228:
[----:B------:R-:W-:Y:S05]  /*95f0*/  @P0 BRA `(.L_x_1209) ;  /* 0x0000000000140947 */ /* 0x000fea0003800000 */
[----:B------:R-:W-:Y:S01]  /*9600*/  ISETP.NE.AND P0, PT, R6, RZ, PT ;  /* 0x000000ff0600720c */ /* 0x000fe20003f05270 */
[----:B------:R-:W-:-:S04]  /*9610*/  IMAD.MOV.U32 R5, RZ, RZ, 0x4100 ;  /* 0x00004100ff057424 */ /* 0x000fc800078e00ff */
[----:B------:R3:W-:Y:S08]  /*9620*/  SYNCS.ARRIVE.TRANS64 RZ, [R16+URZ+0x30818], R5 ;  /* 0x0308180510ff79a7 */ /* 0x0007f0000800003f */
[----:B------:R-:W-:Y:S05]  /*9630*/  @!P0 BRA `(.L_x_1209) ;  /* 0x0000000000048947 */ /* 0x000fea0003800000 */
[----:B------:R-:W-:Y:S01]  /*9640*/  BPT.TRAP 0x1 ;  /* 0x000000040000795c */ /* 0x000fe20000300000 */
.L_x_1209:
        /* <DEDUP_REMOVED lines=9> */
[----:B------:R-:W-:-:S04]  /*96e0*/  UMOV UR18, 0x40 ;  /* 0x0000004000127882 */ /* 0x000fc80000000000 */
[----:B------:R-:W-:-:S04]  /*96f0*/  UIADD3 UR27, UR27, 0x40, URZ ;  /* 0x000000401b1b7890 */ /* 0x000fc8000fffe03f */
[----:B------:R-:W-:Y:S02]  /*9700*/  UIADD3 UR8, UP0, UR27, UR22, URZ ;  /* 0x000000161b087290 */ /* 0x000fe4000ff1e03f */
[----:B------:R-:W-:Y:S02]  /*9710*/  UIADD3 UR24, UR32, 0x1c000, URZ ;  /* 0x0001c00020187890 */ /* 0x000fe4000fffe03f */
[----:B------:R-:W-:Y:S02]  /*9720*/  ULEA.HI.X.SX32 UR7, UR27, UR7, 0x1, UP0 ;  /* 0x000000071b077291 */ /* 0x000fe400080f0e3f */
[----:B---3--:R-:W-:Y:S01]  /*9730*/  IMAD.U32 R5, RZ, RZ, UR8 ;  /* 0x00000008ff057e24 */ /* 0x008fe2000f8e00ff */
[----:B------:R-:W-:Y:S01]  /*9740*/  UIADD3 UR25, UR32, 0x30818, URZ ;  /* 0x0003081820197890 */ /* 0x000fe2000fffe03f */
[----:B------:R-:W-:Y:S01]  /*9750*/  IMAD.U32 R0, RZ, RZ, UR8 ;  /* 0x00000008ff007e24 */ /* 0x000fe2000f8e00ff */
[----:B------:R-:W-:Y:S01]  /*9760*/  R2UR UR8, R2 ;  /* 0x00000000020872ca */ /* 0x000fe200000e0000 */
[----:B------:R-:W-:Y:S01]  /*9770*/  IMAD.U32 R4, RZ, RZ, UR7 ;  /* 0x00000007ff047e24 */ /* 0x000fe2000f8e00ff */
[----:B------:R-:W-:Y:S01]  /*9780*/  LEA R10, P0, R5, R10, 0x2 ;  /* 0x0000000a050a7211 */ /* 0x000fe200078010ff */
[----:B------:R-:W-:-:S02]  /*9790*/  UIADD3 UR16, UR32, 0x1e000, URZ ;  /* 0x0001e00020107890 */ /* 0x000fc4000fffe03f */
[----:B------:R-:W-:Y:S01]  /*97a0*/  UIADD3 UR32, UR32, 0x28100, URZ ;  /* 0x0002810020207890 */ /* 0x000fe2000fffe03f */
[----:B------:R-:W-:Y:S01]  /*97b0*/  LEA.HI.X R9, R0, R9, R4, 0x2, P0 ;  /* 0x0000000900097211 */ /* 0x000fe200000f1404 */
[----:B------:R-:W-:Y:S01]  /*97c0*/  UMOV UR17, UR25 ;  /* 0x0000001900117c82 */ /* 0x000fe20008000000 */
[----:B------:R3:W5:Y:S01]  /*97d0*/  LDL.LU R4, [R1] ;  /* 0x0000000001047983 */ /* 0x0007620000300800 */
[----:B------:R-:W-:Y:S01]  /*97e0*/  R2UR UR34, R10 ;  /* 0x000000000a2272ca */ /* 0x000fe200000e0000 */
[----:B------:R-:W-:Y:S01]  /*97f0*/  UMOV UR19, UR27 ;  /* 0x0000001b00137c82 */ /* 0x000fe20008000000 */
[----:B------:R-:W-:Y:S01]  /*9800*/  R2UR UR35, R9 ;  /* 0x00000000092372ca */ /* 0x000fe200000e0000 */
[----:B------:R-:W-:Y:S01]  /*9810*/  UMOV UR33, UR25 ;  /* 0x0000001900217c82 */ /* 0x000fe20008000000 */
[----:B------:R3:W-:Y:S01]  /*9820*/  UTMALDG.4D [UR24], [UR8], desc[UR30] ;  /* 0x00001e18080075b4 */ /* 0x0007e20008019000 */
[----:B------:R-:W-:Y:S01]  /*9830*/  UMOV UR7, 0x10 ;  /* 0x0000001000077882 */ /* 0x000fe20000000000 */
[----:B------:R3:W-:Y:S09]  /*9840*/  UTMALDG.4D [UR16], [UR8], desc[UR30] ;  /* 0x00001e10080075b4 */ /* 0x0007f20008019000 */
[----:B------:R3:W-:Y:S02]  /*9850*/  UBLKCP.S.G [UR32], [UR34], UR7 ;  /* 0x00000020220073ba */ /* 0x0007e40008000207 */
[----:B---3--:R-:W-:-:S07]  /*9860*/  IMAD.MOV.U32 R19, RZ, RZ, 0x1 ;  /* 0x00000001ff137424 */ /* 0x008fce00078e00ff */
.L_x_1195:
[----:B------:R-:W3:Y:S01]  /*9870*/  S2R R0, SR_TID.X ;  /* 0x0000000000007919 */ /* 0x000ee20000002100 */
[----:B------:R-:W-:Y:S01]  /*9880*/  IMAD R3, R19, 0x8, R16 ;  /* 0x0000000813037824 */ /* 0x000fe200078e0210 */
[----:B---3--:R-:W-:Y:S02]  /*9890*/  LOP3.LUT R2, R0, 0x7f, RZ, 0xc0, !PT ;  /* 0x0000007f00027812 */ /* 0x008fe400078ec0ff */
[----:B------:R-:W-:Y:S02]  /*98a0*/  SHF.L.U32 R0, R11, 0x1f, RZ ;  /* 0x0000001f0b007819 */ /* 0x000fe400000006ff */
[----:B------:R-:W-:Y:S02]  /*98b0*/  ISETP.NE.AND P1, PT, R2, RZ, PT ;  /* 0x000000ff0200720c */ /* 0x000fe40003f25270 */
[----:B------:R-:W3:Y:S02]  /*98c0*/  SYNCS.PHASECHK.TRANS64.TRYWAIT P0, [R3+URZ+0x30840], R0 ;  /* 0x03084000030075a7 */ /* 0x000ee4000800017f */
[----:B---3--:R-:W-:Y:S09]  /*98d0*/  @!P0 BRA `(.L_x_1210) ;  /* 0x0000000800508947 */ /* 0x008ff20003800000 */
.L_x_1229:
[----:B------:R-:W-:Y:S05]  /*98e0*/  @P1 BRA `(.L_x_1211) ;  /* 0x0000000000181947 */ /* 0x000fea0003800000 */
[----:B------:R-:W1:Y:S01]  /*98f0*/  S2R R2, SR_TID.X ;  /* 0x0000000000027919 */ /* 0x000e620000002100 */
[----:B---3--:R-:W-:-:S04]  /*9900*/  IMAD.MOV.U32 R0, RZ, RZ, 0x4100 ;  /* 0x00004100ff007424 */ /* 0x008fc800078e00ff */
[----:B------:R3:W-:Y:S01]  /*9910*/  SYNCS.ARRIVE.TRANS64 RZ, [R3+URZ+0x30830], R0 ;  /* 0x0308300003ff79a7 */ /* 0x0007e2000800003f */
[----:B-1----:R-:W-:-:S13]  /*9920*/  LOP3.LUT P0, RZ, R2, 0x1f, RZ, 0xc0, !PT ;  /* 0x0000001f02ff7812 */ /* 0x002fda000780c0ff */
[----:B---3--:R-:W-:Y:S05]  /*9930*/  @!P0 BRA `(.L_x_1211) ;  /* 0x0000000000048947 */ /* 0x008fea0003800000 */
[----:B------:R-:W-:Y:S01]  /*9940*/  BPT.TRAP 0x1 ;  /* 0x000000040000795c */ /* 0x000fe20000300000 */
.L_x_1211:
[----:B-----5:R-:W-:Y:S01]  /*9950*/  R2UR UR27, R4 ;  /* 0x00000000041b72ca */ /* 0x020fe200000e0000 */
[C-C-:B---3--:R-:W-:Y:S01]  /*9960*/  IMAD R0, R19.reuse, 0x4000, R16.reuse ;  /* 0x0000400013007824 */ /* 0x148fe200078e0210 */
[----:B------:R-:W-:Y:S01]  /*9970*/  R2UR UR9, R14 ;  /* 0x000000000e0972ca */ /* 0x000fe200000e0000 */
[----:B-12-4-:R-:W-:Y:S01]  /*9980*/  IMAD R16, R19, 0x100, R16 ;  /* 0x0000010013107824 */ /* 0x016fe200078e0210 */
[----:B------:R-:W-:Y:S01]  /*9990*/  IADD3 R8, P0, R8, 0x1f0, RZ ;  /* 0x000001f008087810 */ /* 0x000fe20007f1e0ff */
[----:B------:R-:W-:Y:S01]  /*99a0*/  ULDC.64 UR18, c[0x0][0x728] ;  /* 0x0001ca0000127ab9 */ /* 0x000fe20000000a00 */
[----:B------:R-:W-:Y:S01]  /*99b0*/  R2UR UR25, R3 ;  /* 0x00000000031972ca */ /* 0x000fe200000e0000 */
[----:B------:R-:W-:Y:S01]  /*99c0*/  UMOV UR32, 0x0 ;  /* 0x0000000000207882 */ /* 0x000fe20000000000 */
[----:B------:R-:W-:Y:S01]  /*99d0*/  R2UR UR16, R0 ;  /* 0x00000000001072ca */ /* 0x000fe200000e0000 */
[----:B------:R-:W-:Y:S01]  /*99e0*/  IMAD.X R7, RZ, RZ, R7, P0 ;  /* 0x000000ffff077224 */ /* 0x000fe200000e0607 */
[----:B------:R-:W-:Y:S01]  /*99f0*/  R2UR UR7, R16 ;  /* 0x00000000100772ca */ /* 0x000fe200000e0000 */
[----:B------:R-:W-:Y:S01]  /*9a00*/  UMOV UR33, 0x14f00000 ;  /* 0x14f0000000217882 */ /* 0x000fe20000000000 */
[----:B------:R-:W-:Y:S01]  /*9a10*/  R2UR UR30, R8 ;  /* 0x00000000081e72ca */ /* 0x000fe200000e0000 */
[----:B------:R-:W-:Y:S01]  /*9a20*/  USHF.L.U32 UR27, UR27, 0x6, URZ ;  /* 0x000000061b1b7899 */ /* 0x000fe2000800063f */
[----:B------:R-:W-:Y:S01]  /*9a30*/  R2UR UR31, R7 ;  /* 0x00000000071f72ca */ /* 0x000fe200000e0000 */
[----:B------:R-:W-:Y:S01]  /*9a40*/  UMOV UR26, URZ ;  /* 0x0000003f001a7c82 */ /* 0x000fe20008000000 */
[----:B------:R-:W-:Y:S01]  /*9a50*/  UMOV UR28, UR20 ;  /* 0x00000014001c7c82 */ /* 0x000fe20008000000 */
[----:B------:R-:W-:Y:S01]  /*9a60*/  UIADD3 UR10, UP0, UR27, UR14, URZ ;  /* 0x0000000e1b0a7290 */ /* 0x000fe2000ff1e03f */
[----:B------:R-:W-:Y:S01]  /*9a70*/  VIADD R0, R19, 0x1 ;  /* 0x0000000113007836 */ /* 0x000fe20000000000 */
[----:B------:R-:W-:-:S02]  /*9a80*/  UIADD3 UR25, UR25, 0x30830, URZ ;  /* 0x0003083019197890 */ /* 0x000fc4000fffe03f */
[----:B------:R-:W-:Y:S02]  /*9a90*/  ULEA UR8, UP1, UR10, UR18, 0x2 ;  /* 0x000000120a087291 */ /* 0x000fe4000f82103f */
[----:B------:R-:W-:Y:S01]  /*9aa0*/  ULEA.HI.X.SX32 UR9, UR27, UR9, 0x1, UP0 ;  /* 0x000000091b097291 */ /* 0x000fe200080f0e3f */
[C---:B------:R-:W-:Y:S01]  /*9ab0*/  ISETP.NE.AND P0, PT, R0.reuse, 0x2, PT ;  /* 0x000000020000780c */ /* 0x040fe20003f05270 */
[----:B------:R-:W-:Y:S02]  /*9ac0*/  UIADD3 UR24, UR16, 0x20000, URZ ;  /* 0x0002000010187890 */ /* 0x000fe4000fffe03f */
[----:B------:R-:W-:Y:S01]  /*9ad0*/  UIADD3 UR16, UR16, 0x22000, URZ ;  /* 0x0002200010107890 */ /* 0x000fe2000fffe03f */
[----:B------:R-:W-:Y:S01]  /*9ae0*/  SEL R2, RZ, 0x1, P0 ;  /* 0x00000001ff027807 */ /* 0x000fe20000000000 */
[----:B------:R-:W-:Y:S01]  /*9af0*/  ULEA.HI.X UR9, UR10, UR19, UR9, 0x2, UP1 ;  /* 0x000000130a097291 */ /* 0x000fe200088f1409 */
[----:B------:R-:W-:Y:S01]  /*9b00*/  SEL R0, R0, RZ, P0 ;  /* 0x000000ff00007207 */ /* 0x000fe20000000000 */
[----:B------:R-:W-:Y:S01]  /*9b10*/  UIADD3 UR34, UR7, 0x28200, URZ ;  /* 0x0002820007227890 */ /* 0x000fe2000fffe03f */
[----:B------:R-:W-:Y:S01]  /*9b20*/  LOP3.LUT R11, R11, R2, RZ, 0x3c, !PT ;  /* 0x000000020b0b7212 */ /* 0x000fe200078e3cff */
[----:B------:R-:W-:Y:S01]  /*9b30*/  UMOV UR29, UR21 ;  /* 0x00000015001d7c82 */ /* 0x000fe20008000000 */
[----:B------:R-:W-:Y:S01]  /*9b40*/  UMOV UR18, 0x40 ;  /* 0x0000004000127882 */ /* 0x000fe20000000000 */
[----:B------:R-:W-:Y:S01]  /*9b50*/  UMOV UR17, UR25 ;  /* 0x0000001900117c82 */ /* 0x000fe20008000000 */
[----:B------:R-:W-:Y:S01]  /*9b60*/  UMOV UR19, UR27 ;  /* 0x0000001b00137c82 */ /* 0x000fe20008000000 */
[----:B------:R-:W-:Y:S01]  /*9b70*/  UMOV UR35, UR25 ;  /* 0x0000001900237c82 */ /* 0x000fe20008000000 */
[----:B------:R1:W-:Y:S01]  /*9b80*/  UTMALDG.4D [UR24], [UR30], desc[UR32] ;  /* 0x000020181e0075b4 */ /* 0x0003e20008019000 */
[----:B------:R-:W-:Y:S01]  /*9b90*/  UMOV UR7, 0x10 ;  /* 0x0000001000077882 */ /* 0x000fe20000000000 */
[----:B------:R1:W-:Y:S01]  /*9ba0*/  UTMALDG.4D [UR16], [UR30], desc[UR32] ;  /* 0x000020101e0075b4 */ /* 0x0003e20008019000 */
[----:B------:R1:W-:Y:S02]  /*9bb0*/  UBLKCP.S.G [UR34], [UR8], UR7 ;  /* 0x00000022080073ba */ /* 0x0003e40008000207 */
[----:B-1----:R-:W-:Y:S01]  /*9bc0*/  NOP ;  /* 0x0000000000007918 */ /* 0x002fe20000000000 */
.L_x_1192:
[----:B------:R-:W-:Y:S05]  /*9bd0*/  BSYNC B0 ;  /* 0x0000000000007941 */ /* 0x000fea0003800000 */
.L_x_1190:
[----:B------:R-:W-:-:S03]  /*9be0*/  UMOV UR7, 0xffffffff ;  /* 0xffffffff00077882 */ /* 0x000fc60000000000 */
[----:B------:R-:W-:Y:S05]  /*9bf0*/  BRA.DIV UR7, `(.L_x_1212) ;  /* 0x00000006079c7947 */ /* 0x000fea000b800000 */
[----:B------:R-:W-:-:S13]  /*9c00*/  ELECT P6, URZ, PT ;  /* 0x00000000003f782f */ /* 0x000fda00038c0000 */
.L_x_1232:
[----:B------:R-:W-:Y:S05]  /*9c10*/  @!P6 BRA `(.L_x_1109) ;  /* 0x000000000084e947 */ /* 0x000fea0003800000 */
[----:B------:R-:W-:-:S06]  /*9c20*/  ULOP3.LUT UR7, UR38, 0x2, URZ, 0xfc, !UPT ;  /* 0x0000000226077892 */ /* 0x000fcc000f8efc3f */
[----:B------:R-:W-:-:S05]  /*9c30*/  IMAD.U32 R2, RZ, RZ, UR7 ;  /* 0x00000007ff027e24 */ /* 0x000fca000f8e00ff */
[----:B------:R-:W-:-:S13]  /*9c40*/  ISETP.NE.AND P2, PT, R2, 0x3, PT ;  /* 0x000000030200780c */ /* 0x000fda0003f45270 */
[----:B------:R-:W-:Y:S05]  /*9c50*/  @!P2 BRA `(.L_x_1213) ;  /* 0x000000000004a947 */ /* 0x000fea0003800000 */
[----:B------:R-:W-:Y:S01]  /*9c60*/  BPT.TRAP 0x1 ;  /* 0x000000040000795c */ /* 0x000fe20000300000 */
.L_x_1213:
        /* <DEDUP_REMOVED lines=15> */
.L_x_1233:
[----:B------:R-:W2:Y:S02]  /*9d60*/  SYNCS.PHASECHK.TRANS64.TRYWAIT P0, [R3+URZ], R2 ;  /* 0x00000002030075a7 */ /* 0x000ea4000800017f */
[----:B--2---:R-:W-:Y:S05]  /*9d70*/  @!P0 BRA `(.L_x_1215) ;  /* 0x0000000400708947 */ /* 0x004fea0003800000 */
.L_x_1234:
[----:B------:R-:W-:Y:S05]  /*9d80*/  @!P2 BRA `(.L_x_1216) ;  /* 0x000000000004a947 */ /* 0x000fea0003800000 */
[----:B------:R-:W-:Y:S01]  /*9d90*/  BPT.TRAP 0x1 ;  /* 0x000000040000795c */ /* 0x000fe20000300000 */
.L_x_1216:
[----:B--2---:R-:W-:-:S04]  /*9da0*/  VIADD R3, R7, 0x30840 ;  /* 0x0003084007037836 */ /* 0x004fc80000000000 */
[----:B------:R-:W-:-:S04]  /*9db0*/  IMAD R0, R0, 0x8, R3 ;  /* 0x0000000800007824 */ /* 0x000fc800078e0203 */
[----:B------:R-:W2:Y:S02]  /*9dc0*/  SYNCS.PHASECHK.TRANS64.TRYWAIT P0, [R0+URZ], R5 ;  /* 0x00000005000075a7 */ /* 0x000ea4000800017f */
[----:B--2---:R-:W-:Y:S05]  /*9dd0*/  @!P0 BRA `(.L_x_1217) ;  /* 0x00000004006c8947 */ /* 0x004fea0003800000 */
.L_x_1235:
[----:B------:R-:W-:-:S07]  /*9de0*/  IMAD R3, R4, 0x8, R3 ;  /* 0x0000000804037824 */ /* 0x000fce00078e0203 */
.L_x_1218:
[----:B---3--:R3:W4:Y:S02]  /*9df0*/  SYNCS.PHASECHK.TRANS64.TRYWAIT P0, [R3+URZ], R2 ;  /* 0x00000002030075a7 */ /* 0x008724000800017f */
[----:B----4-:R-:W-:Y:S05]  /*9e00*/  @!P0 NANOSLEEP.SYNCS 0x989680 ;  /* 0x009896800000895d */ /* 0x010fea0003900000 */
[----:B------:R-:W4:Y:S02]  /*9e10*/  @!P0 SYNCS.PHASECHK.TRANS64 P0, [R3+URZ], R2 ;  /* 0x00000002030085a7 */ /* 0x000f24000800007f */
[----:B----4-:R-:W-:Y:S05]  /*9e20*/  @!P0 BRA `(.L_x_1218) ;  /* 0xfffffffc00f08947 */ /* 0x010fea000383ffff */
.L_x_1109:
[----:B------:R-:W-:Y:S05]  /*9e30*/  BSYNC B6 ;  /* 0x0000000000067941 */ /* 0x000fea0003800000 */
.L_x_1106:
[----:B------:R-:W-:Y:S05]  /*9e40*/  EXIT ;  /* 0x000000000000794d */ /* 0x000fea0003800000 */
.L_x_1116:
[----:B------:R-:W-:Y:S02]  /*9e50*/  IMAD.MOV.U32 R12, RZ, RZ, RZ ;  /* 0x000000ffff0c7224 */ /* 0x000fe400078e00ff */
[----:B------:R-:W-:Y:S02]  /*9e60*/  IMAD.MOV.U32 R11, RZ, RZ, 0x1f ;  /* 0x0000001fff0b7424 */ /* 0x000fe400078e00ff */
[----:B------:R-:W-:-:S07]  /*9e70*/  IMAD.MOV.U32 R15, RZ, RZ, -0x1 ;  /* 0xffffffffff0f7424 */ /* 0x000fce00078e00ff */
[----:B------:R-:W-:Y:S05]  /*9e80*/  WARPSYNC.COLLECTIVE R15, `(.L_x_1219) ;  /* 0x000000000f087348 */ /* 0x000fea0003c00000 */
[----:B------:R1:W2:Y:S02]  /*9e90*/  SHFL.IDX P6, R14, R13, R12, R11 ;  /* 0x0000000c0d0e7389 */ /* 0x0002a400000c000b */
[----:B-12---:R-:W-:Y:S01]  /*9ea0*/  ENDCOLLECTIVE ;  /* 0x000000000000791b */ /* 0x006fe20003800000 */
.L_x_1219:
[----:B------:R-:W-:Y:S05]  /*9eb0*/  BRA `(.L_x_1220) ;  /* 0xffffff7000cc7947 */ /* 0x000fea000383ffff */
.L_x_1118:
[----:B--2---:R-:W2:Y:S01]  /*9ec0*/  S2R R14, SR_CgaCtaId ;  /* 0x00000000000e7919 */ /* 0x004ea20000008800 */
[----:B------:R-:W-:-:S04]  /*9ed0*/  MOV R12, 0x400 ;  /* 0x00000400000c7802 */ /* 0x000fc80000000f00 */
[----:B--2---:R-:W-:-:S04]  /*9ee0*/  LEA R12, R14, R12, 0x18 ;  /* 0x0000000c0e0c7211 */ /* 0x004fc800078ec0ff */
[----:B------:R2:W3:Y:S03]  /*9ef0*/  SYNCS.PHASECHK.TRANS64.TRYWAIT P0, [R12+URZ+0x30800], R8 ;  /* 0x030800080c0075a7 */ /* 0x0004e6000800017f */
[----:B---3--:R-:W-:Y:S05]  /*9f00*/  @!P0 NANOSLEEP.SYNCS 0x989680 ;  /* 0x009896800000895d */ /* 0x008fea0003900000 */
[----:B------:R-:W3:Y:S02]  /*9f10*/  @!P0 SYNCS.PHASECHK.TRANS64 P0, [R12+URZ+0x30800], R8 ;  /* 0x030800080c0085a7 */ /* 0x000ee4000800007f */
[----:B---3--:R-:W-:Y:S05]  /*9f20*/  @!P0 BRA `(.L_x_1118) ;  /* 0xfffffffc00e48947 */ /* 0x008fea000383ffff */
[----:B------:R-:W-:Y:S05]  /*9f30*/  BRA `(.L_x_1117) ;  /* 0xffffff7400087947 */ /* 0x000fea000383ffff */
.L_x_1122:
[----:B---3--:R3:W4:Y:S02]  /*9f40*/  SYNCS.PHASECHK.TRANS64.TRYWAIT P0, [R0+URZ+0x30810], R191 ;  /* 0x030810bf000075a7 */ /* 0x008724000800017f */
[----:B----4-:R-:W-:Y:S05]  /*9f50*/  @!P0 NANOSLEEP.SYNCS 0x989680 ;  /* 0x009896800000895d */ /* 0x010fea0003900000 */
[----:B------:R-:W4:Y:S02]  /*9f60*/  @!P0 SYNCS.PHASECHK.TRANS64 P0, [R0+URZ+0x30810], R191 ;  /* 0x030810bf000085a7 */ /* 0x000f24000800007f */
[----:B----4-:R-:W-:Y:S05]  /*9f70*/  @!P0 BRA `(.L_x_1122) ;  /* 0xfffffffc00f08947 */ /* 0x010fea000383ffff */
[----:B------:R-:W-:Y:S05]  /*9f80*/  BRA `(.L_x_1121) ;  /* 0xffffff7800c07947 */ /* 0x000fea000383ffff */
.L_x_1126:
[----:B--2---:R2:W1:Y:S02]  /*9f90*/  SYNCS.PHASECHK.TRANS64.TRYWAIT P0, [R0+URZ+0x30830], R191 ;  /* 0x030830bf000075a7 */ /* 0x004464000800017f */
[----:B-1----:R-:W-:Y:S05]  /*9fa0*/  @!P0 NANOSLEEP.SYNCS 0x989680 ;  /* 0x009896800000895d */ /* 0x002fea0003900000 */
[----:B------:R-:W1:Y:S02]  /*9fb0*/  @!P0 SYNCS.PHASECHK.TRANS64 P0, [R0+URZ+0x30830], R191 ;  /* 0x030830bf000085a7 */ /* 0x000e64000800007f */
[----:B-1----:R-:W-:Y:S05]  /*9fc0*/  @!P0 BRA `(.L_x_1126) ;  /* 0xfffffffc00f08947 */ /* 0x002fea000383ffff */
[----:B------:R-:W-:Y:S05]  /*9fd0*/  BRA `(.L_x_1125) ;  /* 0xffffff8000d87947 */ /* 0x000fea000383ffff */
.L_x_1193:
[----:B-1----:R1:W2:Y:S02]  /*9fe0*/  SYNCS.PHASECHK.TRANS64.TRYWAIT P0, [R16+URZ+0x30820], R3 ;  /* 0x03082003100075a7 */ /* 0x0022a4000800017f */
[----:B--2---:R-:W-:Y:S05]  /*9ff0*/  @!P0 NANOSLEEP.SYNCS 0x989680 ;  /* 0x009896800000895d */ /* 0x004fea0003900000 */
[----:B------:R-:W2:Y:S02]  /*a000*/  @!P0 SYNCS.PHASECHK.TRANS64 P0, [R16+URZ+0x30820], R3 ;  /* 0x03082003100085a7 */ /* 0x000ea4000800007f */
[----:B--2---:R-:W-:Y:S05]  /*a010*/  @!P0 BRA `(.L_x_1193) ;  /* 0xfffffffc00f08947 */ /* 0x004fea000383ffff */
[----:B------:R-:W-:Y:S05]  /*a020*/  BRA `(.L_x_1221) ;  /* 0xffffffe000587947 */ /* 0x000fea000383ffff */
.L_x_1197:
[----:B-1----:R1:W3:Y:S02]  /*a030*/  SYNCS.PHASECHK.TRANS64.TRYWAIT P1, [R16+URZ+0x30840], R21 ;  /* 0x03084015100075a7 */ /* 0x0022e4000802017f */
[----:B---3--:R-:W-:Y:S05]  /*a040*/  @!P1 NANOSLEEP.SYNCS 0x989680 ;  /* 0x009896800000995d */ /* 0x008fea0003900000 */
[----:B------:R-:W3:Y:S02]  /*a050*/  @!P1 SYNCS.PHASECHK.TRANS64 P1, [R16+URZ+0x30840], R21 ;  /* 0x03084015100095a7 */ /* 0x000ee4000802007f */
[----:B---3--:R-:W-:Y:S05]  /*a060*/  @!P1 BRA `(.L_x_1197) ;  /* 0xfffffffc00f09947 */ /* 0x008fea000383ffff */
[----:B------:R-:W-:Y:S05]  /*a070*/  BRA `(.L_x_1222) ;  /* 0xffffffe800147947 */ /* 0x000fea000383ffff */
.L_x_1199:
[----:B--2---:R2:W3:Y:S02]  /*a080*/  SYNCS.PHASECHK.TRANS64.TRYWAIT P1, [R16+URZ+0x30828], R21 ;  /* 0x03082815100075a7 */ /* 0x0044e4000802017f */
[----:B---3--:R-:W-:Y:S05]  /*a090*/  @!P1 NANOSLEEP.SYNCS 0x989680 ;  /* 0x009896800000995d */ /* 0x008fea0003900000 */
[----:B------:R-:W3:Y:S02]  /*a0a0*/  @!P1 SYNCS.PHASECHK.TRANS64 P1, [R16+URZ+0x30828], R21 ;  /* 0x03082815100095a7 */ /* 0x000ee4000802007f */
[----:B---3--:R-:W-:Y:S05]  /*a0b0*/  @!P1 BRA `(.L_x_1199) ;  /* 0xfffffffc00f09947 */ /* 0x008fea000383ffff */
[----:B------:R-:W-:Y:S05]  /*a0c0*/  BRA `(.L_x_1223) ;  /* 0xffffffe800a87947 */ /* 0x000fea000383ffff */
.L_x_1201:
[----:B---3--:R3:W4:Y:S02]  /*a0d0*/  SYNCS.PHASECHK.TRANS64.TRYWAIT P1, [R16+URZ+0x30848], R21 ;  /* 0x03084815100075a7 */ /* 0x008724000802017f */
[----:B----4-:R-:W-:Y:S05]  /*a0e0*/  @!P1 NANOSLEEP.SYNCS 0x989680 ;  /* 0x009896800000995d */ /* 0x010fea0003900000 */
[----:B------:R-:W4:Y:S02]  /*a0f0*/  @!P1 SYNCS.PHASECHK.TRANS64 P1, [R16+URZ+0x30848], R21 ;  /* 0x03084815100095a7 */ /* 0x000f24000802007f */
[----:B----4-:R-:W-:Y:S05]  /*a100*/  @!P1 BRA `(.L_x_1201) ;  /* 0xfffffffc00f09947 */ /* 0x010fea000383ffff */
[----:B------:R-:W-:Y:S05]  /*a110*/  BRA `(.L_x_1224) ;  /* 0xffffffec003c7947 */ /* 0x000fea000383ffff */
.L_x_1203:
[----:B------:R-:W-:-:S07]  /*a120*/  SHF.L.U32 R5, R11, 0x1f, RZ ;  /* 0x0000001f0b057819 */ /* 0x000fce00000006ff */
.L_x_1225:
[----:B------:R1:W1:Y:S02]  /*a130*/  SYNCS.PHASECHK.TRANS64.TRYWAIT P1, [R16+URZ+0x30820], R5 ;  /* 0x03082005100075a7 */ /* 0x000264000802017f */
[----:B-1----:R-:W-:Y:S05]  /*a140*/  @!P1 NANOSLEEP.SYNCS 0x989680 ;  /* 0x009896800000995d */ /* 0x002fea0003900000 */
[----:B------:R-:W1:Y:S02]  /*a150*/  @!P1 SYNCS.PHASECHK.TRANS64 P1, [R16+URZ+0x30820], R5 ;  /* 0x03082005100095a7 */ /* 0x000e64000802007f */
[----:B-1----:R-:W-:Y:S05]  /*a160*/  @!P1 BRA `(.L_x_1225) ;  /* 0xfffffffc00f09947 */ /* 0x002fea000383ffff */
[----:B------:R-:W-:Y:S05]  /*a170*/  BRA `(.L_x_1226) ;  /* 0xffffffec00b87947 */ /* 0x000fea000383ffff */
.L_x_1206:
[----:B-1----:R1:W3:Y:S02]  /*a180*/  SYNCS.PHASECHK.TRANS64.TRYWAIT P1, [R16+URZ+0x30840], R13 ;  /* 0x0308400d100075a7 */ /* 0x0022e4000802017f */
[----:B---3--:R-:W-:Y:S05]  /*a190*/  @!P1 NANOSLEEP.SYNCS 0x989680 ;  /* 0x009896800000995d */ /* 0x008fea0003900000 */
[----:B------:R-:W3:Y:S02]  /*a1a0*/  @!P1 SYNCS.PHASECHK.TRANS64 P1, [R16+URZ+0x30840], R13 ;  /* 0x0308400d100095a7 */ /* 0x000ee4000802007f */
[----:B---3--:R-:W-:Y:S05]  /*a1b0*/  @!P1 BRA `(.L_x_1206) ;  /* 0xfffffffc00f09947 */ /* 0x008fea000383ffff */
[----:B------:R-:W-:Y:S05]  /*a1c0*/  BRA `(.L_x_1227) ;  /* 0xfffffff0006c7947 */ /* 0x000fea000383ffff */
.L_x_1208:
[----:B--2---:R2:W3:Y:S02]  /*a1d0*/  SYNCS.PHASECHK.TRANS64.TRYWAIT P1, [R16+URZ+0x30828], R13 ;  /* 0x0308280d100075a7 */ /* 0x0044e4000802017f */
[----:B---3--:R-:W-:Y:S05]  /*a1e0*/  @!P1 NANOSLEEP.SYNCS 0x989680 ;  /* 0x009896800000995d */ /* 0x008fea0003900000 */
[----:B------:R-:W3:Y:S02]  /*a1f0*/  @!P1 SYNCS.PHASECHK.TRANS64 P1, [R16+URZ+0x30828], R13 ;  /* 0x0308280d100095a7 */ /* 0x000ee4000802007f */
[----:B---3--:R-:W-:Y:S05]  /*a200*/  @!P1 BRA `(.L_x_1208) ;  /* 0xfffffffc00f09947 */ /* 0x008fea000383ffff */
[----:B------:R-:W-:Y:S05]  /*a210*/  BRA `(.L_x_1228) ;  /* 0xfffffff000f47947 */ /* 0x000fea000383ffff */
.L_x_1210:
[----:B---3--:R3:W1:Y:S02]  /*a220*/  SYNCS.PHASECHK.TRANS64.TRYWAIT P0, [R3+URZ+0x30840], R0 ;  /* 0x03084000030075a7 */ /* 0x008664000800017f */
[----:B-1----:R-:W-:Y:S05]  /*a230*/  @!P0 NANOSLEEP.SYNCS 0x989680 ;  /* 0x009896800000895d */ /* 0x002fea0003900000 */
[----:B------:R-:W1:Y:S02]  /*a240*/  @!P0 SYNCS.PHASECHK.TRANS64 P0, [R3+URZ+0x30840], R0 ;  /* 0x03084000030085a7 */ /* 0x000e64000800007f */
[----:B-1----:R-:W-:Y:S05]  /*a250*/  @!P0 BRA `(.L_x_1210) ;  /* 0xfffffffc00f08947 */ /* 0x002fea000383ffff */
[----:B------:R-:W-:Y:S05]  /*a260*/  BRA `(.L_x_1229) ;  /* 0xfffffff4009c7947 */ /* 0x000fea000383ffff */
.L_x_1212:
[----:B------:R-:W-:Y:S01]  /*a270*/  BSSY B0, `(.L_x_1230) ;  /* 0x0000006000007945 */ /* 0x000fe20003800000 */
[----:B------:R-:W-:-:S07]  /*a280*/  IMAD.MOV.U32 R15, RZ, RZ, -0x1 ;  /* 0xffffffffff0f7424 */ /* 0x000fce00078e00ff */
[----:B------:R-:W-:Y:S05]  /*a290*/  WARPSYNC.COLLECTIVE R15, `(.L_x_1231) ;  /* 0x000000000f0c7348 */ /* 0x000fea0003c00000 */
[----:B------:R-:W-:Y:S02]  /*a2a0*/  ELECT P6, UR62, PT ;  /* 0x00000000003e782f */ /* 0x000fe400038c0000 */
[----:B------:R-:W-:Y:S01]  /*a2b0*/  MOV R14, UR62 ;  /* 0x0000003e000e7c02 */ /* 0x000fe20008000f00 */
[----:B------:R-:W-:Y:S10]  /*a2c0*/  ENDCOLLECTIVE ;  /* 0x000000000000791b */ /* 0x000ff40003800000 */
.L_x_1231:
[----:B------:R-:W-:Y:S05]  /*a2d0*/  BSYNC B0 ;  /* 0x0000000000007941 */ /* 0x000fea0003800000 */
.L_x_1230:
[----:B------:R-:W-:Y:S05]  /*a2e0*/  BRA `(.L_x_1232) ;  /* 0xfffffff800487947 */ /* 0x000fea000383ffff */
.L_x_1214:
[----:B-1----:R1:W2:Y:S02]  /*a2f0*/  SYNCS.PHASECHK.TRANS64.TRYWAIT P0, [R6+URZ], R5 ;  /* 0x00000005060075a7 */ /* 0x0022a4000800017f */
[----:B--2---:R-:W-:Y:S05]  /*a300*/  @!P0 NANOSLEEP.SYNCS 0x989680 ;  /* 0x009896800000895d */ /* 0x004fea0003900000 */
[----:B------:R-:W2:Y:S02]  /*a310*/  @!P0 SYNCS.PHASECHK.TRANS64 P0, [R6+URZ], R5 ;  /* 0x00000005060085a7 */ /* 0x000ea4000800007f */
[----:B--2---:R-:W-:Y:S05]  /*a320*/  @!P0 BRA `(.L_x_1214) ;  /* 0xfffffffc00f08947 */ /* 0x004fea000383ffff */
[----:B------:R-:W-:Y:S05]  /*a330*/  BRA `(.L_x_1233) ;  /* 0xfffffff800887947 */ /* 0x000fea000383ffff */
.L_x_1215:
[----:B--2---:R2:W3:Y:S02]  /*a340*/  SYNCS.PHASECHK.TRANS64.TRYWAIT P0, [R3+URZ], R2 ;  /* 0x00000002030075a7 */ /* 0x0044e4000800017f */
[----:B---3--:R-:W-:Y:S05]  /*a350*/  @!P0 NANOSLEEP.SYNCS 0x989680 ;  /* 0x009896800000895d */ /* 0x008fea0003900000 */
[----:B------:R-:W3:Y:S02]  /*a360*/  @!P0 SYNCS.PHASECHK.TRANS64 P0, [R3+URZ], R2 ;  /* 0x00000002030085a7 */ /* 0x000ee4000800007f */
[----:B---3--:R-:W-:Y:S05]  /*a370*/  @!P0 BRA `(.L_x_1215) ;  /* 0xfffffffc00f08947 */ /* 0x008fea000383ffff */
[----:B------:R-:W-:Y:S05]  /*a380*/  BRA `(.L_x_1234) ;  /* 0xfffffff8007c7947 */ /* 0x000fea000383ffff */
.L_x_1217:
[----:B--2---:R2:W3:Y:S02]  /*a390*/  SYNCS.PHASECHK.TRANS64.TRYWAIT P0, [R0+URZ], R5 ;  /* 0x00000005000075a7 */ /* 0x0044e4000800017f */
[----:B---3--:R-:W-:Y:S05]  /*a3a0*/  @!P0 NANOSLEEP.SYNCS 0x989680 ;  /* 0x009896800000895d */ /* 0x008fea0003900000 */
[----:B------:R-:W3:Y:S02]  /*a3b0*/  @!P0 SYNCS.PHASECHK.TRANS64 P0, [R0+URZ], R5 ;  /* 0x00000005000085a7 */ /* 0x000ee4000800007f */
[----:B---3--:R-:W-:Y:S05]  /*a3c0*/  @!P0 BRA `(.L_x_1217) ;  /* 0xfffffffc00f08947 */ /* 0x008fea000383ffff */
[----:B------:R-:W-:Y:S05]  /*a3d0*/  BRA `(.L_x_1235) ;  /* 0xfffffff800807947 */ /* 0x000fea000383ffff */
.L_x_1236:
        /* <DEDUP_REMOVED lines=10> */
.L_x_3661:


//--------------------- .text._ZN7cutlass13device_kernelIN5flash11enable_sm90INS1_16FlashAttnBwdSm90INS1_25CollectiveMainloopBwdSm90ILi2ELi2ELi2EN4cute5tupleIJNS5_1CILi1EEES8_S8_EEENS6_IJNS7_ILi64EEENS7_ILi128EEESB_EEENS_6half_tEfNS_4arch4Sm90ELb0ELb1ELb1ELb0ELb1ELb1ELb0ELb0ELi2ELi1ELi2ELi1ELb0EEENS1_21CollectiveEpilogueBwdISC_SD_SF_Li256ELb0ELb0ELi1EEENS1_19SingleTileSchedulerILb0ELb0ELb0ELi128EEEEEEEEEvNT_6ParamsE --------------------------
	.section	.text._ZN7cutlass13device_kernelIN5flash11enable_sm90INS1_16FlashAttnBwdSm90INS1_25CollectiveMainloopBwdSm90ILi2ELi2ELi2EN4cute5tupleIJNS5_1CILi1EEES8_S8_EEENS6_IJNS7_ILi64EEENS7_ILi128EEESB_EEENS_6half_tEfNS_4arch4Sm90ELb0ELb1ELb1ELb0ELb1ELb1ELb0ELb0ELi2ELi1ELi2ELi1ELb0EEENS1_21CollectiveEpilogueBwdISC_SD_SF_Li256ELb0ELb0ELi1EEENS1_19SingleTileSchedulerILb0ELb0ELb0ELi128EEEEEEEEEvNT_6ParamsE,"ax",@progbits
	.align	128
.text._ZN7cutlass13device_kernelIN5flash11enable_sm90INS1_16FlashAttnBwdSm90INS1_25CollectiveMainloopBwdSm90ILi2ELi2ELi2EN4cute5tupleIJNS5_1CILi1EEES8_S8_EEENS6_IJNS7_ILi64EEENS7_ILi128EEESB_EEENS_6half_tEfNS_4arch4Sm90ELb0ELb1ELb1ELb0ELb1ELb1ELb0ELb0ELi2ELi1ELi2ELi1ELb0EEENS1_21CollectiveEpilogueBwdISC_SD_SF_Li256ELb0ELb0ELi1EEENS1_19SingleTileSchedulerILb0ELb0ELb0ELi128EEEEEEEEEvNT_6ParamsE:
        .type           _ZN7cutlass13device_kernelIN5flash11enable_sm90INS1_16FlashAttnBwdSm90INS1_25CollectiveMainloopBwdSm90ILi2ELi2ELi2EN4cute5tupleIJNS5_1CILi1EEES8_S8_EEENS6_IJNS7_ILi64EEENS7_ILi128EEESB_EEENS_6half_tEfNS_4arch4Sm90ELb0ELb1ELb1ELb0ELb1ELb1ELb0ELb0ELi2ELi1ELi2ELi1ELb0EEENS1_21CollectiveEpilogueBwdISC_SD_SF_Li256ELb0ELb0ELi1EEENS1_19SingleTileSchedulerILb0ELb0ELb0ELi128EEEEEEEEEvNT_6ParamsE,@function
        .size           _ZN7cutlass13device_kernelIN5flash11enable_sm90INS1_16FlashAttnBwdSm90INS1_25CollectiveMainloopBwdSm90ILi2ELi2ELi2EN4cute5tupleIJNS5_1CILi1EEES8_S8_EEENS6_IJNS7_ILi64EEENS7_ILi128EEESB_EEENS_6half_tEfNS_4arch4Sm90ELb0ELb1ELb1ELb0ELb1ELb1ELb0ELb0ELi2ELi1ELi2ELi1ELb0EEENS1_21CollectiveEpilogueBwdISC_SD_SF_Li256ELb0ELb0ELi1EEENS1_19SingleTileSchedulerILb0ELb0ELb0ELi128EEEEEEEEEvNT_6ParamsE,(.L_x_3662 - _ZN7cutlass13device_kernelIN5flash11enable_sm90INS1_16FlashAttnBwdSm90INS1_25CollectiveMainloopBwdSm90ILi2ELi2ELi2EN4cute5tupleIJNS5_1CILi1EEES8_S8_EEENS6_IJNS7_ILi64EEENS7_ILi128EEESB_EEENS_6half_tEfNS_4arch4Sm90ELb0ELb1ELb1ELb0ELb1ELb1ELb0ELb0ELi2ELi1ELi2ELi1ELb0EEENS1_21CollectiveEpilogueBwdISC_SD_SF_Li256ELb0ELb0ELi1EEENS1_19SingleTileSchedulerILb0ELb0ELb0ELi128EEEEEEEEEvNT_6ParamsE)
        .other          _ZN7cutlass13device_kernelIN5flash11enable_sm90INS1_16FlashAttnBwdSm90INS1_25CollectiveMainloopBwdSm90ILi2ELi2ELi2EN4cute5tupleIJNS5_1CILi1EEES8_S8_EEENS6_IJNS7_ILi64EEENS7_ILi128EEESB_EEENS_6half_tEfNS_4arch4Sm90ELb0ELb1ELb1ELb0ELb1ELb1ELb0ELb0ELi2ELi1ELi2ELi1ELb0EEENS1_21CollectiveEpilogueBwdISC_SD_SF_Li256ELb0ELb0ELi1EEENS1_19SingleTileSchedulerILb0ELb0ELb0ELi128EEEEEEEEEvNT_6ParamsE,@"STO_CUDA_ENTRY STV_DEFAULT"
_ZN7cutlass13device_kernelIN5flash11enable_sm90INS1_16FlashAttnBwdSm90INS1_25CollectiveMainloopBwdSm90ILi2ELi2ELi2EN4cute5tupleIJNS5_1CILi1EEES8_S8_EEENS6_IJNS7_ILi64EEENS7_ILi128EEESB_EEENS_6half_tEfNS_4arch4Sm90ELb0ELb1ELb1ELb0ELb1ELb1ELb0ELb0ELi2ELi1ELi2ELi1ELb0EEENS1_21CollectiveEpilogueBwdISC_SD_SF_Li256ELb0ELb0ELi1EEENS1_19SingleTileSchedulerILb0ELb0ELb0ELi128EEEEEEEEEvNT_6ParamsE:
        /* <DEDUP_REMOVED lines=30> */
.L_x_1238:
[----:B------:R-:W-:Y:S05]  /*01e0*/  BSYNC B0 ;  /* 0x0000000000007941 */ /* 0x000fea0003800000 */
.L_x_1237:
        /* <DEDUP_REMOVED lines=37> */
.L_x_1239:
        /* <DEDUP_REMOVED lines=22> */
.L_x_1240:
[----:B------:R-:W-:Y:S01]  /*05a0*/  PLOP3.LUT P0, PT, PT, PT, UP0, 0x80, 0x0 ;  /* 0x000000000000781c */ /* 0x000fe20003f0f008 */
[----:B------:R-:W-:Y:S01]  /*05b0*/  NOP ;  /* 0x0000000000007918 */ /* 0x000fe20000000000 */
[----:B------:R-:W-:Y:S01]  /*05c0*/  ULDC.64 UR46, c[0x0][0x208] ;  /* 0x00008200002e7ab9 */ /* 0x000fe20000000a00 */
[----:B------:R-:W-:Y:S01]  /*05d0*/  BSSY B6, `(.L_x_1241) ;  /* 0x0000a76000067945 */ /* 0x000fe20003800000 */
[----:B-12-4-:R-:W-:Y:S09]  /*05e0*/  BAR.SYNC.DEFER_BLOCKING 0x0 ;  /* 0x0000000000007b1d */ /* 0x016ff20000010000 */
[----:B------:R-:W-:Y:S05]  /*05f0*/  @!P0 BRA `(.L_x_1242) ;  /* 0x0000006800788947 */ /* 0x000fea0003800000 */
.L_x_1243:
        /* <DEDUP_REMOVED lines=101> */
.L_x_1245:
        /* <DEDUP_REMOVED lines=31> */
.L_x_1248:
        /* <DEDUP_REMOVED lines=15> */
.L_x_1247:
        /* <DEDUP_REMOVED lines=22> */
.L_x_1250:
        /* <DEDUP_REMOVED lines=15> */
.L_x_1249:
        /* <DEDUP_REMOVED lines=8> */
.L_x_1384:
        /* <DEDUP_REMOVED lines=23> */
.L_x_1252:
        /* <DEDUP_REMOVED lines=98> */
.L_x_1264:
[----:B------:R-:W-:Y:S01]  /*1990*/  IMAD.U32 R0, RZ, RZ, UR38 ;  /* 0x00000026ff007e24 */ /* 0x000fe2000f8e00ff */
[----:B------:R-:W-:Y:S05]  /*19a0*/  YIELD ;  /* 0x0000000000007946 */ /* 0x000fea0003800000 */
[----:B------:R-:W-:-:S04]  /*19b0*/  LOP3.LUT R0, R0, 0x1, RZ, 0xfc, !PT ;  /* 0x0000000100007812 */ /* 0x000fc800078efcff */
[----:B------:R-:W-:-:S13]  /*19c0*/  ISETP.NE.AND P6, PT, R0, 0x3, PT ;  /* 0x000000030000780c */ /* 0x000fda0003fc5270 */
[----:B-1----:R-:W-:Y:S05]  /*19d0*/  @!P6 BRA `(.L_x_1254) ;  /* 0x000000000004e947 */ /* 0x002fea0003800000 */
[----:B------:R-:W-:Y:S01]  /*19e0*/  BPT.TRAP 0x1 ;  /* 0x000000040000795c */ /* 0x000fe20000300000 */
.L_x_1254:
        /* <DEDUP_REMOVED lines=8> */
.L_x_1255:
[----:B---3--:R-:W-:Y:S05]  /*1a70*/  @P0 BRA `(.L_x_1256) ;  /* 0x0000000000080947 */ /* 0x008fea0003800000 */
[----:B------:R-:W3:Y:S02]  /*1a80*/  SYNCS.PHASECHK.TRANS64.TRYWAIT P0, [R0+URZ+0x30810], R191 ;  /* 0x030810bf000075a7 */ /* 0x000ee4000800017f */
[----:B---3--:R-:W-:Y:S05]  /*1a90*/  @!P0 BRA `(.L_x_1257) ;  /* 0x0000009000e88947 */ /* 0x008fea0003800000 */
.L_x_1256:
        /* <DEDUP_REMOVED lines=84> */
.L_x_1258:
[----:B------:R1:W1:Y:S01]  /*1fe0*/  SYNCS.PHASECHK.TRANS64.TRYWAIT P0, [R0+URZ+0x30830], R191 ;  /* 0x030830bf000075a7 */ /* 0x000262000800017f */
[----:B------:R-:W-:Y:S05]  /*1ff0*/  @!P6 BRA `(.L_x_1259) ;  /* 0x000000000004e947 */ /* 0x000fea0003800000 */
[----:B------:R-:W-:Y:S01]  /*2000*/  BPT.TRAP 0x1 ;  /* 0x000000040000795c */ /* 0x000fe20000300000 */
.L_x_1259:
        /* <DEDUP_REMOVED lines=52> */
.L_x_1260:
        /* <DEDUP_REMOVED lines=539> */
.L_x_1262:
        /* <DEDUP_REMOVED lines=49> */
.L_x_1263:
        /* <DEDUP_REMOVED lines=78> */
.L_x_1246:
        /* <DEDUP_REMOVED lines=23> */
.L_x_1266:
        /* <DEDUP_REMOVED lines=20> */
.L_x_1267:
        /* <DEDUP_REMOVED lines=18> */
.L_x_1268:
        /* <DEDUP_REMOVED lines=18> */
.L_x_1269:
        /* <DEDUP_REMOVED lines=153> */
.L_x_1271:
[----:B------:R-:W-:Y:S05]  /*5b70*/  BSYNC B0 ;  /* 0x0000000000007941 */ /* 0x000fea0003800000 */
.L_x_1270:
[----:B------:R-:W-:-:S04]  /*5b80*/  DEPBAR.LE SB0, 0x0 ;  /* 0x000080000000791a */ /* 0x000fc80000000000 */
[----:B------:R-:W-:Y:S05]  /*5b90*/  BRA `(.L_x_1244) ;  /* 0x0000005000647947 */ /* 0x000fea0003800000 */
.L_x_1265:
[----:B------:R-:W1:Y:S01]  /*5ba0*/  S2R R0, SR_TID.X ;  /* 0x0000000000007919 */ /* 0x000e620000002100 */
[----:B------:R-:W2:Y:S01]  /*5bb0*/  S2UR UR9, SR_CTAID.Y ;  /* 0x00000000000979c3 */ /* 0x000ea20000002600 */
[----:B------:R-:W-:Y:S01]  /*5bc0*/  BSSY B0, `(.L_x_1272) ;  /* 0x0000033000007945 */ /* 0x000fe20003800000 */
[----:B------:R-:W3:Y:S06]  /*5bd0*/  S2R R11, SR_CTAID.X ;  /* 0x00000000000b7919 */ /* 0x000eec0000002500 */
        /* <DEDUP_REMOVED lines=49> */
.L_x_1273:
[----:B------:R-:W-:Y:S05]  /*5ef0*/  BSYNC B0 ;  /* 0x0000000000007941 */ /* 0x000fea0003800000 */
.L_x_1272:
        /* <DEDUP_REMOVED lines=16> */
.L_x_1275:
[----:B------:R-:W-:Y:S05]  /*6000*/  BSYNC B0 ;  /* 0x0000000000007941 */ /* 0x000fea0003800000 */
.L_x_1274:
        /* <DEDUP_REMOVED lines=16> */
.L_x_1277:
[----:B------:R-:W-:Y:S05]  /*6110*/  BSYNC B0 ;  /* 0x0000000000007941 */ /* 0x000fea0003800000 */
.L_x_1276:
        /* <DEDUP_REMOVED lines=17> */
.L_x_1279:
[----:B------:R-:W-:Y:S05]  /*6230*/  BSYNC B0 ;  /* 0x0000000000007941 */ /* 0x000fea0003800000 */
.L_x_1278:
        /* <DEDUP_REMOVED lines=16> */
.L_x_1281:
[----:B------:R-:W-:Y:S05]  /*6340*/  BSYNC B0 ;  /* 0x0000000000007941 */ /* 0x000fea0003800000 */
.L_x_1280:
        /* <DEDUP_REMOVED lines=18> */
.L_x_1283:
[----:B------:R-:W-:Y:S05]  /*6470*/  BSYNC B0 ;  /* 0x0000000000007941 */ /* 0x000fea0003800000 */
.L_x_1282:
        /* <DEDUP_REMOVED lines=31> */
.L_x_1285:
[----:B------:R-:W-:Y:S05]  /*6670*/  BSYNC B0 ;  /* 0x0000000000007941 */ /* 0x000fea0003800000 */
.L_x_1284:
        /* <DEDUP_REMOVED lines=22> */
.L_x_1287:
[----:B------:R-:W-:Y:S05]  /*67e0*/  BSYNC B0 ;  /* 0x0000000000007941 */ /* 0x000fea0003800000 */
.L_x_1286:
        /* <DEDUP_REMOVED lines=14> */
.L_x_1289:
[----:B------:R-:W-:Y:S05]  /*68d0*/  BSYNC B0 ;  /* 0x0000000000007941 */ /* 0x000fea0003800000 */
.L_x_1288:
        /* <DEDUP_REMOVED lines=16> */
.L_x_1291:
[----:B------:R-:W-:Y:S05]  /*69e0*/  BSYNC B0 ;  /* 0x0000000000007941 */ /* 0x000fea0003800000 */
.L_x_1290:
        /* <DEDUP_REMOVED lines=15> */
.L_x_1293:
[----:B------:R-:W-:Y:S05]  /*6ae0*/  BSYNC B0 ;  /* 0x0000000000007941 */ /* 0x000fea0003800000 */
.L_x_1292:
        /* <DEDUP_REMOVED lines=15> */
.L_x_1295:
[----:B------:R-:W-:Y:S05]  /*6be0*/  BSYNC B0 ;  /* 0x0000000000007941 */ /* 0x000fea0003800000 */
.L_x_1294:
        /* <DEDUP_REMOVED lines=15> */
.L_x_1297:
[----:B------:R-:W-:Y:S05]  /*6ce0*/  BSYNC B0 ;  /* 0x0000000000007941 */ /* 0x000fea0003800000 */
.L_x_1296:
        /* <DEDUP_REMOVED lines=15> */
.L_x_1299:
[----:B------:R-:W-:Y:S05]  /*6de0*/  BSYNC B0 ;  /* 0x0000000000007941 */ /* 0x000fea0003800000 */
.L_x_1298:
        /* <DEDUP_REMOVED lines=15> */
.L_x_1301:
[----:B------:R-:W-:Y:S05]  /*6ee0*/  BSYNC B0 ;  /* 0x0000000000007941 */ /* 0x000fea0003800000 */
.L_x_1300:
        /* <DEDUP_REMOVED lines=15> */
.L_x_1242:
        /* <DEDUP_REMOVED lines=13> */
[----:B------:R-:W-:Y:S02]  /*70b0*/  ULDC UR4, c[0x0][0x280] ;  /* 0x0000a00000047ab9 */ /* 0x000fe40000000800 */
[----:B------:R-:W-:-:S04]  /*70c0*/  UIADD3 UR5, UR4, 0x3f, URZ ;  /* 0x0000003f04057890 */ /* 0x000fc8000fffe03f */
[----:B------:R-:W-:Y:S01]  /*70d0*/  USHF.R.S32.HI UR6, URZ, 0x1f, UR5 ;  /* 0x0000001f3f067899 */ /* 0x000fe20008011405 */
[----:B------:R-:W2:Y:S03]  /*70e0*/  S2UR UR17, SR_CTAID.Y ;  /* 0x00000000001179c3 */ /* 0x000ea60000002600 */
[----:B------:R-:W-:-:S04]  /*70f0*/  ULEA.HI UR5, UR6, UR5, URZ, 0x6 ;  /* 0x0000000506057291 */ /* 0x000fc8000f8f303f */
[----:B------:R-:W-:Y:S01]  /*7100*/  USHF.R.S32.HI UR5, URZ, 0x6, UR5 ;  /* 0x000000063f057899 */ /* 0x000fe20008011405 */
[----:B-1----:R-:W-:Y:S01]  /*7110*/  ISETP.LE.AND P0, PT, RZ, UR23, PT ;  /* 0x00000017ff007c0c */ /* 0x002fe2000bf03270 */
[----:B--2---:R-:W-:-:S12]  /*7120*/  USHF.R.S32.HI UR18, URZ, 0x1f, UR17 ;  /* 0x0000001f3f127899 */ /* 0x004fd80008011411 */
[----:B------:R-:W-:Y:S05]  /*7130*/  @!P0 BRA `(.L_x_1303) ;  /* 0x00000000002c8947 */ /* 0x000fea0003800000 */
        /* <DEDUP_REMOVED lines=9> */
[----:B------:R-:W-:Y:S01]  /*71d0*/  USEL UR11, UR5, UR7, UP0 ;  /* 0x00000007050b7287 */ /* 0x000fe20008000000 */
[----:B------:R-:W-:Y:S11]  /*71e0*/  BRA `(.L_x_1304) ;  /* 0x0000000000047947 */ /* 0x000ff60003800000 */
.L_x_1303:
[----:B------:R-:W-:-:S05]  /*71f0*/  UMOV UR11, UR5 ;  /* 0x00000005000b7c82 */ /* 0x000fca0008000000 */
.L_x_1304:
[----:B------:R-:W-:Y:S01]  /*7200*/  ULEA UR4, UR23, UR4, 0x7 ;  /* 0x0000000417047291 */ /* 0x000fe2000f8e383f */
[----:B------:R-:W-:Y:S01]  /*7210*/  ULDC UR6, c[0x0][0x290] ;  /* 0x0000a40000067ab9 */ /* 0x000fe20000000800 */
[----:B------:R-:W-:Y:S01]  /*7220*/  ULDC UR7, c[0x0][0x74c] ;  /* 0x0001d30000077ab9 */ /* 0x000fe20000000800 */
[----:B------:R-:W-:Y:S01]  /*7230*/  ULDC.64 UR12, c[0x0][0x2e0] ;  /* 0x0000b800000c7ab9 */ /* 0x000fe20000000a00 */
[----:B------:R-:W-:Y:S01]  /*7240*/  UIADD3 UR8, -UR7, UR4, -UR6 ;  /* 0x0000000407087290 */ /* 0x000fe2000fffe906 */
[----:B------:R-:W-:Y:S02]  /*7250*/  ULDC UR15, c[0x0][0x288] ;  /* 0x0000a200000f7ab9 */ /* 0x000fe40000000800 */
[----:B------:R-:W-:Y:S01]  /*7260*/  ULDC.64 UR6, c[0x0][0x2d8] ;  /* 0x0000b60000067ab9 */ /* 0x000fe20000000a00 */
[----:B------:R-:W-:Y:S02]  /*7270*/  USHF.R.S32.HI UR9, URZ, 0x1f, UR8 ;  /* 0x0000001f3f097899 */ /* 0x000fe40008011408 */
[----:B------:R-:W-:-:S02]  /*7280*/  UIMAD UR4, UR18, UR6, URZ ;  /* 0x00000006120472a4 */ /* 0x000fc4000f8e023f */
[----:B------:R-:W-:Y:S02]  /*7290*/  ULEA.HI UR10, UR9, UR8, URZ, 0x6 ;  /* 0x00000008090a7291 */ /* 0x000fe4000f8f303f */
[----:B------:R-:W-:Y:S02]  /*72a0*/  UIMAD.WIDE.U32 UR8, UR17, UR6, URZ ;  /* 0x00000006110872a5 */ /* 0x000fe4000f8e003f */
[----:B------:R-:W-:Y:S02]  /*72b0*/  USHF.R.S32.HI UR10, URZ, 0x6, UR10 ;  /* 0x000000063f0a7899 */ /* 0x000fe4000801140a */
[----:B------:R-:W-:Y:S02]  /*72c0*/  UIMAD UR4, UR17, UR7, UR4 ;  /* 0x00000007110472a4 */ /* 0x000fe4000f8e0204 */
[----:B------:R-:W-:Y:S02]  /*72d0*/  UISETP.LT.AND UP0, UPT, URZ, UR10, UPT ;  /* 0x0000000a3f00728c */ /* 0x000fe4000bf01270 */
[----:B------:R-:W-:-:S02]  /*72e0*/  USHF.R.S32.HI UR7, URZ, 0x1f, UR16 ;  /* 0x0000001f3f077899 */ /* 0x000fc40008011410 */
[----:B------:R-:W-:Y:S02]  /*72f0*/  USEL UR6, URZ, UR10, !UP0 ;  /* 0x0000000a3f067287 */ /* 0x000fe4000c000000 */
[----:B------:R-:W-:Y:S02]  /*7300*/  UIMAD UR7, UR7, UR12, URZ ;  /* 0x0000000c070772a4 */ /* 0x000fe4000f8e023f */
[----:B------:R-:W-:Y:S02]  /*7310*/  UISETP.GT.AND UP0, UPT, UR11, UR6, UPT ;  /* 0x000000060b00728c */ /* 0x000fe4000bf04270 */
[----:B------:R-:W-:Y:S02]  /*7320*/  UIMAD UR10, UR16, UR15, URZ ;  /* 0x0000000f100a72a4 */ /* 0x000fe4000f8e023f */
[----:B------:R-:W-:Y:S02]  /*7330*/  UIMAD UR14, UR16, UR13, UR7 ;  /* 0x0000000d100e72a4 */ /* 0x000fe4000f8e0207 */
[----:B------:R-:W-:Y:S01]  /*7340*/  PLOP3.LUT P1, PT, PT, PT, UP0, 0x80, 0x0 ;  /* 0x000000000000781c */ /* 0x000fe20003f2f008 */
[----:B------:R-:W-:-:S02]  /*7350*/  UIADD3 UR9, UR9, UR4, URZ ;  /* 0x0000000409097290 */ /* 0x000fc4000fffe03f */
[----:B------:R-:W-:Y:S02]  /*7360*/  UIADD3 UR7, UP1, UR10, UR17, URZ ;  /* 0x000000110a077290 */ /* 0x000fe4000ff3e03f */
[----:B------:R-:W-:Y:S01]  /*7370*/  UIMAD.WIDE.U32 UR8, UR16, UR12, UR8 ;  /* 0x0000000c100872a5 */ /* 0x000fe2000f8e0008 */
[----:B------:R-:W-:Y:S01]  /*7380*/  ELECT P0, URZ, PT ;  /* 0x00000000003f782f */ /* 0x000fe20003800000 */
[----:B------:R-:W-:-:S06]  /*7390*/  ULEA.HI.X.SX32 UR10, UR10, UR18, 0x1, UP1 ;  /* 0x000000120a0a7291 */ /* 0x000fcc00088f0e3f */
[----:B------:R-:W-:Y:S06]  /*73a0*/  @!P1 BRA `(.L_x_1305) ;  /* 0x00000010004c9947 */ /* 0x000fec0003800000 */
[----:B------:R-:W1:Y:S01]  /*73b0*/  S2R R0, SR_TID.X ;  /* 0x0000000000007919 */ /* 0x000e620000002100 */
[----:B------:R-:W-:Y:S02]  /*73c0*/  UIADD3 UR4, -UR6, UR11, URZ ;  /* 0x0000000b06047290 */ /* 0x000fe4000fffe13f */
[----:B------:R-:W-:Y:S02]  /*73d0*/  UIADD3 UR14, UR9, UR14, URZ ;  /* 0x0000000e090e7290 */ /* 0x000fe4000fffe03f */
[----:B------:R-:W-:-:S04]  /*73e0*/  ULOP3.LUT UR4, UR4, 0x1, URZ, 0xc0, !UPT ;  /* 0x0000000104047892 */ /* 0x000fc8000f8ec03f */
[----:B------:R-:W-:-:S03]  /*73f0*/  UISETP.NE.U32.AND UP0, UPT, UR4, 0x1, UPT ;  /* 0x000000010400788c */ /* 0x000fc6000bf05070 */
[----:B------:R-:W-:Y:S02]  /*7400*/  ULDC UR4, c[0x0][0x760] ;  /* 0x0001d80000047ab9 */ /* 0x000fe40000000800 */
[----:B------:R-:W-:Y:S01]  /*7410*/  UIMAD UR15, UR15, UR4, URZ ;  /* 0x000000040f0f72a4 */ /* 0x000fe2000f8e023f */
[----:B------:R-:W-:Y:S02]  /*7420*/  PLOP3.LUT P1, PT, PT, PT, UP0, 0x80, 0x0 ;  /* 0x000000000000781c */ /* 0x000fe40003f2f008 */
[----:B-1----:R-:W-:-:S11]  /*7430*/  LOP3.LUT R9, R0, 0x1f, RZ, 0xc0, !PT ;  /* 0x0000001f00097812 */ /* 0x002fd600078ec0ff */
[----:B------:R-:W-:Y:S05]  /*7440*/  @P1 BRA `(.L_x_1306) ;  /* 0x00000004006c1947 */ /* 0x000fea0003800000 */
        /* <DEDUP_REMOVED lines=8> */
[----:B------:R-:W-:-:S04]  /*74d0*/  IMAD.U32 R2, RZ, RZ, UR13 ;  /* 0x0000000dff027e24 */ /* 0x000fc8000f8e00ff */
[----:B------:R-:W-:Y:S01]  /*74e0*/  IMAD.U32 R3, RZ, RZ, UR4 ;  /* 0x00000004ff037e24 */ /* 0x000fe2000f8e00ff */
[----:B------:R-:W-:Y:S06]  /*74f0*/  @P2 BRA `(.L_x_1308) ;  /* 0x0000000000142947 */ /* 0x000fec0003800000 */
.L_x_1309:
[----:B------:R-:W2:Y:S04]  /*7500*/  LDG.E.STRONG.GPU R0, desc[UR46][R2.64] ;  /* 0x0000002e02007981 */ /* 0x000ea8000c1ef900 */
[----:B--2---:R-:W-:Y:S01]  /*7510*/  CCTL.IVALL ;  /* 0x00000000ff00798f */ /* 0x004fe20002000000 */
[----:B------:R-:W-:Y:S05]  /*7520*/  YIELD ;  /* 0x0000000000007946 */ /* 0x000fea0003800000 */
[----:B------:R-:W-:-:S13]  /*7530*/  ISETP.NE.AND P1, PT, R0, UR23, PT ;  /* 0x0000001700007c0c */ /* 0x000fda000bf25270 */
[----:B------:R-:W-:Y:S05]  /*7540*/  @P1 BRA `(.L_x_1309) ;  /* 0xfffffffc00ec1947 */ /* 0x000fea000383ffff */
.L_x_1308:
[----:B------:R-:W-:Y:S05]  /*7550*/  BSYNC B0 ;  /* 0x0000000000007941 */ /* 0x000fea0003800000 */
.L_x_1307:
[----:B------:R-:W-:-:S03]  /*7560*/  UMOV UR4, 0xffffffff ;  /* 0xffffffff00047882 */ /* 0x000fc60000000000 */
[----:B------:R-:W-:Y:S05]  /*7570*/  BRA.DIV UR4, `(.L_x_1310) ;  /* 0x0000003a04587947 */ /* 0x000fea000b800000 */
[----:B------:R-:W-:Y:S01]  /*7580*/  NOP ;  /* 0x0000000000007918 */ /* 0x000fe20000000000 */
.L_x_1387:
        /* <DEDUP_REMOVED lines=22> */
.L_x_1312:
[----:B------:R-:W-:Y:S05]  /*76f0*/  BSYNC B0 ;  /* 0x0000000000007941 */ /* 0x000fea0003800000 */
.L_x_1311:
        /* <DEDUP_REMOVED lines=20> */
.L_x_1314:
[----:B------:R-:W-:Y:S05]  /*7840*/  BSYNC B0 ;  /* 0x0000000000007941 */ /* 0x000fea0003800000 */
.L_x_1313:
[----:B------:R-:W-:Y:S06]  /*7850*/  BAR.ARV 0xa, 0xa0 ;  /* 0x0282800000007b1d */ /* 0x000fec0000002000 */
[----:B------:R-:W-:Y:S04]  /*7860*/  BSSY B0, `(.L_x_1315) ;  /* 0x0000003000007945 */ /* 0x000fe80003800000 */
[----:B------:R-:W-:Y:S05]  /*7870*/  @!P0 BRA `(.L_x_1316) ;  /* 0x0000000000048947 */ /* 0x000fea0003800000 */
[----:B------:R-:W-:-:S04]  /*7880*/  DEPBAR.LE SB0, 0x0 ;  /* 0x000080000000791a */ /* 0x000fc80000000000 */
.L_x_1316:
[----:B------:R-:W-:Y:S05]  /*7890*/  BSYNC B0 ;  /* 0x0000000000007941 */ /* 0x000fea0003800000 */
.L_x_1315:
        /* <DEDUP_REMOVED lines=19> */
.L_x_1318:
[----:B------:R-:W-:Y:S05]  /*79d0*/  BSYNC B0 ;  /* 0x0000000000007941 */ /* 0x000fea0003800000 */
.L_x_1317:
[----:B------:R-:W-:Y:S01]  /*79e0*/  UIADD3 UR18, UR6, 0x1, URZ ;  /* 0x0000000106127890 */ /* 0x000fe2000fffe03f */
[----:B------:R-:W-:Y:S11]  /*79f0*/  BRA `(.L_x_1319) ;  /* 0x0000000000047947 */ /* 0x000ff60003800000 */
.L_x_1306:
[----:B------:R-:W-:-:S05]  /*7a00*/  UMOV UR18, UR6 ;  /* 0x0000000600127c82 */ /* 0x000fca0008000000 */
.L_x_1319:
[----:B------:R-:W-:-:S03]  /*7a10*/  UIADD3 UR4, UR6, 0x1, URZ ;  /* 0x0000000106047890 */ /* 0x000fc6000fffe03f */
[----:B------:R-:W-:Y:S01]  /*7a20*/  UMOV UR6, UR18 ;  /* 0x0000001200067c82 */ /* 0x000fe20008000000 */
[----:B------:R-:W-:-:S06]  /*7a30*/  UISETP.NE.AND UP0, UPT, UR11, UR4, UPT ;  /* 0x000000040b00728c */ /* 0x000fcc000bf05270 */
[----:B------:R-:W-:-:S13]  /*7a40*/  PLOP3.LUT P1, PT, PT, PT, UP0, 0x80, 0x0 ;  /* 0x000000000000781c */ /* 0x000fda0003f2f008 */
[----:B------:R-:W-:Y:S05]  /*7a50*/  @!P1 BRA `(.L_x_1305) ;  /* 0x0000000800a09947 */ /* 0x000fea0003800000 */
[----:B------:R-:W-:Y:S01]  /*7a60*/  ULDC.64 UR20, c[0x0][0x2c0] ;  /* 0x0000b00000147ab9 */ /* 0x000fe20000000a00 */
[----:B------:R-:W-:Y:S01]  /*7a70*/  UMOV UR4, URZ ;  /* 0x0000003f00047c82 */ /* 0x000fe20008000000 */
[----:B------:R-:W-:Y:S01]  /*7a80*/  ULEA UR20, UP0, UR8, UR20, 0x2 ;  /* 0x0000001408147291 */ /* 0x000fe2000f80103f */
[----:B------:R-:W-:-:S03]  /*7a90*/  UMOV UR6, UR18 ;  /* 0x0000001200067c82 */ /* 0x000fc60008000000 */
[----:B------:R-:W-:Y:S02]  /*7aa0*/  ULEA.HI.X UR21, UR8, UR21, UR14, 0x2, UP0 ;  /* 0x0000001508157291 */ /* 0x000fe400080f140e */
[----:B------:R-:W-:-:S04]  /*7ab0*/  UIADD3 UR20, UP0, UR20, 0x4000, URZ ;  /* 0x0000400014147890 */ /* 0x000fc8000ff1e03f */
[----:B------:R-:W-:-:S12]  /*7ac0*/  UIADD3.X UR21, URZ, UR21, URZ, UP0, !UPT ;  /* 0x000000153f157290 */ /* 0x000fd800087fe43f */
.L_x_1344:
        /* <DEDUP_REMOVED lines=11> */
.L_x_1322:
[----:B------:R-:W2:Y:S04]  /*7b80*/  LDG.E.STRONG.GPU R0, desc[UR46][R2.64] ;  /* 0x0000002e02007981 */ /* 0x000ea8000c1ef900 */
[----:B--2---:R-:W-:Y:S01]  /*7b90*/  CCTL.IVALL ;  /* 0x00000000ff00798f */ /* 0x004fe20002000000 */
[----:B------:R-:W-:Y:S05]  /*7ba0*/  YIELD ;  /* 0x0000000000007946 */ /* 0x000fea0003800000 */
[----:B------:R-:W-:-:S13]  /*7bb0*/  ISETP.NE.AND P1, PT, R0, UR23, PT ;  /* 0x0000001700007c0c */ /* 0x000fda000bf25270 */
[----:B------:R-:W-:Y:S05]  /*7bc0*/  @P1 BRA `(.L_x_1322) ;  /* 0xfffffffc00ec1947 */ /* 0x000fea000383ffff */
.L_x_1321:
[----:B------:R-:W-:Y:S05]  /*7bd0*/  BSYNC B0 ;  /* 0x0000000000007941 */ /* 0x000fea0003800000 */
.L_x_1320:
[----:B------:R-:W-:-:S03]  /*7be0*/  UMOV UR16, 0xffffffff ;  /* 0xffffffff00107882 */ /* 0x000fc60000000000 */
[----:B------:R-:W-:Y:S05]  /*7bf0*/  BRA.DIV UR16, `(.L_x_1323) ;  /* 0x0000003210d47947 */ /* 0x000fea000b800000 */
[----:B------:R-:W-:Y:S01]  /*7c00*/  NOP ;  /* 0x0000000000007918 */ /* 0x000fe20000000000 */
.L_x_1390:
        /* <DEDUP_REMOVED lines=17> */
[----:B------:R1:W-:Y:S02]  /*7d20*/  UBLKRED.G.S.ADD.F32.RN [UR16], [UR22], UR24, desc[UR26] ;  /* 0x00001a10160073bb */ /* 0x0003e400080a1418 */
[----:B-1----:R0:W-:Y:S02]  /*7d30*/  UTMACMDFLUSH ;  /* 0x00000000000079b7 */ /* 0x0021e40000000000 */
.L_x_1325:
[----:B------:R-:W-:Y:S05]  /*7d40*/  BSYNC B0 ;  /* 0x0000000000007941 */ /* 0x000fea0003800000 */
.L_x_1324:
[----:B------:R-:W-:Y:S01]  /*7d50*/  ULEA UR16, UR18, UR4, 0xd ;  /* 0x0000000412107291 */ /* 0x000fe2000f8e683f */
[----:B------:R-:W-:Y:S03]  /*7d60*/  BAR.SYNC.DEFER_BLOCKING 0xe, 0xa0 ;  /* 0x0382800000007b1d */ /* 0x000fe60000010000 */
[----:B------:R-:W-:-:S03]  /*7d70*/  UIMAD.WIDE UR16, UR16, 0x4, UR20 ;  /* 0x00000004101078a5 */ /* 0x000fc6000f8e0214 */
        /* <DEDUP_REMOVED lines=12> */
.L_x_1327:
[----:B------:R-:W-:Y:S05]  /*7e40*/  BSYNC B0 ;  /* 0x0000000000007941 */ /* 0x000fea0003800000 */
.L_x_1326:
[----:B------:R-:W-:Y:S06]  /*7e50*/  BAR.ARV 0xa, 0xa0 ;  /* 0x0282800000007b1d */ /* 0x000fec0000002000 */
[----:B------:R-:W-:Y:S04]  /*7e60*/  BSSY B0, `(.L_x_1328) ;  /* 0x0000003000007945 */ /* 0x000fe80003800000 */
[----:B------:R-:W-:Y:S05]  /*7e70*/  @!P0 BRA `(.L_x_1329) ;  /* 0x0000000000048947 */ /* 0x000fea0003800000 */
[----:B------:R-:W-:-:S04]  /*7e80*/  DEPBAR.LE SB0, 0x0 ;  /* 0x000080000000791a */ /* 0x000fc80000000000 */
.L_x_1329:
[----:B------:R-:W-:Y:S05]  /*7e90*/  BSYNC B0 ;  /* 0x0000000000007941 */ /* 0x000fea0003800000 */
.L_x_1328:
        /* <DEDUP_REMOVED lines=19> */
.L_x_1331:
[----:B------:R-:W-:Y:S05]  /*7fd0*/  BSYNC B0 ;  /* 0x0000000000007941 */ /* 0x000fea0003800000 */
.L_x_1330:
        /* <DEDUP_REMOVED lines=9> */
.L_x_1334:
[----:B------:R-:W2:Y:S04]  /*8070*/  LDG.E.STRONG.GPU R0, desc[UR46][R2.64] ;  /* 0x0000002e02007981 */ /* 0x000ea8000c1ef900 */
[----:B--2---:R-:W-:Y:S01]  /*8080*/  CCTL.IVALL ;  /* 0x00000000ff00798f */ /* 0x004fe20002000000 */
[----:B------:R-:W-:Y:S05]  /*8090*/  YIELD ;  /* 0x0000000000007946 */ /* 0x000fea0003800000 */
[----:B------:R-:W-:-:S13]  /*80a0*/  ISETP.NE.AND P1, PT, R0, UR23, PT ;  /* 0x0000001700007c0c */ /* 0x000fda000bf25270 */
[----:B------:R-:W-:Y:S05]  /*80b0*/  @P1 BRA `(.L_x_1334) ;  /* 0xfffffffc00ec1947 */ /* 0x000fea000383ffff */
.L_x_1333:
[----:B------:R-:W-:Y:S05]  /*80c0*/  BSYNC B0 ;  /* 0x0000000000007941 */ /* 0x000fea0003800000 */
.L_x_1332:
[----:B------:R-:W-:-:S03]  /*80d0*/  UMOV UR12, 0xffffffff ;  /* 0xffffffff000c7882 */ /* 0x000fc60000000000 */
[----:B------:R-:W-:Y:S05]  /*80e0*/  BRA.DIV UR12, `(.L_x_1335) ;  /* 0x0000002e0cb47947 */ /* 0x000fea000b800000 */
[----:B------:R-:W-:Y:S01]  /*80f0*/  NOP ;  /* 0x0000000000007918 */ /* 0x000fe20000000000 */
.L_x_1393:
[----:B------:R-:W-:Y:S05]  /*8100*/  WARPSYNC.ALL ;  /* 0x0000000000007948 */ /* 0x000fea0003800000 */
[----:B------:R-:W-:Y:S06]  /*8110*/  BAR.SYNC.DEFER_BLOCKING 0xd, 0xa0 ;  /* 0x0342800000007b1d */ /* 0x000fec0000010000 */
[----:B------:R-:W-:Y:S04]  /*8120*/  BSSY B0, `(.L_x_1336) ;  /* 0x000000d000007945 */ /* 0x000fe80003800000 */
[----:B------:R-:W-:Y:S05]  /*8130*/  @!P0 BRA `(.L_x_1337) ;  /* 0x00000000002c8947 */ /* 0x000fea0003800000 */
[----:B------:R-:W1:Y:S01]  /*8140*/  S2UR UR13, SR_CgaCtaId ;  /* 0x00000000000d79c3 */ /* 0x000e620000008800 */
[----:B------:R-:W-:Y:S01]  /*8150*/  UMOV UR12, 0x400 ;  /* 0x00000400000c7882 */ /* 0x000fe20000000000 */
[----:B------:R-:W-:Y:S01]  /*8160*/  UIADD3 UR24, UP0, UR16, 0x4000, URZ ;  /* 0x0000400010187890 */ /* 0x000fe2000ff1e03f */
[----:B------:R-:W-:Y:S01]  /*8170*/  UMOV UR26, 0x0 ;  /* 0x00000000001a7882 */ /* 0x000fe20000000000 */
[----:B------:R-:W-:Y:S02]  /*8180*/  UMOV UR27, 0x14f00000 ;  /* 0x14f00000001b7882 */ /* 0x000fe40000000000 */
[----:B------:R-:W-:Y:S02]  /*8190*/  UIADD3.X UR25, URZ, UR17, URZ, UP0, !UPT ;  /* 0x000000113f197290 */ /* 0x000fe400087fe43f */
[----:B-1----:R-:W-:-:S03]  /*81a0*/  ULEA UR12, UR13, UR12, 0x18 ;  /* 0x0000000c0d0c7291 */ /* 0x002fc6000f8ec03f */
[----:B------:R-:W-:Y:S01]  /*81b0*/  UMOV UR13, 0x400 ;  /* 0x00000400000d7882 */ /* 0x000fe20000000000 */
[----:B------:R-:W-:-:S09]  /*81c0*/  UIADD3 UR12, UR12, 0x10000, URZ ;  /* 0x000100000c0c7890 */ /* 0x000fd2000fffe03f */
[----:B------:R1:W-:Y:S02]  /*81d0*/  UBLKRED.G.S.ADD.F32.RN [UR24], [UR12], UR13, desc[UR26] ;  /* 0x00001a180c0073bb */ /* 0x0003e400080a140d */
[----:B-1----:R0:W-:Y:S02]  /*81e0*/  UTMACMDFLUSH ;  /* 0x00000000000079b7 */ /* 0x0021e40000000000 */
.L_x_1337:
[----:B------:R-:W-:Y:S05]  /*81f0*/  BSYNC B0 ;  /* 0x0000000000007941 */ /* 0x000fea0003800000 */
.L_x_1336:
        /* <DEDUP_REMOVED lines=12> */
[----:B------:R1:W-:Y:S01]  /*82c0*/  UBLKRED.G.S.ADD.F32.RN [UR24], [UR12], UR13, desc[UR26] ;  /* 0x00001a180c0073bb */ /* 0x0003e200080a140d */
[----:B------:R0:W-:Y:S01]  /*82d0*/  UTMACMDFLUSH ;  /* 0x00000000000079b7 */ /* 0x0001e20000000000 */
[----:B-1----:R-:W-:-:S04]  /*82e0*/  DEPBAR.LE SB0, 0x1 ;  /* 0x000080400000791a */ /* 0x002fc80000000000 */
.L_x_1339:
[----:B------:R-:W-:Y:S05]  /*82f0*/  BSYNC B0 ;  /* 0x0000000000007941 */ /* 0x000fea0003800000 */
.L_x_1338:
[----:B------:R-:W-:Y:S06]  /*8300*/  BAR.ARV 0xa, 0xa0 ;  /* 0x0282800000007b1d */ /* 0x000fec0000002000 */
[----:B------:R-:W-:Y:S04]  /*8310*/  BSSY B0, `(.L_x_1340) ;  /* 0x0000003000007945 */ /* 0x000fe80003800000 */
[----:B------:R-:W-:Y:S05]  /*8320*/  @!P0 BRA `(.L_x_1341) ;  /* 0x0000000000048947 */ /* 0x000fea0003800000 */
[----:B------:R-:W-:-:S04]  /*8330*/  DEPBAR.LE SB0, 0x0 ;  /* 0x000080000000791a */ /* 0x000fc80000000000 */
.L_x_1341:
[----:B------:R-:W-:Y:S05]  /*8340*/  BSYNC B0 ;  /* 0x0000000000007941 */ /* 0x000fea0003800000 */
.L_x_1340:
        /* <DEDUP_REMOVED lines=19> */
.L_x_1343:
[----:B------:R-:W-:Y:S05]  /*8480*/  BSYNC B0 ;  /* 0x0000000000007941 */ /* 0x000fea0003800000 */
.L_x_1342:
[----:B------:R-:W-:Y:S02]  /*8490*/  UIADD3 UR6, UR6, 0x2, URZ ;  /* 0x0000000206067890 */ /* 0x000fe4000fffe03f */
[----:B------:R-:W-:Y:S02]  /*84a0*/  UIADD3 UR4, UR4, 0x4000, URZ ;  /* 0x0000400004047890 */ /* 0x000fe4000fffe03f */
[----:B------:R-:W-:-:S06]  /*84b0*/  UISETP.GE.AND UP0, UPT, UR6, UR11, UPT ;  /* 0x0000000b0600728c */ /* 0x000fcc000bf06270 */
[----:B------:R-:W-:-:S13]  /*84c0*/  PLOP3.LUT P1, PT, PT, PT, UP0, 0x80, 0x0 ;  /* 0x000000000000781c */ /* 0x000fda0003f2f008 */
[----:B------:R-:W-:Y:S05]  /*84d0*/  @!P1 BRA `(.L_x_1344) ;  /* 0xfffffff4007c9947 */ /* 0x000fea000383ffff */
.L_x_1305:
[----:B------:R-:W-:-:S06]  /*84e0*/  UISETP.GT.AND UP0, UPT, UR5, UR6, UPT ;  /* 0x000000060500728c */ /* 0x000fcc000bf04270 */
[----:B------:R-:W-:-:S13]  /*84f0*/  PLOP3.LUT P0, PT, PT, PT, UP0, 0x80, 0x0 ;  /* 0x000000000000781c */ /* 0x000fda0003f0f008 */
[----:B------:R-:W-:Y:S05]  /*8500*/  @!P0 BRA `(.L_x_1244) ;  /* 0x0000002800088947 */ /* 0x000fea0003800000 */
[----:B------:R-:W2:Y:S01]  /*8510*/  S2R R0, SR_TID.X ;  /* 0x0000000000007919 */ /* 0x000ea20000002100 */
[----:B------:R-:W-:Y:S01]  /*8520*/  UIADD3 UR4, UR5, -UR6, URZ ;  /* 0x8000000605047290 */ /* 0x000fe2000fffe03f */
[----:B------:R-:W-:Y:S01]  /*8530*/  ULDC UR16, c[0x0][0x288] ;  /* 0x0000a20000107ab9 */ /* 0x000fe20000000800 */
[----:B------:R-:W-:Y:S02]  /*8540*/  ULDC UR17, c[0x0][0x760] ;  /* 0x0001d80000117ab9 */ /* 0x000fe40000000800 */
[----:B------:R-:W-:Y:S02]  /*8550*/  ULOP3.LUT UR4, UR4, 0x1, URZ, 0xc0, !UPT ;  /* 0x0000000104047892 */ /* 0x000fe4000f8ec03f */
[----:B------:R-:W-:Y:S02]  /*8560*/  UIMAD UR18, UR16, UR17, URZ ;  /* 0x00000011101272a4 */ /* 0x000fe4000f8e023f */
[----:B------:R-:W-:-:S06]  /*8570*/  UISETP.NE.U32.AND UP0, UPT, UR4, 0x1, UPT ;  /* 0x000000010400788c */ /* 0x000fcc000bf05070 */
[----:B------:R-:W-:Y:S02]  /*8580*/  PLOP3.LUT P0, PT, PT, PT, UP0, 0x80, 0x0 ;  /* 0x000000000000781c */ /* 0x000fe40003f0f008 */
[----:B--2---:R-:W-:-:S11]  /*8590*/  LOP3.LUT R0, R0, 0x1f, RZ, 0xc0, !PT ;  /* 0x0000001f00007812 */ /* 0x004fd600078ec0ff */
[----:B------:R-:W-:Y:S05]  /*85a0*/  @P0 BRA `(.L_x_1345) ;  /* 0x0000000000780947 */ /* 0x000fea0003800000 */
[----:B------:R-:W-:Y:S01]  /*85b0*/  UIMAD UR4, UR18, UR6, URZ ;  /* 0x00000006120472a4 */ /* 0x000fe2000f8e023f */
[----:B------:R-:W-:Y:S01]  /*85c0*/  ISETP.NE.AND P0, PT, R0, RZ, PT ;  /* 0x000000ff0000720c */ /* 0x000fe20003f05270 */
[----:B------:R-:W-:Y:S01]  /*85d0*/  ULDC.64 UR12, c[0x0][0x768] ;  /* 0x0001da00000c7ab9 */ /* 0x000fe20000000a00 */
[----:B------:R-:W-:Y:S01]  /*85e0*/  BSSY B0, `(.L_x_1346) ;  /* 0x0000019000007945 */ /* 0x000fe20003800000 */
[----:B------:R-:W-:-:S04]  /*85f0*/  UIADD3 UR8, UP0, UR4, UR7, URZ ;  /* 0x0000000704087290 */ /* 0x000fc8000ff1e03f */
[----:B------:R-:W-:Y:S02]  /*8600*/  ULEA.HI.X.SX32 UR9, UR4, UR10, 0x1, UP0 ;  /* 0x0000000a04097291 */ /* 0x000fe400080f0e3f */
[----:B------:R-:W-:Y:S02]  /*8610*/  ULEA UR11, UP0, UR8, UR12, 0x2 ;  /* 0x0000000c080b7291 */ /* 0x000fe4000f80103f */
[----:B------:R-:W-:Y:S02]  /*8620*/  UIADD3 UR4, UR6, 0x1, URZ ;  /* 0x0000000106047890 */ /* 0x000fe4000fffe03f */
[----:B------:R-:W-:Y:S01]  /*8630*/  ULEA.HI.X UR9, UR8, UR13, UR9, 0x2, UP0 ;  /* 0x0000000d08097291 */ /* 0x000fe200080f1409 */
[----:B------:R-:W-:Y:S01]  /*8640*/  NOP ;  /* 0x0000000000007918 */ /* 0x000fe20000000000 */
[----:B------:R-:W-:Y:S10]  /*8650*/  @P0 BRA `(.L_x_1347) ;  /* 0x0000000000440947 */ /* 0x000ff40003800000 */
        /* <DEDUP_REMOVED lines=9> */
[----:B-1----:R-:W1:Y:S01]  /*86f0*/  S2R R2, SR_LANEID ;  /* 0x0000000000027919 */ /* 0x002e620000000000 */
[----:B------:R-:W-:Y:S01]  /*8700*/  VOTEU.ANY UR8, UPT, PT ;  /* 0x0000000000087886 */ /* 0x000fe200038e0100 */
[----:B------:R-:W-:Y:S01]  /*8710*/  IMAD.U32 R3, RZ, RZ, UR9 ;  /* 0x00000009ff037e24 */ /* 0x000fe2000f8e00ff */
[----:B------:R-:W-:-:S02]  /*8720*/  UFLO.U32 UR12, UR8 ;  /* 0x00000008000c72bd */ /* 0x000fc400080e0000 */
[----:B------:R-:W2:Y:S04]  /*8730*/  POPC R5, UR8 ;  /* 0x0000000800057d09 */ /* 0x000ea80008000000 */
[----:B-1----:R-:W-:Y:S01]  /*8740*/  ISETP.EQ.U32.AND P0, PT, R2, UR12, PT ;  /* 0x0000000c02007c0c */ /* 0x002fe2000bf02070 */
[----:B------:R-:W-:-:S12]  /*8750*/  IMAD.U32 R2, RZ, RZ, UR11 ;  /* 0x0000000bff027e24 */ /* 0x000fd8000f8e00ff */
[----:B--2---:R2:W-:Y:S02]  /*8760*/  @P0 REDG.E.ADD.S32.STRONG.GPU desc[UR46][R2.64], R5 ;  /* 0x000000050200098e */ /* 0x0045e4000c10e3ae */
.L_x_1347:
[----:B------:R-:W-:Y:S05]  /*8770*/  BSYNC B0 ;  /* 0x0000000000007941 */ /* 0x000fea0003800000 */
.L_x_1346:
[----:B------:R-:W-:Y:S05]  /*8780*/  BRA `(.L_x_1348) ;  /* 0x0000000000047947 */ /* 0x000fea0003800000 */
.L_x_1345:
[----:B------:R-:W-:-:S05]  /*8790*/  UMOV UR4, UR6 ;  /* 0x0000000600047c82 */ /* 0x000fca0008000000 */
.L_x_1348:
[----:B------:R-:W-:-:S04]  /*87a0*/  UIADD3 UR8, UR6, 0x1, URZ ;  /* 0x0000000106087890 */ /* 0x000fc8000fffe03f */
[----:B------:R-:W-:-:S06]  /*87b0*/  UISETP.NE.AND UP0, UPT, UR5, UR8, UPT ;  /* 0x000000080500728c */ /* 0x000fcc000bf05270 */
[----:B------:R-:W-:-:S13]  /*87c0*/  PLOP3.LUT P0, PT, PT, PT, UP0, 0x80, 0x0 ;  /* 0x000000000000781c */ /* 0x000fda0003f0f008 */
[----:B------:R-:W-:Y:S05]  /*87d0*/  @!P0 BRA `(.L_x_1244) ;  /* 0x0000002400548947 */ /* 0x000fea0003800000 */
[----:B------:R-:W-:Y:S01]  /*87e0*/  UIADD3 UR8, UR4, 0x1, URZ ;  /* 0x0000000104087890 */ /* 0x000fe2000fffe03f */
[----:B------:R-:W-:Y:S01]  /*87f0*/  ISETP.NE.AND P1, PT, R0, RZ, PT ;  /* 0x000000ff0000720c */ /* 0x000fe20003f25270 */
[----:B------:R-:W-:Y:S02]  /*8800*/  UIMAD UR9, UR4, UR16, URZ ;  /* 0x00000010040972a4 */ /* 0x000fe4000f8e023f */
[----:B------:R-:W-:Y:S02]  /*8810*/  UIADD3 UR11, -UR5, UR4, URZ ;  /* 0x00000004050b7290 */ /* 0x000fe4000fffe13f */
[----:B------:R-:W-:Y:S02]  /*8820*/  UIMAD UR8, UR18, UR8, URZ ;  /* 0x00000008120872a4 */ /* 0x000fe4000f8e023f */
[----:B------:R-:W-:Y:S01]  /*8830*/  UIMAD UR9, UR9, UR17, URZ ;  /* 0x00000011090972a4 */ /* 0x000fe2000f8e023f */
[----:B------:R-:W-:-:S11]  /*8840*/  ULDC.64 UR20, c[0x0][0x768] ;  /* 0x0001da0000147ab9 */ /* 0x000fd60000000a00 */
.L_x_1353:
[----:B------:R-:W-:Y:S01]  /*8850*/  UIADD3 UR12, UP0, UR9, UR7, URZ ;  /* 0x00000007090c7290 */ /* 0x000fe2000ff1e03f */
[----:B------:R-:W-:-:S03]  /*8860*/  NOP ;  /* 0x0000000000007918 */ /* 0x000fc60000000000 */
[----:B------:R-:W-:Y:S01]  /*8870*/  ULEA.HI.X.SX32 UR13, UR9, UR10, 0x1, UP0 ;  /* 0x0000000a090d7291 */ /* 0x000fe200080f0e3f */
[----:B------:R-:W-:Y:S01]  /*8880*/  BSSY B0, `(.L_x_1349) ;  /* 0x0000015000007945 */ /* 0x000fe20003800000 */
[----:B------:R-:W-:-:S04]  /*8890*/  ULEA UR15, UP0, UR12, UR20, 0x2 ;  /* 0x000000140c0f7291 */ /* 0x000fc8000f80103f */
[----:B------:R-:W-:Y:S01]  /*88a0*/  ULEA.HI.X UR13, UR12, UR21, UR13, 0x2, UP0 ;  /* 0x000000150c0d7291 */ /* 0x000fe200080f140d */
[----:B---34-:R-:W-:Y:S11]  /*88b0*/  @P1 BRA `(.L_x_1350) ;  /* 0x0000000000441947 */ /* 0x018ff60003800000 */
[----:B------:R-:W-:Y:S01]  /*88c0*/  @!PT LDS RZ, [RZ] ;  /* 0x00000000fffff984 */ /* 0x000fe20000000800 */
[----:B------:R-:W-:Y:S01]  /*88d0*/  @!PT LDS RZ, [RZ] ;  /* 0x00000000fffff984 */ /* 0x000fe20000000800 */
[----:B------:R-:W-:Y:S01]  /*88e0*/  @!PT LDS RZ, [RZ] ;  /* 0x00000000fffff984 */ /* 0x000fe20000000800 */
[----:B------:R-:W-:Y:S01]  /*88f0*/  @!PT LDS RZ, [RZ] ;  /* 0x00000000fffff984 */ /* 0x000fe20000000800 */
[----:B------:R3:W-:Y:S06]  /*8900*/  MEMBAR.ALL.CTA ;  /* 0x0000000000007992 */ /* 0x0007ec0000008000 */
[----:B---3--:R-:W-:Y:S06]  /*8910*/  MEMBAR.ALL.GPU ;  /* 0x0000000000007992 */ /* 0x008fec000000a000 */
[----:B------:R-:W-:-:S00]  /*8920*/  ERRBAR ;  /* 0x00000000000079ab */ /* 0x000fc00000000000 */
[----:B------:R-:W-:Y:S06]  /*8930*/  CGAERRBAR ;  /* 0x00000000000075ab */ /* 0x000fec0000000000 */
[----:B012345:R-:W-:Y:S01]  /*8940*/  CCTL.IVALL ;  /* 0x00000000ff00798f */ /* 0x03ffe20002000000 */
[----:B------:R-:W3:Y:S01]  /*8950*/  S2R R0, SR_LANEID ;  /* 0x0000000000007919 */ /* 0x000ee20000000000 */
[----:B------:R-:W-:Y:S01]  /*8960*/  VOTEU.ANY UR12, UPT, PT ;  /* 0x00000000000c7886 */ /* 0x000fe200038e0100 */
[----:B-12---:R-:W-:Y:S01]  /*8970*/  IMAD.U32 R2, RZ, RZ, UR15 ;  /* 0x0000000fff027e24 */ /* 0x006fe2000f8e00ff */
[----:B------:R-:W-:-:S02]  /*8980*/  UFLO.U32 UR14, UR12 ;  /* 0x0000000c000e72bd */ /* 0x000fc400080e0000 */
[----:B------:R-:W1:Y:S01]  /*8990*/  POPC R5, UR12 ;  /* 0x0000000c00057d09 */ /* 0x000e620008000000 */
[----:B------:R-:W-:-:S03]  /*89a0*/  IMAD.U32 R3, RZ, RZ, UR13 ;  /* 0x0000000dff037e24 */ /* 0x000fc6000f8e00ff */
[----:B---3--:R-:W-:-:S13]  /*89b0*/  ISETP.EQ.U32.AND P0, PT, R0, UR14, PT ;  /* 0x0000000e00007c0c */ /* 0x008fda000bf02070 */
[----:B-1----:R3:W-:Y:S02]  /*89c0*/  @P0 REDG.E.ADD.S32.STRONG.GPU desc[UR46][R2.64], R5 ;  /* 0x000000050200098e */ /* 0x0027e4000c10e3ae */
.L_x_1350:
[----:B------:R-:W-:Y:S05]  /*89d0*/  BSYNC B0 ;  /* 0x0000000000007941 */ /* 0x000fea0003800000 */
.L_x_1349:
[----:B------:R-:W-:Y:S01]  /*89e0*/  UIADD3 UR12, UP0, UR8, UR7, URZ ;  /* 0x00000007080c7290 */ /* 0x000fe2000ff1e03f */
[----:B------:R-:W-:-:S03]  /*89f0*/  NOP ;  /* 0x0000000000007918 */ /* 0x000fc60000000000 */
[----:B------:R-:W-:Y:S01]  /*8a00*/  ULEA.HI.X.SX32 UR13, UR8, UR10, 0x1, UP0 ;  /* 0x0000000a080d7291 */ /* 0x000fe200080f0e3f */
[----:B------:R-:W-:Y:S01]  /*8a10*/  BSSY B0, `(.L_x_1351) ;  /* 0x0000015000007945 */ /* 0x000fe20003800000 */
[----:B------:R-:W-:-:S04]  /*8a20*/  ULEA UR15, UP0, UR12, UR20, 0x2 ;  /* 0x000000140c0f7291 */ /* 0x000fc8000f80103f */
[----:B------:R-:W-:Y:S01]  /*8a30*/  ULEA.HI.X UR13, UR12, UR21, UR13, 0x2, UP0 ;  /* 0x000000150c0d7291 */ /* 0x000fe200080f140d */
[----:B------:R-:W-:Y:S11]  /*8a40*/  @P1 BRA `(.L_x_1352) ;  /* 0x0000000000441947 */ /* 0x000ff60003800000 */
[----:B------:R-:W-:Y:S01]  /*8a50*/  @!PT LDS RZ, [RZ] ;  /* 0x00000000fffff984 */ /* 0x000fe20000000800 */
[----:B------:R-:W-:Y:S01]  /*8a60*/  @!PT LDS RZ, [RZ] ;  /* 0x00000000fffff984 */ /* 0x000fe20000000800 */
[----:B------:R-:W-:Y:S01]  /*8a70*/  @!PT LDS RZ, [RZ] ;  /* 0x00000000fffff984 */ /* 0x000fe20000000800 */
[----:B------:R-:W-:Y:S01]  /*8a80*/  @!PT LDS RZ, [RZ] ;  /* 0x00000000fffff984 */ /* 0x000fe20000000800 */
[----:B------:R4:W-:Y:S06]  /*8a90*/  MEMBAR.ALL.CTA ;  /* 0x0000000000007992 */ /* 0x0009ec0000008000 */
[----:B----4-:R-:W-:Y:S06]  /*8aa0*/  MEMBAR.ALL.GPU ;  /* 0x0000000000007992 */ /* 0x010fec000000a000 */
[----:B------:R-:W-:-:S00]  /*8ab0*/  ERRBAR ;  /* 0x00000000000079ab */ /* 0x000fc00000000000 */
[----:B------:R-:W-:Y:S06]  /*8ac0*/  CGAERRBAR ;  /* 0x00000000000075ab */ /* 0x000fec0000000000 */
[----:B012345:R-:W-:Y:S01]  /*8ad0*/  CCTL.IVALL ;  /* 0x00000000ff00798f */ /* 0x03ffe20002000000 */
[----:B------:R-:W4:Y:S01]  /*8ae0*/  S2R R0, SR_LANEID ;  /* 0x0000000000007919 */ /* 0x000f220000000000 */
[----:B------:R-:W-:Y:S01]  /*8af0*/  VOTEU.ANY UR12, UPT, PT ;  /* 0x00000000000c7886 */ /* 0x000fe200038e0100 */
[----:B-123--:R-:W-:Y:S01]  /*8b00*/  IMAD.U32 R2, RZ, RZ, UR15 ;  /* 0x0000000fff027e24 */ /* 0x00efe2000f8e00ff */
[----:B------:R-:W-:-:S02]  /*8b10*/  UFLO.U32 UR14, UR12 ;  /* 0x0000000c000e72bd */ /* 0x000fc400080e0000 */
[----:B------:R-:W1:Y:S01]  /*8b20*/  POPC R5, UR12 ;  /* 0x0000000c00057d09 */ /* 0x000e620008000000 */
[----:B------:R-:W-:-:S03]  /*8b30*/  IMAD.U32 R3, RZ, RZ, UR13 ;  /* 0x0000000dff037e24 */ /* 0x000fc6000f8e00ff */
[----:B----4-:R-:W-:-:S13]  /*8b40*/  ISETP.EQ.U32.AND P0, PT, R0, UR14, PT ;  /* 0x0000000e00007c0c */ /* 0x010fda000bf02070 */
[----:B-1----:R4:W-:Y:S02]  /*8b50*/  @P0 REDG.E.ADD.S32.STRONG.GPU desc[UR46][R2.64], R5 ;  /* 0x000000050200098e */ /* 0x0029e4000c10e3ae */
.L_x_1352:
[----:B------:R-:W-:Y:S05]  /*8b60*/  BSYNC B0 ;  /* 0x0000000000007941 */ /* 0x000fea0003800000 */
.L_x_1351:
[----:B------:R-:W-:Y:S02]  /*8b70*/  UIADD3 UR11, UR11, 0x2, URZ ;  /* 0x000000020b0b7890 */ /* 0x000fe4000fffe03f */
[----:B------:R-:W-:Y:S02]  /*8b80*/  ULEA UR8, UR18, UR8, 0x1 ;  /* 0x0000000812087291 */ /* 0x000fe4000f8e083f */
[----:B------:R-:W-:Y:S02]  /*8b90*/  ULEA UR9, UR18, UR9, 0x1 ;  /* 0x0000000912097291 */ /* 0x000fe4000f8e083f */
[----:B------:R-:W-:-:S13]  /*8ba0*/  ISETP.NE.AND P0, PT, RZ, UR11, PT ;  /* 0x0000000bff007c0c */ /* 0x000fda000bf05270 */
[----:B------:R-:W-:Y:S05]  /*8bb0*/  @!P0 BRA `(.L_x_1244) ;  /* 0x00000020005c8947 */ /* 0x000fea0003800000 */
[----:B------:R-:W-:Y:S05]  /*8bc0*/  BRA `(.L_x_1353) ;  /* 0xfffffffc00207947 */ /* 0x000fea000383ffff */
.L_x_1302:
        /* <DEDUP_REMOVED lines=33> */
.L_x_1355:
        /* <DEDUP_REMOVED lines=43> */
.L_x_1394:
        /* <DEDUP_REMOVED lines=15> */
.L_x_1358:
        /* <DEDUP_REMOVED lines=98> */
.L_x_1369:
[----:B--234-:R-:W-:-:S04]  /*97a0*/  SHF.L.U32 R21, R11, 0x1f, RZ ;  /* 0x0000001f0b157819 */ /* 0x01cfc800000006ff */
[----:B------:R-:W1:Y:S02]  /*97b0*/  SYNCS.PHASECHK.TRANS64.TRYWAIT P1, [R16+URZ+0x30840], R21 ;  /* 0x03084015100075a7 */ /* 0x000e64000802017f */
[----:B-1----:R-:W-:Y:S05]  /*97c0*/  @!P1 BRA `(.L_x_1361) ;  /* 0x00000018002c9947 */ /* 0x002fea0003800000 */
.L_x_1395:
[----:B------:R-:W-:Y:S05]  /*97d0*/  @P0 BRA `(.L_x_1362) ;  /* 0x0000000000140947 */ /* 0x000fea0003800000 */
[----:B------:R-:W-:Y:S01]  /*97e0*/  ISETP.NE.AND P1, PT, R6, RZ, PT ;  /* 0x000000ff0600720c */ /* 0x000fe20003f25270 */
[----:B------:R-:W-:-:S04]  /*97f0*/  IMAD.MOV.U32 R3, RZ, RZ, 0x4100 ;  /* 0x00004100ff037424 */ /* 0x000fc800078e00ff */
[----:B------:R3:W-:Y:S08]  /*9800*/  SYNCS.ARRIVE.TRANS64 RZ, [R16+URZ+0x30830], R3 ;  /* 0x0308300310ff79a7 */ /* 0x0007f0000800003f */
[----:B------:R-:W-:Y:S05]  /*9810*/  @!P1 BRA `(.L_x_1362) ;  /* 0x0000000000049947 */ /* 0x000fea0003800000 */
[----:B------:R-:W-:Y:S01]  /*9820*/  BPT.TRAP 0x1 ;  /* 0x000000040000795c */ /* 0x000fe20000300000 */
.L_x_1362:
        /* <DEDUP_REMOVED lines=36> */
.L_x_1396:
[----:B------:R-:W-:Y:S05]  /*9a70*/  @P0 BRA `(.L_x_1364) ;  /* 0x0000000000140947 */ /* 0x000fea0003800000 */
[----:B------:R-:W-:Y:S01]  /*9a80*/  ISETP.NE.AND P1, PT, R6, RZ, PT ;  /* 0x000000ff0600720c */ /* 0x000fe20003f25270 */
[----:B------:R-:W-:-:S04]  /*9a90*/  IMAD.MOV.U32 R2, RZ, RZ, 0x4100 ;  /* 0x00004100ff027424 */ /* 0x000fc800078e00ff */
[----:B------:R3:W-:Y:S08]  /*9aa0*/  SYNCS.ARRIVE.TRANS64 RZ, [R16+URZ+0x30818], R2 ;  /* 0x0308180210ff79a7 */ /* 0x0007f0000800003f */
[----:B------:R-:W-:Y:S05]  /*9ab0*/  @!P1 BRA `(.L_x_1364) ;  /* 0x0000000000049947 */ /* 0x000fea0003800000 */
[----:B------:R-:W-:Y:S01]  /*9ac0*/  BPT.TRAP 0x1 ;  /* 0x000000040000795c */ /* 0x000fe20000300000 */
.L_x_1364:
        /* <DEDUP_REMOVED lines=36> */
.L_x_1397:
[----:B------:R-:W-:Y:S05]  /*9d10*/  @P0 BRA `(.L_x_1366) ;  /* 0x0000000000140947 */ /* 0x000fea0003800000 */
[----:B------:R-:W-:Y:S01]  /*9d20*/  ISETP.NE.AND P1, PT, R6, RZ, PT ;  /* 0x000000ff0600720c */ /* 0x000fe20003f25270 */
[----:B-123--:R-:W-:-:S04]  /*9d30*/  IMAD.MOV.U32 R21, RZ, RZ, 0x4100 ;  /* 0x00004100ff157424 */ /* 0x00efc800078e00ff */
[----:B------:R4:W-:Y:S08]  /*9d40*/  SYNCS.ARRIVE.TRANS64 RZ, [R16+URZ+0x30838], R21 ;  /* 0x0308381510ff79a7 */ /* 0x0009f0000800003f */
[----:B------:R-:W-:Y:S05]  /*9d50*/  @!P1 BRA `(.L_x_1366) ;  /* 0x0000000000049947 */ /* 0x000fea0003800000 */
[----:B------:R-:W-:Y:S01]  /*9d60*/  BPT.TRAP 0x1 ;  /* 0x000000040000795c */ /* 0x000fe20000300000 */
.L_x_1366:
        /* <DEDUP_REMOVED lines=31> */
.L_x_1399:
[----:B------:R-:W-:Y:S05]  /*9f60*/  @P0 BRA `(.L_x_1368) ;  /* 0x0000000000140947 */ /* 0x000fea0003800000 */
[----:B------:R-:W-:Y:S01]  /*9f70*/  ISETP.NE.AND P1, PT, R6, RZ, PT ;  /* 0x000000ff0600720c */ /* 0x000fe20003f25270 */
[----:B------:R-:W-:-:S04]  /*9f80*/  IMAD.MOV.U32 R5, RZ, RZ, 0x4100 ;  /* 0x00004100ff057424 */ /* 0x000fc800078e00ff */
[----:B------:R1:W-:Y:S08]  /*9f90*/  SYNCS.ARRIVE.TRANS64 RZ, [R16+URZ+0x30810], R5 ;  /* 0x0308100510ff79a7 */ /* 0x0003f0000800003f */
[----:B------:R-:W-:Y:S05]  /*9fa0*/  @!P1 BRA `(.L_x_1368) ;  /* 0x0000000000049947 */ /* 0x000fea0003800000 */
[----:B------:R-:W-:Y:S01]  /*9fb0*/  BPT.TRAP 0x1 ;  /* 0x000000040000795c */ /* 0x000fe20000300000 */
.L_x_1368:
        /* <DEDUP_REMOVED lines=37> */
.L_x_1360:
[----:B------:R-:W3:Y:S02]  /*a210*/  LDL.LU R4, [R1+0x4] ;  /* 0x0000040001047983 */ /* 0x000ee40000300800 */
[----:B---3--:R-:W-:Y:S02]  /*a220*/  ISETP.NE.AND P1, PT, R4, RZ, PT ;  /* 0x000000ff0400720c */ /* 0x008fe40003f25270 */
[----:B------:R1:W5:Y:S11]  /*a230*/  LDL R4, [R1] ;  /* 0x0000000001047983 */ /* 0x0003760000100800 */
[----:B-1----:R-:W-:Y:S05]  /*a240*/  @!P1 BRA `(.L_x_1359) ;  /* 0x0000000400489947 */ /* 0x002fea0003800000 */
[----:B------:R-:W-:-:S04]  /*a250*/  SHF.L.U32 R13, R11, 0x1f, RZ ;  /* 0x0000001f0b0d7819 */ /* 0x000fc800000006ff */
[----:B------:R-:W1:Y:S02]  /*a260*/  SYNCS.PHASECHK.TRANS64.TRYWAIT P1, [R16+URZ+0x30840], R13 ;  /* 0x0308400d100075a7 */ /* 0x000e64000802017f */
[----:B-1----:R-:W-:Y:S05]  /*a270*/  @!P1 BRA `(.L_x_1370) ;  /* 0x0000000c00d49947 */ /* 0x002fea0003800000 */
.L_x_1400:
[----:B------:R-:W-:Y:S05]  /*a280*/  @P0 BRA `(.L_x_1371) ;  /* 0x0000000000140947 */ /* 0x000fea0003800000 */
[----:B------:R-:W-:Y:S01]  /*a290*/  ISETP.NE.AND P1, PT, R6, RZ, PT ;  /* 0x000000ff0600720c */ /* 0x000fe20003f25270 */
[----:B--2---:R-:W-:-:S04]  /*a2a0*/  IMAD.MOV.U32 R5, RZ, RZ, 0x4100 ;  /* 0x00004100ff057424 */ /* 0x004fc800078e00ff */
[----:B------:R3:W-:Y:S08]  /*a2b0*/  SYNCS.ARRIVE.TRANS64 RZ, [R16+URZ+0x30830], R5 ;  /* 0x0308300510ff79a7 */ /* 0x0007f0000800003f */
[----:B------:R-:W-:Y:S05]  /*a2c0*/  @!P1 BRA `(.L_x_1371) ;  /* 0x0000000000049947 */ /* 0x000fea0003800000 */
[----:B------:R-:W-:Y:S01]  /*a2d0*/  BPT.TRAP 0x1 ;  /* 0x000000040000795c */ /* 0x000fe20000300000 */
.L_x_1371:
        /* <DEDUP_REMOVED lines=33> */
.L_x_1401:
[----:B------:R-:W-:Y:S05]  /*a4f0*/  @P0 BRA `(.L_x_1373) ;  /* 0x0000000000140947 */ /* 0x000fea0003800000 */
[----:B------:R-:W-:Y:S01]  /*a500*/  ISETP.NE.AND P0, PT, R6, RZ, PT ;  /* 0x000000ff0600720c */ /* 0x000fe20003f05270 */
[----:B------:R-:W-:-:S04]  /*a510*/  IMAD.MOV.U32 R5, RZ, RZ, 0x4100 ;  /* 0x00004100ff057424 */ /* 0x000fc800078e00ff */
[----:B------:R3:W-:Y:S08]  /*a520*/  SYNCS.ARRIVE.TRANS64 RZ, [R16+URZ+0x30818], R5 ;  /* 0x0308180510ff79a7 */ /* 0x0007f0000800003f */
[----:B------:R-:W-:Y:S05]  /*a530*/  @!P0 BRA `(.L_x_1373) ;  /* 0x0000000000048947 */ /* 0x000fea0003800000 */
[----:B------:R-:W-:Y:S01]  /*a540*/  BPT.TRAP 0x1 ;  /* 0x000000040000795c */ /* 0x000fe20000300000 */
.L_x_1373:
        /* <DEDUP_REMOVED lines=34> */
.L_x_1359:
[----:B------:R-:W3:Y:S01]  /*a770*/  S2R R0, SR_TID.X ;  /* 0x0000000000007919 */ /* 0x000ee20000002100 */
[----:B------:R-:W-:Y:S01]  /*a780*/  IMAD R3, R19, 0x8, R16 ;  /* 0x0000000813037824 */ /* 0x000fe200078e0210 */
[----:B---3--:R-:W-:Y:S02]  /*a790*/  LOP3.LUT R2, R0, 0x7f, RZ, 0xc0, !PT ;  /* 0x0000007f00027812 */ /* 0x008fe400078ec0ff */
[----:B------:R-:W-:Y:S02]  /*a7a0*/  SHF.L.U32 R0, R11, 0x1f, RZ ;  /* 0x0000001f0b007819 */ /* 0x000fe400000006ff */
[----:B------:R-:W-:Y:S02]  /*a7b0*/  ISETP.NE.AND P1, PT, R2, RZ, PT ;  /* 0x000000ff0200720c */ /* 0x000fe40003f25270 */
[----:B------:R-:W3:Y:S02]  /*a7c0*/  SYNCS.PHASECHK.TRANS64.TRYWAIT P0, [R3+URZ+0x30840], R0 ;  /* 0x03084000030075a7 */ /* 0x000ee4000800017f */
[----:B---3--:R-:W-:Y:S09]  /*a7d0*/  @!P0 BRA `(.L_x_1374) ;  /* 0x0000000800a48947 */ /* 0x008ff20003800000 */
.L_x_1402:
[----:B------:R-:W-:Y:S05]  /*a7e0*/  @P1 BRA `(.L_x_1375) ;  /* 0x0000000000181947 */ /* 0x000fea0003800000 */
[----:B------:R-:W1:Y:S01]  /*a7f0*/  S2R R2, SR_TID.X ;  /* 0x0000000000027919 */ /* 0x000e620000002100 */
[----:B---3--:R-:W-:-:S04]  /*a800*/  IMAD.MOV.U32 R0, RZ, RZ, 0x4100 ;  /* 0x00004100ff007424 */ /* 0x008fc800078e00ff */
[----:B------:R3:W-:Y:S01]  /*a810*/  SYNCS.ARRIVE.TRANS64 RZ, [R3+URZ+0x30830], R0 ;  /* 0x0308300003ff79a7 */ /* 0x0007e2000800003f */
[----:B-1----:R-:W-:-:S13]  /*a820*/  LOP3.LUT P0, RZ, R2, 0x1f, RZ, 0xc0, !PT ;  /* 0x0000001f02ff7812 */ /* 0x002fda000780c0ff */
[----:B---3--:R-:W-:Y:S05]  /*a830*/  @!P0 BRA `(.L_x_1375) ;  /* 0x0000000000048947 */ /* 0x008fea0003800000 */
[----:B------:R-:W-:Y:S01]  /*a840*/  BPT.TRAP 0x1 ;  /* 0x000000040000795c */ /* 0x000fe20000300000 */
.L_x_1375:
        /* <DEDUP_REMOVED lines=40> */
.L_x_1356:
[----:B------:R-:W-:Y:S05]  /*aad0*/  BSYNC B0 ;  /* 0x0000000000007941 */ /* 0x000fea0003800000 */
.L_x_1354:
[----:B------:R-:W-:-:S03]  /*aae0*/  UMOV UR7, 0xffffffff ;  /* 0xffffffff00077882 */ /* 0x000fc60000000000 */
[----:B------:R-:W-:Y:S05]  /*aaf0*/  BRA.DIV UR7, `(.L_x_1376) ;  /* 0x0000000607f07947 */ /* 0x000fea000b800000 */
[----:B------:R-:W-:-:S13]  /*ab00*/  ELECT P6, URZ, PT ;  /* 0x00000000003f782f */ /* 0x000fda00038c0000 */
.L_x_1405:
[----:B------:R-:W-:Y:S05]  /*ab10*/  @!P6 BRA `(.L_x_1244) ;  /* 0x000000000084e947 */ /* 0x000fea0003800000 */
[----:B------:R-:W-:-:S06]  /*ab20*/  ULOP3.LUT UR7, UR38, 0x2, URZ, 0xfc, !UPT ;  /* 0x0000000226077892 */ /* 0x000fcc000f8efc3f */
[----:B------:R-:W-:-:S05]  /*ab30*/  IMAD.U32 R2, RZ, RZ, UR7 ;  /* 0x00000007ff027e24 */ /* 0x000fca000f8e00ff */
[----:B------:R-:W-:-:S13]  /*ab40*/  ISETP.NE.AND P2, PT, R2, 0x3, PT ;  /* 0x000000030200780c */ /* 0x000fda0003f45270 */
[----:B------:R-:W-:Y:S05]  /*ab50*/  @!P2 BRA `(.L_x_1377) ;  /* 0x000000000004a947 */ /* 0x000fea0003800000 */
[----:B------:R-:W-:Y:S01]  /*ab60*/  BPT.TRAP 0x1 ;  /* 0x000000040000795c */ /* 0x000fe20000300000 */
.L_x_1377:
        /* <DEDUP_REMOVED lines=15> */
.L_x_1406:
[----:B------:R-:W2:Y:S02]  /*ac60*/  SYNCS.PHASECHK.TRANS64.TRYWAIT P0, [R3+URZ], R2 ;  /* 0x00000002030075a7 */ /* 0x000ea4000800017f */
[----:B--2---:R-:W-:Y:S05]  /*ac70*/  @!P0 BRA `(.L_x_1379) ;  /* 0x0000000400c48947 */ /* 0x004fea0003800000 */
.L_x_1407:
[----:B------:R-:W-:Y:S05]  /*ac80*/  @!P2 BRA `(.L_x_1380) ;  /* 0x000000000004a947 */ /* 0x000fea0003800000 */
[----:B------:R-:W-:Y:S01]  /*ac90*/  BPT.TRAP 0x1 ;  /* 0x000000040000795c */ /* 0x000fe20000300000 */
.L_x_1380:
[----:B--2---:R-:W-:-:S04]  /*aca0*/  VIADD R3, R7, 0x30840 ;  /* 0x0003084007037836 */ /* 0x004fc80000000000 */
[----:B------:R-:W-:-:S04]  /*acb0*/  IMAD R0, R0, 0x8, R3 ;  /* 0x0000000800007824 */ /* 0x000fc800078e0203 */
[----:B------:R-:W2:Y:S02]  /*acc0*/  SYNCS.PHASECHK.TRANS64.TRYWAIT P0, [R0+URZ], R5 ;  /* 0x00000005000075a7 */ /* 0x000ea4000800017f */
[----:B--2---:R-:W-:Y:S05]  /*acd0*/  @!P0 BRA `(.L_x_1381) ;  /* 0x0000000400c08947 */ /* 0x004fea0003800000 */
.L_x_1408:
[----:B------:R-:W-:-:S07]  /*ace0*/  IMAD R3, R4, 0x8, R3 ;  /* 0x0000000804037824 */ /* 0x000fce00078e0203 */
.L_x_1382:
[----:B---3--:R3:W4:Y:S02]  /*acf0*/  SYNCS.PHASECHK.TRANS64.TRYWAIT P0, [R3+URZ], R2 ;  /* 0x00000002030075a7 */ /* 0x008724000800017f */
[----:B----4-:R-:W-:Y:S05]  /*ad00*/  @!P0 NANOSLEEP.SYNCS 0x989680 ;  /* 0x009896800000895d */ /* 0x010fea0003900000 */
[----:B------:R-:W4:Y:S02]  /*ad10*/  @!P0 SYNCS.PHASECHK.TRANS64 P0, [R3+URZ], R2 ;  /* 0x00000002030085a7 */ /* 0x000f24000800007f */
[----:B----4-:R-:W-:Y:S05]  /*ad20*/  @!P0 BRA `(.L_x_1382) ;  /* 0xfffffffc00f08947 */ /* 0x010fea000383ffff */
.L_x_1244:
[----:B------:R-:W-:Y:S05]  /*ad30*/  BSYNC B6 ;  /* 0x0000000000067941 */ /* 0x000fea0003800000 */
.L_x_1241:
[----:B------:R-:W-:Y:S05]  /*ad40*/  EXIT ;  /* 0x000000000000794d */ /* 0x000fea0003800000 */
.L_x_1251:
[----:B------:R-:W-:Y:S02]  /*ad50*/  IMAD.MOV.U32 R12, RZ, RZ, RZ ;  /* 0x000000ffff0c7224 */ /* 0x000fe400078e00ff */
[----:B------:R-:W-:Y:S02]  /*ad60*/  IMAD.MOV.U32 R11, RZ, RZ, 0x1f ;  /* 0x0000001fff0b7424 */ /* 0x000fe400078e00ff */
[----:B------:R-:W-:-:S07]  /*ad70*/  IMAD.MOV.U32 R15, RZ, RZ, -0x1 ;  /* 0xffffffffff0f7424 */ /* 0x000fce00078e00ff */
[----:B------:R-:W-:Y:S05]  /*ad80*/  WARPSYNC.COLLECTIVE R15, `(.L_x_1383) ;  /* 0x000000000f087348 */ /* 0x000fea0003c00000 */
[----:B------:R1:W2:Y:S02]  /*ad90*/  SHFL.IDX P6, R14, R13, R12, R11 ;  /* 0x0000000c0d0e7389 */ /* 0x0002a400000c000b */
[----:B-12---:R-:W-:Y:S01]  /*ada0*/  ENDCOLLECTIVE ;  /* 0x000000000000791b */ /* 0x006fe20003800000 */
.L_x_1383:
[----:B------:R-:W-:Y:S05]  /*adb0*/  BRA `(.L_x_1384) ;  /* 0xffffff6400107947 */ /* 0x000fea000383ffff */
.L_x_1253:
        /* <DEDUP_REMOVED lines=8> */
.L_x_1257:
[----:B---3--:R3:W4:Y:S02]  /*ae40*/  SYNCS.PHASECHK.TRANS64.TRYWAIT P0, [R0+URZ+0x30810], R191 ;  /* 0x030810bf000075a7 */ /* 0x008724000800017f */
[----:B----4-:R-:W-:Y:S05]  /*ae50*/  @!P0 NANOSLEEP.SYNCS 0x989680 ;  /* 0x009896800000895d */ /* 0x010fea0003900000 */
[----:B------:R-:W4:Y:S02]  /*ae60*/  @!P0 SYNCS.PHASECHK.TRANS64 P0, [R0+URZ+0x30810], R191 ;  /* 0x030810bf000085a7 */ /* 0x000f24000800007f */
[----:B----4-:R-:W-:Y:S05]  /*ae70*/  @!P0 BRA `(.L_x_1257) ;  /* 0xfffffffc00f08947 */ /* 0x010fea000383ffff */
[----:B------:R-:W-:Y:S05]  /*ae80*/  BRA `(.L_x_1256) ;  /* 0xffffff6c00047947 */ /* 0x000fea000383ffff */
.L_x_1261:
[----:B--2---:R2:W1:Y:S02]  /*ae90*/  SYNCS.PHASECHK.TRANS64.TRYWAIT P0, [R0+URZ+0x30830], R191 ;  /* 0x030830bf000075a7 */ /* 0x004464000800017f */
[----:B-1----:R-:W-:Y:S05]  /*aea0*/  @!P0 NANOSLEEP.SYNCS 0x989680 ;  /* 0x009896800000895d */ /* 0x002fea0003900000 */
[----:B------:R-:W1:Y:S02]  /*aeb0*/  @!P0 SYNCS.PHASECHK.TRANS64 P0, [R0+URZ+0x30830], R191 ;  /* 0x030830bf000085a7 */ /* 0x000e64000800007f */
[----:B-1----:R-:W-:Y:S05]  /*aec0*/  @!P0 BRA `(.L_x_1261) ;  /* 0xfffffffc00f08947 */ /* 0x002fea000383ffff */
[----:B------:R-:W-:Y:S05]  /*aed0*/  BRA `(.L_x_1260) ;  /* 0xffffff74001c7947 */ /* 0x000fea000383ffff */
.L_x_1310:
[----:B------:R-:W-:Y:S01]  /*aee0*/  BSSY B0, `(.L_x_1385) ;  /* 0x0000005000007945 */ /* 0x000fe20003800000 */
[----:B------:R-:W-:-:S07]  /*aef0*/  IMAD.MOV.U32 R15, RZ, RZ, -0x1 ;  /* 0xffffffffff0f7424 */ /* 0x000fce00078e00ff */
[----:B------:R-:W-:Y:S05]  /*af00*/  WARPSYNC.COLLECTIVE R15, `(.L_x_1386) ;  /* 0x000000000f087348 */ /* 0x000fea0003c00000 */
[----:B------:R-:W-:Y:S01]  /*af10*/  NOP ;  /* 0x0000000000007918 */ /* 0x000fe20000000000 */
[----:B------:R-:W-:Y:S01]  /*af20*/  ENDCOLLECTIVE ;  /* 0x000000000000791b */ /* 0x000fe20003800000 */
.L_x_1386:
[----:B------:R-:W-:Y:S05]  /*af30*/  BSYNC B0 ;  /* 0x0000000000007941 */ /* 0x000fea0003800000 */
.L_x_1385:
[----:B------:R-:W-:Y:S05]  /*af40*/  BRA `(.L_x_1387) ;  /* 0xffffffc400907947 */ /* 0x000fea000383ffff */
.L_x_1323:
[----:B------:R-:W-:Y:S01]  /*af50*/  BSSY B0, `(.L_x_1388) ;  /* 0x0000005000007945 */ /* 0x000fe20003800000 */
[----:B------:R-:W-:-:S07]  /*af60*/  IMAD.MOV.U32 R15, RZ, RZ, -0x1 ;  /* 0xffffffffff0f7424 */ /* 0x000fce00078e00ff */
[----:B------:R-:W-:Y:S05]  /*af70*/  WARPSYNC.COLLECTIVE R15, `(.L_x_1389) ;  /* 0x000000000f087348 */ /* 0x000fea0003c00000 */
[----:B------:R-:W-:Y:S01]  /*af80*/  NOP ;  /* 0x0000000000007918 */ /* 0x000fe20000000000 */
[----:B------:R-:W-:Y:S01]  /*af90*/  ENDCOLLECTIVE ;  /* 0x000000000000791b */ /* 0x000fe20003800000 */
.L_x_1389:
[----:B------:R-:W-:Y:S05]  /*afa0*/  BSYNC B0 ;  /* 0x0000000000007941 */ /* 0x000fea0003800000 */
.L_x_1388:
[----:B------:R-:W-:Y:S05]  /*afb0*/  BRA `(.L_x_1390) ;  /* 0xffffffcc00147947 */ /* 0x000fea000383ffff */
.L_x_1335:
[----:B------:R-:W-:Y:S01]  /*afc0*/  BSSY B0, `(.L_x_1391) ;  /* 0x0000005000007945 */ /* 0x000fe20003800000 */
[----:B------:R-:W-:-:S07]  /*afd0*/  IMAD.MOV.U32 R15, RZ, RZ, -0x1 ;  /* 0xffffffffff0f7424 */ /* 0x000fce00078e00ff */
[----:B------:R-:W-:Y:S05]  /*afe0*/  WARPSYNC.COLLECTIVE R15, `(.L_x_1392) ;  /* 0x000000000f087348 */ /* 0x000fea0003c00000 */
[----:B------:R-:W-:Y:S01]  /*aff0*/  NOP ;  /* 0x0000000000007918 */ /* 0x000fe20000000000 */
[----:B------:R-:W-:Y:S01]  /*b000*/  ENDCOLLECTIVE ;  /* 0x000000000000791b */ /* 0x000fe20003800000 */
.L_x_1392:
[----:B------:R-:W-:Y:S05]  /*b010*/  BSYNC B0 ;  /* 0x0000000000007941 */ /* 0x000fea0003800000 */
.L_x_1391:
[----:B------:R-:W-:Y:S05]  /*b020*/  BRA `(.L_x_1393) ;  /* 0xffffffd000347947 */ /* 0x000fea000383ffff */
.L_x_1357:
[----:B-1----:R1:W2:Y:S02]  /*b030*/  SYNCS.PHASECHK.TRANS64.TRYWAIT P0, [R16+URZ+0x30820], R3 ;  /* 0x03082003100075a7 */ /* 0x0022a4000800017f */
[----:B--2---:R-:W-:Y:S05]  /*b040*/  @!P0 NANOSLEEP.SYNCS 0x989680 ;  /* 0x009896800000895d */ /* 0x004fea0003900000 */
[----:B------:R-:W2:Y:S02]  /*b050*/  @!P0 SYNCS.PHASECHK.TRANS64 P0, [R16+URZ+0x30820], R3 ;  /* 0x03082003100085a7 */ /* 0x000ea4000800007f */
[----:B--2---:R-:W-:Y:S05]  /*b060*/  @!P0 BRA `(.L_x_1357) ;  /* 0xfffffffc00f08947 */ /* 0x004fea000383ffff */
[----:B------:R-:W-:Y:S05]  /*b070*/  BRA `(.L_x_1394) ;  /* 0xffffffe000047947 */ /* 0x000fea000383ffff */
.L_x_1361:
[----:B-1----:R1:W3:Y:S02]  /*b080*/  SYNCS.PHASECHK.TRANS64.TRYWAIT P1, [R16+URZ+0x30840], R21 ;  /* 0x03084015100075a7 */ /* 0x0022e4000802017f */
[----:B---3--:R-:W-:Y:S05]  /*b090*/  @!P1 NANOSLEEP.SYNCS 0x989680 ;  /* 0x009896800000995d */ /* 0x008fea0003900000 */
[----:B------:R-:W3:Y:S02]  /*b0a0*/  @!P1 SYNCS.PHASECHK.TRANS64 P1, [R16+URZ+0x30840], R21 ;  /* 0x03084015100095a7 */ /* 0x000ee4000802007f */
[----:B---3--:R-:W-:Y:S05]  /*b0b0*/  @!P1 BRA `(.L_x_1361) ;  /* 0xfffffffc00f09947 */ /* 0x008fea000383ffff */
[----:B------:R-:W-:Y:S05]  /*b0c0*/  BRA `(.L_x_1395) ;  /* 0xffffffe400c07947 */ /* 0x000fea000383ffff */
.L_x_1363:
[----:B--2---:R2:W3:Y:S02]  /*b0d0*/  SYNCS.PHASECHK.TRANS64.TRYWAIT P1, [R16+URZ+0x30828], R21 ;  /* 0x03082815100075a7 */ /* 0x0044e4000802017f */
[----:B---3--:R-:W-:Y:S05]  /*b0e0*/  @!P1 NANOSLEEP.SYNCS 0x989680 ;  /* 0x009896800000995d */ /* 0x008fea0003900000 */
[----:B------:R-:W3:Y:S02]  /*b0f0*/  @!P1 SYNCS.PHASECHK.TRANS64 P1, [R16+URZ+0x30828], R21 ;  /* 0x03082815100095a7 */ /* 0x000ee4000802007f */
[----:B---3--:R-:W-:Y:S05]  /*b100*/  @!P1 BRA `(.L_x_1363) ;  /* 0xfffffffc00f09947 */ /* 0x008fea000383ffff */
[----:B------:R-:W-:Y:S05]  /*b110*/  BRA `(.L_x_1396) ;  /* 0xffffffe800547947 */ /* 0x000fea000383ffff */
.L_x_1365:
[----:B---3--:R3:W4:Y:S02]  /*b120*/  SYNCS.PHASECHK.TRANS64.TRYWAIT P1, [R16+URZ+0x30848], R21 ;  /* 0x03084815100075a7 */ /* 0x008724000802017f */
[----:B----4-:R-:W-:Y:S05]  /*b130*/  @!P1 NANOSLEEP.SYNCS 0x989680 ;  /* 0x009896800000995d */ /* 0x010fea0003900000 */
[----:B------:R-:W4:Y:S02]  /*b140*/  @!P1 SYNCS.PHASECHK.TRANS64 P1, [R16+URZ+0x30848], R21 ;  /* 0x03084815100095a7 */ /* 0x000f24000802007f */
[----:B----4-:R-:W-:Y:S05]  /*b150*/  @!P1 BRA `(.L_x_1365) ;  /* 0xfffffffc00f09947 */ /* 0x010fea000383ffff */
[----:B------:R-:W-:Y:S05]  /*b160*/  BRA `(.L_x_1397) ;  /* 0xffffffe800e87947 */ /* 0x000fea000383ffff */
.L_x_1367:
[----:B------:R-:W-:-:S07]  /*b170*/  SHF.L.U32 R5, R11, 0x1f, RZ ;  /* 0x0000001f0b057819 */ /* 0x000fce00000006ff */
.L_x_1398:
[----:B------:R1:W1:Y:S02]  /*b180*/  SYNCS.PHASECHK.TRANS64.TRYWAIT P1, [R16+URZ+0x30820], R5 ;  /* 0x03082005100075a7 */ /* 0x000264000802017f */
[----:B-1----:R-:W-:Y:S05]  /*b190*/  @!P1 NANOSLEEP.SYNCS 0x989680 ;  /* 0x009896800000995d */ /* 0x002fea0003900000 */
[----:B------:R-:W1:Y:S02]  /*b1a0*/  @!P1 SYNCS.PHASECHK.TRANS64 P1, [R16+URZ+0x30820], R5 ;  /* 0x03082005100095a7 */ /* 0x000e64000802007f */
[----:B-1----:R-:W-:Y:S05]  /*b1b0*/  @!P1 BRA `(.L_x_1398) ;  /* 0xfffffffc00f09947 */ /* 0x002fea000383ffff */
[----:B------:R-:W-:Y:S05]  /*b1c0*/  BRA `(.L_x_1399) ;  /* 0xffffffec00647947 */ /* 0x000fea000383ffff */
.L_x_1370:
[----:B-1----:R1:W3:Y:S02]  /*b1d0*/  SYNCS.PHASECHK.TRANS64.TRYWAIT P1, [R16+URZ+0x30840], R13 ;  /* 0x0308400d100075a7 */ /* 0x0022e4000802017f */
[----:B---3--:R-:W-:Y:S05]  /*b1e0*/  @!P1 NANOSLEEP.SYNCS 0x989680 ;  /* 0x009896800000995d */ /* 0x008fea0003900000 */
[----:B------:R-:W3:Y:S02]  /*b1f0*/  @!P1 SYNCS.PHASECHK.TRANS64 P1, [R16+URZ+0x30840], R13 ;  /* 0x0308400d100095a7 */ /* 0x000ee4000802007f */
[----:B---3--:R-:W-:Y:S05]  /*b200*/  @!P1 BRA `(.L_x_1370) ;  /* 0xfffffffc00f09947 */ /* 0x008fea000383ffff */
[----:B------:R-:W-:Y:S05]  /*b210*/  BRA `(.L_x_1400) ;  /* 0xfffffff000187947 */ /* 0x000fea000383ffff */
.L_x_1372:
[----:B--2---:R2:W3:Y:S02]  /*b220*/  SYNCS.PHASECHK.TRANS64.TRYWAIT P1, [R16+URZ+0x30828], R13 ;  /* 0x0308280d100075a7 */ /* 0x0044e4000802017f */
[----:B---3--:R-:W-:Y:S05]  /*b230*/  @!P1 NANOSLEEP.SYNCS 0x989680 ;  /* 0x009896800000995d */ /* 0x008fea0003900000 */
[----:B------:R-:W3:Y:S02]  /*b240*/  @!P1 SYNCS.PHASECHK.TRANS64 P1, [R16+URZ+0x30828], R13 ;  /* 0x0308280d100095a7 */ /* 0x000ee4000802007f */
[----:B---3--:R-:W-:Y:S05]  /*b250*/  @!P1 BRA `(.L_x_1372) ;  /* 0xfffffffc00f09947 */ /* 0x008fea000383ffff */
[----:B------:R-:W-:Y:S05]  /*b260*/  BRA `(.L_x_1401) ;  /* 0xfffffff000a07947 */ /* 0x000fea000383ffff */
.L_x_1374:
[----:B---3--:R3:W1:Y:S02]  /*b270*/  SYNCS.PHASECHK.TRANS64.TRYWAIT P0, [R3+URZ+0x30840], R0 ;  /* 0x03084000030075a7 */ /* 0x008664000800017f */
[----:B-1----:R-:W-:Y:S05]  /*b280*/  @!P0 NANOSLEEP.SYNCS 0x989680 ;  /* 0x009896800000895d */ /* 0x002fea0003900000 */
[----:B------:R-:W1:Y:S02]  /*b290*/  @!P0 SYNCS.PHASECHK.TRANS64 P0, [R3+URZ+0x30840], R0 ;  /* 0x03084000030085a7 */ /* 0x000e64000800007f */
[----:B-1----:R-:W-:Y:S05]  /*b2a0*/  @!P0 BRA `(.L_x_1374) ;  /* 0xfffffffc00f08947 */ /* 0x002fea000383ffff */
[----:B------:R-:W-:Y:S05]  /*b2b0*/  BRA `(.L_x_1402) ;  /* 0xfffffff400487947 */ /* 0x000fea000383ffff */
.L_x_1376:
[----:B------:R-:W-:Y:S01]  /*b2c0*/  BSSY B0, `(.L_x_1403) ;  /* 0x0000006000007945 */ /* 0x000fe20003800000 */
[----:B------:R-:W-:-:S07]  /*b2d0*/  IMAD.MOV.U32 R15, RZ, RZ, -0x1 ;  /* 0xffffffffff0f7424 */ /* 0x000fce00078e00ff */
[----:B------:R-:W-:Y:S05]  /*b2e0*/  WARPSYNC.COLLECTIVE R15, `(.L_x_1404) ;  /* 0x000000000f0c7348 */ /* 0x000fea0003c00000 */
[----:B------:R-:W-:Y:S02]  /*b2f0*/  ELECT P6, UR62, PT ;  /* 0x00000000003e782f */ /* 0x000fe400038c0000 */
[----:B------:R-:W-:Y:S01]  /*b300*/  MOV R14, UR62 ;  /* 0x0000003e000e7c02 */ /* 0x000fe20008000f00 */
[----:B------:R-:W-:Y:S10]  /*b310*/  ENDCOLLECTIVE ;  /* 0x000000000000791b */ /* 0x000ff40003800000 */
.L_x_1404:
[----:B------:R-:W-:Y:S05]  /*b320*/  BSYNC B0 ;  /* 0x0000000000007941 */ /* 0x000fea0003800000 */
.L_x_1403:
[----:B------:R-:W-:Y:S05]  /*b330*/  BRA `(.L_x_1405) ;  /* 0xfffffff400f47947 */ /* 0x000fea000383ffff */
.L_x_1378:
[----:B-1----:R1:W2:Y:S02]  /*b340*/  SYNCS.PHASECHK.TRANS64.TRYWAIT P0, [R6+URZ], R5 ;  /* 0x00000005060075a7 */ /* 0x0022a4000800017f */
[----:B--2---:R-:W-:Y:S05]  /*b350*/  @!P0 NANOSLEEP.SYNCS 0x989680 ;  /* 0x009896800000895d */ /* 0x004fea0003900000 */
[----:B------:R-:W2:Y:S02]  /*b360*/  @!P0 SYNCS.PHASECHK.TRANS64 P0, [R6+URZ], R5 ;  /* 0x00000005060085a7 */ /* 0x000ea4000800007f */
[----:B--2---:R-:W-:Y:S05]  /*b370*/  @!P0 BRA `(.L_x_1378) ;  /* 0xfffffffc00f08947 */ /* 0x004fea000383ffff */
[----:B------:R-:W-:Y:S05]  /*b380*/  BRA `(.L_x_1406) ;  /* 0xfffffff800347947 */ /* 0x000fea000383ffff */
.L_x_1379:
[----:B--2---:R2:W3:Y:S02]  /*b390*/  SYNCS.PHASECHK.TRANS64.TRYWAIT P0, [R3+URZ], R2 ;  /* 0x00000002030075a7 */ /* 0x0044e4000800017f */
[----:B---3--:R-:W-:Y:S05]  /*b3a0*/  @!P0 NANOSLEEP.SYNCS 0x989680 ;  /* 0x009896800000895d */ /* 0x008fea0003900000 */
[----:B------:R-:W3:Y:S02]  /*b3b0*/  @!P0 SYNCS.PHASECHK.TRANS64 P0, [R3+URZ], R2 ;  /* 0x00000002030085a7 */ /* 0x000ee4000800007f */
[----:B---3--:R-:W-:Y:S05]  /*b3c0*/  @!P0 BRA `(.L_x_1379) ;  /* 0xfffffffc00f08947 */ /* 0x008fea000383ffff */
[----:B------:R-:W-:Y:S05]  /*b3d0*/  BRA `(.L_x_1407) ;  /* 0xfffffff800287947 */ /* 0x000fea000383ffff */
.L_x_1381:
[----:B--2---:R2:W3:Y:S02]  /*b3e0*/  SYNCS.PHASECHK.TRANS64.TRYWAIT P0, [R0+URZ], R5 ;  /* 0x00000005000075a7 */ /* 0x0044e4000800017f */
[----:B---3--:R-:W-:Y:S05]  /*b3f0*/  @!P0 NANOSLEEP.SYNCS 0x989680 ;  /* 0x009896800000895d */ /* 0x008fea0003900000 */
[----:B------:R-:W3:Y:S02]  /*b400*/  @!P0 SYNCS.PHASECHK.TRANS64 P0, [R0+URZ], R5 ;  /* 0x00000005000085a7 */ /* 0x000ee4000800007f */
[----:B---3--:R-:W-:Y:S05]  /*b410*/  @!P0 BRA `(.L_x_1381) ;  /* 0xfffffffc00f08947 */ /* 0x008fea000383ffff */
[----:B------:R-:W-:Y:S05]  /*b420*/  BRA `(.L_x_1408) ;  /* 0xfffffff8002c7947 */ /* 0x000fea000383ffff */
.L_x_1409:
        /* <DEDUP_REMOVED lines=13> */
.L_x_3662:


//--------------------- .text._ZN7cutlass13device_kernelIN5flash11enable_sm90INS1_16FlashAttnBwdSm90INS1_25CollectiveMainloopBwdSm90ILi2ELi2ELi2EN4cute5tupleIJNS5_1CILi1EEES8_S8_EEENS6_IJNS7_ILi64EEENS7_ILi128EEESB_EEENS_6half_tEfNS_4arch4Sm90ELb0ELb1ELb1ELb0ELb0ELb1ELb0ELb0ELi2ELi1ELi2ELi1ELb0EEENS1_24CollectiveEpilogueBwdGQAISC_fSF_Li256ELb0ELb0EEENS1_19SingleTileSchedulerILb0ELb0ELb0ELi128EEEEEEEEEvNT_6ParamsE --------------------------
	.section	.text._ZN7cutlass13device_kernelIN5flash11enable_sm90INS1_16FlashAttnBwdSm90INS1_25CollectiveMainloopBwdSm90ILi2ELi2ELi2EN4cute5tupleIJNS5_1CILi1EEES8_S8_EEENS6_IJNS7_ILi64EEENS7_ILi128EEESB_EEENS_6half_tEfNS_4arch4Sm90ELb0ELb1ELb1ELb0ELb0ELb1ELb0ELb0ELi2ELi1ELi2ELi1ELb0EEENS1_24CollectiveEpilogueBwdGQAISC_fSF_Li256ELb0ELb0EEENS1_19SingleTileSchedulerILb0ELb0ELb0ELi128EEEEEEEEEvNT_6ParamsE,"ax",@progbits
	.align	128
.text._ZN7cutlass13device_kernelIN5flash11enable_sm90INS1_16FlashAttnBwdSm90INS1_25CollectiveMainloopBwdSm90ILi2ELi2ELi2EN4cute5tupleIJNS5_1CILi1EEES8_S8_EEENS6_IJNS7_ILi64EEENS7_ILi128EEESB_EEENS_6half_tEfNS_4arch4Sm90ELb0ELb1ELb1ELb0ELb0ELb1ELb0ELb0ELi2ELi1ELi2ELi1ELb0EEENS1_24CollectiveEpilogueBwdGQAISC_fSF_Li256ELb0ELb0EEENS1_19SingleTileSchedulerILb0ELb0ELb0ELi128EEEEEEEEEvNT_6ParamsE:
        .type           _ZN7cutlass13device_kernelIN5flash11enable_sm90INS1_16FlashAttnBwdSm90INS1_25CollectiveMainloopBwdSm90ILi2ELi2ELi2EN4cute5tupleIJNS5_1CILi1EEES8_S8_EEENS6_IJNS7_ILi64EEENS7_ILi128EEESB_EEENS_6half_tEfNS_4arch4Sm90ELb0ELb1ELb1ELb0ELb0ELb1ELb0ELb0ELi2ELi1ELi2ELi1ELb0EEENS1_24CollectiveEpilogueBwdGQAISC_fSF_Li256ELb0ELb0EEENS1_19SingleTileSchedulerILb0ELb0ELb0ELi128EEEEEEEEEvNT_6ParamsE,@function
        .size           _ZN7cutlass13device_kernelIN5flash11enable_sm90INS1_16FlashAttnBwdSm90INS1_25CollectiveMainloopBwdSm90ILi2ELi2ELi2EN4cute5tupleIJNS5_1CILi1EEES8_S8_EEENS6_IJNS7_ILi64EEENS7_ILi128EEESB_EEENS_6half_tEfNS_4arch4Sm90ELb0ELb1ELb1ELb0ELb0ELb1ELb0ELb0ELi2ELi1ELi2ELi1ELb0EEENS1_24CollectiveEpilogueBwdGQAISC_fSF_Li256ELb0ELb0EEENS1_19SingleTileSchedulerILb0ELb0ELb0ELi128EEEEEEEEEvNT_6ParamsE,(.L_x_3663 - _ZN7cutlass13device_kernelIN5flash11enable_sm90INS1_16FlashAttnBwdSm90INS1_25CollectiveMainloopBwdSm90ILi2ELi2ELi2EN4cute5tupleIJNS5_1CILi1EEES8_S8_EEENS6_IJNS7_ILi64EEENS7_ILi128EEESB_EEENS_6half_tEfNS_4arch4Sm90ELb0ELb1ELb1ELb0ELb0ELb1ELb0ELb0ELi2ELi1ELi2ELi1ELb0EEENS1_24CollectiveEpilogueBwdGQAISC_fSF_Li256ELb0ELb0EEENS1_19SingleTileSchedulerILb0ELb0ELb0ELi128EEEEEEEEEvNT_6ParamsE)
        .other          _ZN7cutlass13device_kernelIN5flash11enable_sm90INS1_16FlashAttnBwdSm90INS1_25CollectiveMainloopBwdSm90ILi2ELi2ELi2EN4cute5tupleIJNS5_1CILi1EEES8_S8_EEENS6_IJNS7_ILi64EEENS7_ILi128EEESB_EEENS_6half_tEfNS_4arch4Sm90ELb0ELb1ELb1ELb0ELb0ELb1ELb0ELb0ELi2ELi1ELi2ELi1ELb0EEENS1_24CollectiveEpilogueBwdGQAISC_fSF_Li256ELb0ELb0EEENS1_19SingleTileSchedulerILb0ELb0ELb0ELi128EEEEEEEEEvNT_6ParamsE,@"STO_CUDA_ENTRY STV_DEFAULT"
_ZN7cutlass13device_kernelIN5flash11enable_sm90INS1_16FlashAttnBwdSm90INS1_25CollectiveMainloopBwdSm90ILi2ELi2ELi2EN4cute5tupleIJNS5_1CILi1EEES8_S8_EEENS6_IJNS7_ILi64EEENS7_ILi128EEESB_EEENS_6half_tEfNS_4arch4Sm90ELb0ELb1ELb1ELb0ELb0ELb1ELb0ELb0ELi2ELi1ELi2ELi1ELb0EEENS1_24CollectiveEpilogueBwdGQAISC_fSF_Li256ELb0ELb0EEENS1_19SingleTileSchedulerILb0ELb0ELb0ELi128EEEEEEEEEvNT_6ParamsE:
        /* <DEDUP_REMOVED lines=24> */
.L_x_1411:
[----:B------:R-:W-:Y:S05]  /*0180*/  BSYNC B0 ;  /* 0x0000000000007941 */ /* 0x000fea0003800000 */
.L_x_1410:
        /* <DEDUP_REMOVED lines=37> */
.L_x_1412:
        /* <DEDUP_REMOVED lines=22> */
.L_x_1413:
[----:B------:R-:W-:Y:S01]  /*0540*/  PLOP3.LUT P0, PT, PT, PT, UP0, 0x80, 0x0 ;  /* 0x000000000000781c */ /* 0x000fe20003f0f008 */
[----:B------:R-:W-:Y:S01]  /*0550*/  NOP ;  /* 0x0000000000007918 */ /* 0x000fe20000000000 */
[----:B------:R-:W-:Y:S01]  /*0560*/  BSSY B6, `(.L_x_1414) ;  /* 0x00007db000067945 */ /* 0x000fe20003800000 */
[----:B-12-4-:R-:W-:Y:S10]  /*0570*/  BAR.SYNC.DEFER_BLOCKING 0x0 ;  /* 0x0000000000007b1d */ /* 0x016ff40000010000 */
[----:B------:R-:W-:Y:S05]  /*0580*/  @!P0 BRA `(.L_x_1415) ;  /* 0x0000004c00cc8947 */ /* 0x000fea0003800000 */
.L_x_1416:
        /* <DEDUP_REMOVED lines=101> */
.L_x_1418:
        /* <DEDUP_REMOVED lines=31> */
.L_x_1421:
        /* <DEDUP_REMOVED lines=15> */
.L_x_1420:
        /* <DEDUP_REMOVED lines=22> */
.L_x_1423:
        /* <DEDUP_REMOVED lines=15> */
.L_x_1422:
        /* <DEDUP_REMOVED lines=8> */
.L_x_1495:
        /* <DEDUP_REMOVED lines=23> */
.L_x_1425:
        /* <DEDUP_REMOVED lines=98> */
.L_x_1437:
[----:B------:R-:W-:-:S05]  /*1920*/  IMAD.U32 R0, RZ, RZ, UR38 ;  /* 0x00000026ff007e24 */ /* 0x000fca000f8e00ff */
[----:B------:R-:W-:-:S04]  /*1930*/  LOP3.LUT R0, R0, 0x1, RZ, 0xfc, !PT ;  /* 0x0000000100007812 */ /* 0x000fc800078efcff */
[----:B------:R-:W-:-:S13]  /*1940*/  ISETP.NE.AND P6, PT, R0, 0x3, PT ;  /* 0x000000030000780c */ /* 0x000fda0003fc5270 */
[----:B-1----:R-:W-:Y:S05]  /*1950*/  @!P6 BRA `(.L_x_1427) ;  /* 0x000000000004e947 */ /* 0x002fea0003800000 */
[----:B------:R-:W-:Y:S01]  /*1960*/  BPT.TRAP 0x1 ;  /* 0x000000040000795c */ /* 0x000fe20000300000 */
.L_x_1427:
        /* <DEDUP_REMOVED lines=8> */
.L_x_1428:
[----:B---3--:R-:W-:Y:S05]  /*19f0*/  @P0 BRA `(.L_x_1429) ;  /* 0x0000000000080947 */ /* 0x008fea0003800000 */
[----:B------:R-:W3:Y:S02]  /*1a00*/  SYNCS.PHASECHK.TRANS64.TRYWAIT P0, [R0+URZ+0x30810], R191 ;  /* 0x030810bf000075a7 */ /* 0x000ee4000800017f */
[----:B---3--:R-:W-:Y:S05]  /*1a10*/  @!P0 BRA `(.L_x_1430) ;  /* 0x0000006800808947 */ /* 0x008fea0003800000 */
.L_x_1429:
        /* <DEDUP_REMOVED lines=84> */
.L_x_1431:
[----:B------:R1:W1:Y:S01]  /*1f60*/  SYNCS.PHASECHK.TRANS64.TRYWAIT P0, [R0+URZ+0x30830], R191 ;  /* 0x030830bf000075a7 */ /* 0x000262000800017f */
[----:B------:R-:W-:Y:S05]  /*1f70*/  @!P6 BRA `(.L_x_1432) ;  /* 0x000000000004e947 */ /* 0x000fea0003800000 */
[----:B------:R-:W-:Y:S01]  /*1f80*/  BPT.TRAP 0x1 ;  /* 0x000000040000795c */ /* 0x000fe20000300000 */
.L_x_1432:
        /* <DEDUP_REMOVED lines=52> */
.L_x_1433:
        /* <DEDUP_REMOVED lines=539> */
.L_x_1435:
        /* <DEDUP_REMOVED lines=49> */
.L_x_1436:
        /* <DEDUP_REMOVED lines=78> */
.L_x_1419:
[----:B------:R-:W-:Y:S05]  /*4c70*/  @P0 BRA `(.L_x_1417) ;  /* 0x0000003400a40947 */ /* 0x000fea0003800000 */
[----:B------:R-:W2:Y:S01]  /*4c80*/  S2R R4, SR_TID.X ;  /* 0x0000000000047919 */ /* 0x000ea20000002100 */
[----:B------:R-:W3:Y:S01]  /*4c90*/  S2UR UR6, SR_CgaCtaId ;  /* 0x00000000000679c3 */ /* 0x000ee20000008800 */
[----:B------:R-:W-:Y:S01]  /*4ca0*/  ULDC UR7, c[0x0][0x850] ;  /* 0x0002140000077ab9 */ /* 0x000fe20000000800 */
[----:B------:R-:W-:Y:S01]  /*4cb0*/  UMOV UR4, 0x400 ;  /* 0x0000040000047882 */ /* 0x000fe20000000000 */
[----:B------:R-:W-:Y:S01]  /*4cc0*/  UISETP.NE.AND UP0, UPT, UR7, 0x1, UPT ;  /* 0x000000010700788c */ /* 0x000fe2000bf05270 */
[----:B------:R-:W-:Y:S01]  /*4cd0*/  BSSY B0, `(.L_x_1438) ;  /* 0x0000056000007945 */ /* 0x000fe20003800000 */
[----:B------:R-:W-:Y:S01]  /*4ce0*/  ULDC.64 UR12, c[0x0][0x818] ;  /* 0x00020600000c7ab9 */ /* 0x000fe20000000a00 */
[----:B------:R-:W-:Y:S01]  /*4cf0*/  ULDC.64 UR14, c[0x0][0x820] ;  /* 0x00020800000e7ab9 */ /* 0x000fe20000000a00 */
[----:B------:R-:W-:Y:S01]  /*4d00*/  ULDC.64 UR16, c[0x0][0x848] ;  /* 0x0002120000107ab9 */ /* 0x000fe20000000a00 */
[----:B------:R-:W4:Y:S06]  /*4d10*/  S2UR UR5, SR_CTAID.Y ;  /* 0x00000000000579c3 */ /* 0x000f2c0000002600 */
[----:B------:R-:W-:-:S02]  /*4d20*/  @UP0 ULDC UR9, c[0x0][0x858] ;  /* 0x0002160000090ab9 */ /* 0x000fc40000000800 */
[----:B------:R-:W5:Y:S01]  /*4d30*/  S2UR UR8, SR_CTAID.X ;  /* 0x00000000000879c3 */ /* 0x000f620000002500 */
[----:B---3--:R-:W-:-:S07]  /*4d40*/  ULEA UR4, UR6, UR4, 0x18 ;  /* 0x0000000406047291 */ /* 0x008fce000f8ec03f */
[----:B------:R-:W3:Y:S01]  /*4d50*/  S2UR UR18, SR_CTAID.Z ;  /* 0x00000000001279c3 */ /* 0x000ee20000002700 */
[----:B------:R-:W-:Y:S01]  /*4d60*/  @UP0 ULDC UR6, c[0x0][0x854] ;  /* 0x0002150000060ab9 */ /* 0x000fe20000000800 */
[----:B--2---:R-:W-:Y:S01]  /*4d70*/  VIADD R5, R4, 0xffffff80 ;  /* 0xffffff8004057836 */ /* 0x004fe20000000000 */
[----:B----4-:R-:W-:-:S04]  /*4d80*/  UIMAD.WIDE.U32 UR6, UR5, UR6, URZ ;  /* 0x00000006050672a5 */ /* 0x010fc8000f8e003f */
[----:B------:R-:W-:Y:S01]  /*4d90*/  SHF.R.S32.HI R0, RZ, 0x1f, R5 ;  /* 0x0000001fff007819 */ /* 0x000fe20000011405 */
[----:B------:R-:W-:Y:S01]  /*4da0*/  @UP0 USHF.R.U32.HI UR5, URZ, UR9, UR7 ;  /* 0x000000093f050299 */ /* 0x000fe20008011607 */
[----:B------:R-:W-:Y:S01]  /*4db0*/  BAR.SYNC.DEFER_BLOCKING 0x1, 0x100 ;  /* 0x0044000000007b1d */ /* 0x000fe20000010000 */
[----:B------:R-:W-:Y:S01]  /*4dc0*/  ISETP.NE.AND P0, PT, R5, RZ, PT ;  /* 0x000000ff0500720c */ /* 0x000fe20003f05270 */
[----:B-----5:R-:W-:Y:S01]  /*4dd0*/  USHF.L.U32 UR8, UR8, 0xe, URZ ;  /* 0x0000000e08087899 */ /* 0x020fe2000800063f */
[----:B------:R-:W-:Y:S01]  /*4de0*/  LEA.HI R2, R0, R5, RZ, 0x7 ;  /* 0x0000000500027211 */ /* 0x000fe200078f38ff */
[----:B------:R-:W-:Y:S02]  /*4df0*/  USHF.R.S32.HI UR10, URZ, 0x1f, UR5 ;  /* 0x0000001f3f0a7899 */ /* 0x000fe40008011405 */
[----:B------:R-:W-:Y:S01]  /*4e00*/  USHF.R.S32.HI UR9, URZ, 0x1f, UR8 ;  /* 0x0000001f3f097899 */ /* 0x000fe20008011408 */
[C---:B------:R-:W-:Y:S01]  /*4e10*/  LOP3.LUT R0, R2.reuse, 0xfffff80, RZ, 0xc0, !PT ;  /* 0x0fffff8002007812 */ /* 0x040fe200078ec0ff */
[----:B------:R-:W-:Y:S01]  /*4e20*/  IMAD.SHL.U32 R2, R2, 0x40, RZ ;  /* 0x0000004002027824 */ /* 0x000fe200078e00ff */
[----:B------:R-:W-:-:S02]  /*4e30*/  UIMAD UR11, UR10, UR12, URZ ;  /* 0x0000000c0a0b72a4 */ /* 0x000fc4000f8e023f */
[----:B------:R-:W-:Y:S01]  /*4e40*/  UIMAD.WIDE.U32 UR6, UR5, UR12, UR8 ;  /* 0x0000000c050672a5 */ /* 0x000fe2000f8e0008 */
[----:B------:R-:W-:Y:S01]  /*4e50*/  IMAD.IADD R0, R5, 0x1, -R0 ;  /* 0x0000000105007824 */ /* 0x000fe200078e0a00 */
[----:B-1----:R-:W-:Y:S01]  /*4e60*/  LOP3.LUT R3, R2, 0x3fffe000, RZ, 0xc0, !PT ;  /* 0x3fffe00002037812 */ /* 0x002fe200078ec0ff */
[----:B------:R-:W-:-:S03]  /*4e70*/  UIMAD UR11, UR5, UR13, UR11 ;  /* 0x0000000d050b72a4 */ /* 0x000fc6000f8e020b */
[----:B------:R-:W-:Y:S01]  /*4e80*/  ULDC.64 UR12, c[0x0][0x840] ;  /* 0x00021000000c7ab9 */ /* 0x000fe20000000a00 */
[----:B------:R-:W-:Y:S01]  /*4e90*/  IMAD R0, R0, 0x4, R3 ;  /* 0x0000000400007824 */ /* 0x000fe200078e0203 */
[----:B------:R-:W-:Y:S02]  /*4ea0*/  UIMAD UR10, UR10, UR12, URZ ;  /* 0x0000000c0a0a72a4 */ /* 0x000fe4000f8e023f */
[----:B------:R-:W-:Y:S02]  /*4eb0*/  UIMAD.WIDE.U32 UR8, UR5, UR12, UR8 ;  /* 0x0000000c050872a5 */ /* 0x000fe4000f8e0008 */
[----:B------:R-:W-:Y:S01]  /*4ec0*/  LEA R0, R0, UR4, 0x2 ;  /* 0x0000000400007c11 */ /* 0x000fe2000f8e10ff */
[----:B------:R-:W-:Y:S02]  /*4ed0*/  UIMAD UR12, UR5, UR13, UR10 ;  /* 0x0000000d050c72a4 */ /* 0x000fe4000f8e020a */
[----:B---3--:R-:W-:Y:S02]  /*4ee0*/  USHF.R.S32.HI UR5, URZ, 0x1f, UR18 ;  /* 0x0000001f3f057899 */ /* 0x008fe40008011412 */
[----:B------:R1:W-:Y:S01]  /*4ef0*/  STS.128 [R0], R24 ;  /* 0x0000001800007388 */ /* 0x0003e20000000c00 */
[----:B------:R-:W-:-:S02]  /*4f00*/  UIADD3 UR7, UR7, UR11, URZ ;  /* 0x0000000b07077290 */ /* 0x000fc4000fffe03f */
[----:B------:R-:W-:Y:S01]  /*4f10*/  UIMAD UR10, UR5, UR14, URZ ;  /* 0x0000000e050a72a4 */ /* 0x000fe2000f8e023f */
[----:B------:R1:W-:Y:S01]  /*4f20*/  STS.128 [R0+0x800], R28 ;  /* 0x0008001c00007388 */ /* 0x0003e20000000c00 */
[----:B------:R-:W-:Y:S02]  /*4f30*/  UIMAD UR5, UR5, UR16, URZ ;  /* 0x00000010050572a4 */ /* 0x000fe4000f8e023f */
[----:B------:R-:W-:Y:S01]  /*4f40*/  UIADD3 UR9, UR9, UR12, URZ ;  /* 0x0000000c09097290 */ /* 0x000fe2000fffe03f */
[----:B------:R1:W-:Y:S01]  /*4f50*/  STS.128 [R0+0x1000], R32 ;  /* 0x0010002000007388 */ /* 0x0003e20000000c00 */
[----:B------:R-:W-:Y:S02]  /*4f60*/  UIMAD UR10, UR18, UR15, UR10 ;  /* 0x0000000f120a72a4 */ /* 0x000fe4000f8e020a */
[----:B------:R-:W-:Y:S01]  /*4f70*/  UIMAD.WIDE.U32 UR6, UR18, UR14, UR6 ;  /* 0x0000000e120672a5 */ /* 0x000fe2000f8e0006 */
[----:B------:R1:W-:Y:S01]  /*4f80*/  STS.128 [R0+0x1800], R36 ;  /* 0x0018002400007388 */ /* 0x0003e20000000c00 */
[----:B------:R-:W-:-:S02]  /*4f90*/  UIMAD UR5, UR18, UR17, UR5 ;  /* 0x00000011120572a4 */ /* 0x000fc4000f8e0205 */
[----:B------:R-:W-:Y:S01]  /*4fa0*/  UIMAD.WIDE.U32 UR8, UR18, UR16, UR8 ;  /* 0x00000010120872a5 */ /* 0x000fe2000f8e0008 */
[----:B------:R1:W-:Y:S01]  /*4fb0*/  STS.128 [R0+0x2000], R40 ;  /* 0x0020002800007388 */ /* 0x0003e20000000c00 */
[----:B------:R-:W-:Y:S01]  /*4fc0*/  ULDC.64 UR12, c[0x0][0x800] ;  /* 0x00020000000c7ab9 */ /* 0x000fe20000000a00 */
[----:B------:R-:W-:Y:S01]  /*4fd0*/  ULDC.64 UR14, c[0x0][0x828] ;  /* 0x00020a00000e7ab9 */ /* 0x000fe20000000a00 */
[----:B------:R-:W-:Y:S01]  /*4fe0*/  UIADD3 UR7, UR7, UR10, URZ ;  /* 0x0000000a07077290 */ /* 0x000fe2000fffe03f */
[----:B------:R1:W-:Y:S01]  /*4ff0*/  STS.128 [R0+0x2800], R44 ;  /* 0x0028002c00007388 */ /* 0x0003e20000000c00 */
[----:B------:R-:W-:Y:S02]  /*5000*/  ULEA UR12, UP0, UR6, UR12, 0x2 ;  /* 0x0000000c060c7291 */ /* 0x000fe4000f80103f */
[----:B------:R-:W-:Y:S01]  /*5010*/  UIADD3 UR5, UR9, UR5, URZ ;  /* 0x0000000509057290 */ /* 0x000fe2000fffe03f */
[----:B------:R1:W-:Y:S01]  /*5020*/  STS.128 [R0+0x3000], R48 ;  /* 0x0030003000007388 */ /* 0x0003e20000000c00 */
[----:B------:R-:W-:-:S02]  /*5030*/  ULEA UR14, UP1, UR8, UR14, 0x2 ;  /* 0x0000000e080e7291 */ /* 0x000fc4000f82103f */
[----:B------:R-:W-:Y:S01]  /*5040*/  ULEA.HI.X UR13, UR6, UR13, UR7, 0x2, UP0 ;  /* 0x0000000d060d7291 */ /* 0x000fe200080f1407 */
[----:B------:R1:W-:Y:S01]  /*5050*/  STS.128 [R0+0x3800], R52 ;  /* 0x0038003400007388 */ /* 0x0003e20000000c00 */
[----:B------:R-:W-:-:S03]  /*5060*/  ULEA.HI.X UR7, UR8, UR15, UR5, 0x2, UP1 ;  /* 0x0000000f08077291 */ /* 0x000fc600088f1405 */
        /* <DEDUP_REMOVED lines=14> */
[----:B--2---:R-:W-:Y:S06]  /*5150*/  BAR.SYNC.DEFER_BLOCKING 0x1, 0x100 ;  /* 0x0044000000007b1d */ /* 0x004fec0000010000 */
[----:B------:R-:W-:Y:S05]  /*5160*/  @P0 BRA `(.L_x_1439) ;  /* 0x0000000000300947 */ /* 0x000fea0003800000 */
[----:B------:R-:W-:Y:S01]  /*5170*/  PLOP3.LUT P0, PT, PT, PT, PT, 0x80, 0x0 ;  /* 0x000000000000781c */ /* 0x000fe20003f0f070 */
[----:B------:R-:W-:Y:S01]  /*5180*/  UMOV UR5, 0x1000 ;  /* 0x0000100000057882 */ /* 0x000fe20000000000 */
[----:B------:R-:W-:Y:S01]  /*5190*/  UMOV UR8, 0x0 ;  /* 0x0000000000087882 */ /* 0x000fe20000000000 */
[----:B------:R-:W-:Y:S01]  /*51a0*/  UMOV UR9, 0x14f00000 ;  /* 0x14f0000000097882 */ /* 0x000fe20000000000 */
[----:B------:R-:W-:-:S09]  /*51b0*/  UMOV UR6, UR14 ;  /* 0x0000000e00067c82 */ /* 0x000fd20008000000 */
.L_x_1440:
[----:B------:R-:W-:Y:S01]  /*51c0*/  @P0 ELECT P1, URZ, PT ;  /* 0x00000000003f082f */ /* 0x000fe20003820000 */
[----:B------:R2:W-:-:S12]  /*51d0*/  UBLKRED.G.S.ADD.F32.RN [UR6], [UR4], UR5, desc[UR8] ;  /* 0x00000806040073bb */ /* 0x0005d800080a1405 */
[----:B------:R-:W-:Y:S02]  /*51e0*/  @P1 PLOP3.LUT P0, PT, P1, PT, PT, 0x8, 0x0 ;  /* 0x000000000000181c */ /* 0x000fe40000f0e170 */
[----:B------:R-:W-:-:S11]  /*51f0*/  PLOP3.LUT P1, PT, PT, PT, PT, 0x8, 0x0 ;  /* 0x000000000000781c */ /* 0x000fd60003f2e170 */
[----:B--2---:R-:W-:Y:S05]  /*5200*/  @P0 BRA.U.ANY `(.L_x_1440) ;  /* 0xfffffffd00ec0947 */ /* 0x004fea000393ffff */
[----:B------:R0:W-:Y:S01]  /*5210*/  UTMACMDFLUSH ;  /* 0x00000000000079b7 */ /* 0x0001e20000000000 */
[----:B------:R-:W-:-:S04]  /*5220*/  DEPBAR.LE SB0, 0x0 ;  /* 0x000080000000791a */ /* 0x000fc80000000000 */
.L_x_1439:
[----:B------:R-:W-:Y:S05]  /*5230*/  BSYNC B0 ;  /* 0x0000000000007941 */ /* 0x000fea0003800000 */
.L_x_1438:
        /* <DEDUP_REMOVED lines=23> */
[----:B---3--:R-:W3:Y:S02]  /*53b0*/  FENCE.VIEW.ASYNC.S ;  /* 0x00000000000073c6 */ /* 0x008ee40000000000 */
[----:B---3--:R-:W-:Y:S06]  /*53c0*/  BAR.SYNC.DEFER_BLOCKING 0x1, 0x100 ;  /* 0x0044000000007b1d */ /* 0x008fec0000010000 */
[----:B------:R-:W-:Y:S05]  /*53d0*/  @P0 BRA `(.L_x_1417) ;  /* 0x0000002c00cc0947 */ /* 0x000fea0003800000 */
[----:B------:R-:W-:Y:S01]  /*53e0*/  PLOP3.LUT P0, PT, PT, PT, PT, 0x80, 0x0 ;  /* 0x000000000000781c */ /* 0x000fe20003f0f070 */
[----:B------:R-:W-:Y:S01]  /*53f0*/  UMOV UR5, 0x1000 ;  /* 0x0000100000057882 */ /* 0x000fe20000000000 */
[----:B------:R-:W-:Y:S01]  /*5400*/  UMOV UR8, 0x0 ;  /* 0x0000000000087882 */ /* 0x000fe20000000000 */
[----:B------:R-:W-:Y:S01]  /*5410*/  UMOV UR9, 0x14f00000 ;  /* 0x14f0000000097882 */ /* 0x000fe20000000000 */
[----:B------:R-:W-:Y:S01]  /*5420*/  UMOV UR6, UR12 ;  /* 0x0000000c00067c82 */ /* 0x000fe20008000000 */
[----:B------:R-:W-:-:S08]  /*5430*/  UMOV UR7, UR13 ;  /* 0x0000000d00077c82 */ /* 0x000fd00008000000 */
.L_x_1441:
[----:B------:R-:W-:Y:S01]  /*5440*/  @P0 ELECT P1, URZ, PT ;  /* 0x00000000003f082f */ /* 0x000fe20003820000 */
[----:B------:R3:W-:-:S12]  /*5450*/  UBLKRED.G.S.ADD.F32.RN [UR6], [UR4], UR5, desc[UR8] ;  /* 0x00000806040073bb */ /* 0x0007d800080a1405 */
[----:B------:R-:W-:Y:S02]  /*5460*/  @P1 PLOP3.LUT P0, PT, P1, PT, PT, 0x8, 0x0 ;  /* 0x000000000000181c */ /* 0x000fe40000f0e170 */
[----:B------:R-:W-:-:S11]  /*5470*/  PLOP3.LUT P1, PT, PT, PT, PT, 0x8, 0x0 ;  /* 0x000000000000781c */ /* 0x000fd60003f2e170 */
[----:B---3--:R-:W-:Y:S05]  /*5480*/  @P0 BRA.U.ANY `(.L_x_1441) ;  /* 0xfffffffd00ec0947 */ /* 0x008fea000393ffff */
[----:B------:R0:W-:Y:S01]  /*5490*/  UTMACMDFLUSH ;  /* 0x00000000000079b7 */ /* 0x0001e20000000000 */
[----:B------:R-:W-:-:S04]  /*54a0*/  DEPBAR.LE SB0, 0x0 ;  /* 0x000080000000791a */ /* 0x000fc80000000000 */
[----:B------:R-:W-:Y:S05]  /*54b0*/  BRA `(.L_x_1417) ;  /* 0x0000002c00947947 */ /* 0x000fea0003800000 */
.L_x_1415:
        /* <DEDUP_REMOVED lines=40> */
.L_x_1443:
[----:B------:R-:W-:Y:S02]  /*5740*/  UISETP.GT.AND UP0, UPT, UR8, UR5, UPT ;  /* 0x000000050800728c */ /* 0x000fe4000bf04270 */
[----:B------:R-:W-:Y:S02]  /*5750*/  USHF.R.S32.HI UR14, URZ, 0x1f, UR12 ;  /* 0x0000001f3f0e7899 */ /* 0x000fe4000801140c */
[----:B------:R-:W-:Y:S02]  /*5760*/  USHF.R.S32.HI UR4, URZ, 0x1f, UR13 ;  /* 0x0000001f3f047899 */ /* 0x000fe4000801140d */
[----:B------:R-:W-:-:S13]  /*5770*/  PLOP3.LUT P0, PT, PT, PT, UP0, 0x80, 0x0 ;  /* 0x000000000000781c */ /* 0x000fda0003f0f008 */
[----:B------:R-:W-:Y:S05]  /*5780*/  @!P0 BRA `(.L_x_1417) ;  /* 0x0000002800e08947 */ /* 0x000fea0003800000 */
[----:B------:R-:W-:Y:S01]  /*5790*/  ULDC.64 UR10, c[0x0][0x2d8] ;  /* 0x0000b600000a7ab9 */ /* 0x000fe20000000a00 */
[----:B------:R-:W-:Y:S01]  /*57a0*/  ELECT P0, URZ, PT ;  /* 0x00000000003f782f */ /* 0x000fe20003800000 */
[----:B------:R-:W-:Y:S02]  /*57b0*/  UIMAD UR9, UR4, UR10, URZ ;  /* 0x0000000a040972a4 */ /* 0x000fe4000f8e023f */
[----:B------:R-:W-:Y:S02]  /*57c0*/  UIADD3 UR4, -UR5, UR8, URZ ;  /* 0x0000000805047290 */ /* 0x000fe4000fffe13f */
[----:B------:R-:W-:Y:S02]  /*57d0*/  UIMAD.WIDE.U32 UR6, UR13, UR10, URZ ;  /* 0x0000000a0d0672a5 */ /* 0x000fe4000f8e003f */
[----:B------:R-:W-:Y:S02]  /*57e0*/  ULOP3.LUT UR4, UR4, 0x1, URZ, 0xc0, !UPT ;  /* 0x0000000104047892 */ /* 0x000fe4000f8ec03f */
[----:B------:R-:W-:-:S02]  /*57f0*/  UIMAD UR9, UR13, UR11, UR9 ;  /* 0x0000000b0d0972a4 */ /* 0x000fc4000f8e0209 */
[----:B------:R-:W-:Y:S01]  /*5800*/  UISETP.NE.U32.AND UP0, UPT, UR4, 0x1, UPT ;  /* 0x000000010400788c */ /* 0x000fe2000bf05070 */
[----:B------:R-:W-:Y:S01]  /*5810*/  ULDC.64 UR10, c[0x0][0x2e0] ;  /* 0x0000b800000a7ab9 */ /* 0x000fe20000000a00 */
[----:B------:R-:W-:Y:S02]  /*5820*/  UIADD3 UR7, UR7, UR9, URZ ;  /* 0x0000000907077290 */ /* 0x000fe4000fffe03f */
[----:B------:R-:W-:Y:S02]  /*5830*/  UIMAD UR9, UR14, UR10, URZ ;  /* 0x0000000a0e0972a4 */ /* 0x000fe4000f8e023f */
[----:B------:R-:W-:Y:S01]  /*5840*/  PLOP3.LUT P1, PT, PT, PT, UP0, 0x80, 0x0 ;  /* 0x000000000000781c */ /* 0x000fe20003f2f008 */
[----:B------:R-:W-:Y:S02]  /*5850*/  UIMAD.WIDE.U32 UR6, UR12, UR10, UR6 ;  /* 0x0000000a0c0672a5 */ /* 0x000fe4000f8e0006 */
[----:B------:R-:W-:-:S04]  /*5860*/  UIMAD UR9, UR12, UR11, UR9 ;  /* 0x0000000b0c0972a4 */ /* 0x000fc8000f8e0209 */
[----:B------:R-:W-:-:S06]  /*5870*/  UIADD3 UR9, UR7, UR9, URZ ;  /* 0x0000000907097290 */ /* 0x000fcc000fffe03f */
[----:B------:R-:W-:Y:S06]  /*5880*/  @P1 BRA `(.L_x_1444) ;  /* 0x0000000000bc1947 */ /* 0x000fec0003800000 */
        /* <DEDUP_REMOVED lines=18> */
.L_x_1446:
[----:B------:R-:W-:Y:S05]  /*59b0*/  BSYNC B0 ;  /* 0x0000000000007941 */ /* 0x000fea0003800000 */
.L_x_1445:
        /* <DEDUP_REMOVED lines=19> */
.L_x_1448:
[----:B------:R-:W-:Y:S05]  /*5af0*/  BSYNC B0 ;  /* 0x0000000000007941 */ /* 0x000fea0003800000 */
.L_x_1447:
[----:B------:R-:W-:Y:S06]  /*5b00*/  BAR.ARV 0xa, 0xa0 ;  /* 0x0282800000007b1d */ /* 0x000fec0000002000 */
[----:B------:R-:W-:Y:S04]  /*5b10*/  BSSY B0, `(.L_x_1449) ;  /* 0x0000003000007945 */ /* 0x000fe80003800000 */
[----:B------:R-:W-:Y:S05]  /*5b20*/  @!P0 BRA `(.L_x_1450) ;  /* 0x0000000000048947 */ /* 0x000fea0003800000 */
[----:B------:R-:W-:-:S04]  /*5b30*/  DEPBAR.LE SB0, 0x0 ;  /* 0x000080000000791a */ /* 0x000fc80000000000 */
.L_x_1450:
[----:B------:R-:W-:Y:S05]  /*5b40*/  BSYNC B0 ;  /* 0x0000000000007941 */ /* 0x000fea0003800000 */
.L_x_1449:
[----:B------:R-:W-:Y:S06]  /*5b50*/  BAR.ARV 0xb, 0xa0 ;  /* 0x02c2800000007b1d */ /* 0x000fec0000002000 */
[----:B------:R-:W-:Y:S01]  /*5b60*/  UIADD3 UR12, UR5, 0x1, URZ ;  /* 0x00000001050c7890 */ /* 0x000fe2000fffe03f */
[----:B------:R-:W-:Y:S11]  /*5b70*/  BRA `(.L_x_1451) ;  /* 0x0000000000047947 */ /* 0x000ff60003800000 */
.L_x_1444:
[----:B------:R-:W-:-:S05]  /*5b80*/  UMOV UR12, UR5 ;  /* 0x00000005000c7c82 */ /* 0x000fca0008000000 */
.L_x_1451:
        /* <DEDUP_REMOVED lines=17> */
.L_x_1464:
        /* <DEDUP_REMOVED lines=20> */
.L_x_1453:
[----:B------:R-:W-:Y:S05]  /*5de0*/  BSYNC B0 ;  /* 0x0000000000007941 */ /* 0x000fea0003800000 */
.L_x_1452:
        /* <DEDUP_REMOVED lines=13> */
.L_x_1455:
[----:B------:R-:W-:Y:S05]  /*5ec0*/  BSYNC B0 ;  /* 0x0000000000007941 */ /* 0x000fea0003800000 */
.L_x_1454:
[----:B------:R-:W-:Y:S06]  /*5ed0*/  BAR.ARV 0xa, 0xa0 ;  /* 0x0282800000007b1d */ /* 0x000fec0000002000 */
[----:B------:R-:W-:Y:S04]  /*5ee0*/  BSSY B0, `(.L_x_1456) ;  /* 0x0000003000007945 */ /* 0x000fe80003800000 */
[----:B------:R-:W-:Y:S05]  /*5ef0*/  @!P0 BRA `(.L_x_1457) ;  /* 0x0000000000048947 */ /* 0x000fea0003800000 */
[----:B------:R-:W-:-:S04]  /*5f00*/  DEPBAR.LE SB0, 0x0 ;  /* 0x000080000000791a */ /* 0x000fc80000000000 */
.L_x_1457:
[----:B------:R-:W-:Y:S05]  /*5f10*/  BSYNC B0 ;  /* 0x0000000000007941 */ /* 0x000fea0003800000 */
.L_x_1456:
        /* <DEDUP_REMOVED lines=13> */
.L_x_1459:
[----:B------:R-:W-:Y:S05]  /*5ff0*/  BSYNC B0 ;  /* 0x0000000000007941 */ /* 0x000fea0003800000 */
.L_x_1458:
        /* <DEDUP_REMOVED lines=13> */
.L_x_1461:
[----:B------:R-:W-:Y:S05]  /*60d0*/  BSYNC B0 ;  /* 0x0000000000007941 */ /* 0x000fea0003800000 */
.L_x_1460:
[----:B------:R-:W-:Y:S01]  /*60e0*/  UIADD3 UR12, UR12, 0x2, URZ ;  /* 0x000000020c0c7890 */ /* 0x000fe2000fffe03f */
[----:B------:R-:W-:Y:S06]  /*60f0*/  BAR.ARV 0xa, 0xa0 ;  /* 0x0282800000007b1d */ /* 0x000fec0000002000 */
[----:B------:R-:W-:Y:S01]  /*6100*/  UISETP.GE.AND UP0, UPT, UR12, UR8, UPT ;  /* 0x000000080c00728c */ /* 0x000fe2000bf06270 */
[----:B------:R-:W-:Y:S04]  /*6110*/  BSSY B0, `(.L_x_1462) ;  /* 0x0000003000007945 */ /* 0x000fe80003800000 */
[----:B------:R-:W-:Y:S06]  /*6120*/  @!P0 BRA `(.L_x_1463) ;  /* 0x0000000000048947 */ /* 0x000fec0003800000 */
[----:B------:R-:W-:-:S04]  /*6130*/  DEPBAR.LE SB0, 0x0 ;  /* 0x000080000000791a */ /* 0x000fc80000000000 */
.L_x_1463:
[----:B------:R-:W-:Y:S05]  /*6140*/  BSYNC B0 ;  /* 0x0000000000007941 */ /* 0x000fea0003800000 */
.L_x_1462:
[----:B------:R-:W-:Y:S06]  /*6150*/  BAR.ARV 0xb, 0xa0 ;  /* 0x02c2800000007b1d */ /* 0x000fec0000002000 */
[----:B------:R-:W-:Y:S01]  /*6160*/  PLOP3.LUT P1, PT, PT, PT, UP0, 0x80, 0x0 ;  /* 0x000000000000781c */ /* 0x000fe20003f2f008 */
[----:B------:R-:W-:Y:S02]  /*6170*/  UIADD3 UR20, UR20, 0x4000, URZ ;  /* 0x0000400014147890 */ /* 0x000fe4000fffe03f */
[----:B------:R-:W-:-:S10]  /*6180*/  UIADD3 UR4, UR4, 0x4000, URZ ;  /* 0x0000400004047890 */ /* 0x000fd4000fffe03f */
[----:B------:R-:W-:Y:S05]  /*6190*/  @!P1 BRA `(.L_x_1464) ;  /* 0xfffffff800c09947 */ /* 0x000fea000383ffff */
[----:B------:R-:W-:Y:S05]  /*61a0*/  BRA `(.L_x_1417) ;  /* 0x0000002000587947 */ /* 0x000fea0003800000 */
.L_x_1442:
        /* <DEDUP_REMOVED lines=33> */
.L_x_1466:
        /* <DEDUP_REMOVED lines=43> */
.L_x_1496:
        /* <DEDUP_REMOVED lines=15> */
.L_x_1469:
        /* <DEDUP_REMOVED lines=98> */
.L_x_1480:
[----:B--234-:R-:W-:-:S04]  /*6d80*/  SHF.L.U32 R21, R11, 0x1f, RZ ;  /* 0x0000001f0b157819 */ /* 0x01cfc800000006ff */
[----:B------:R-:W1:Y:S02]  /*6d90*/  SYNCS.PHASECHK.TRANS64.TRYWAIT P1, [R16+URZ+0x30840], R21 ;  /* 0x03084015100075a7 */ /* 0x000e64000802017f */
[----:B-1----:R-:W-:Y:S05]  /*6da0*/  @!P1 BRA `(.L_x_1472) ;  /* 0x0000001400d89947 */ /* 0x002fea0003800000 */
.L_x_1497:
[----:B------:R-:W-:Y:S05]  /*6db0*/  @P0 BRA `(.L_x_1473) ;  /* 0x0000000000140947 */ /* 0x000fea0003800000 */
[----:B------:R-:W-:Y:S01]  /*6dc0*/  ISETP.NE.AND P1, PT, R6, RZ, PT ;  /* 0x000000ff0600720c */ /* 0x000fe20003f25270 */
[----:B------:R-:W-:-:S04]  /*6dd0*/  IMAD.MOV.U32 R3, RZ, RZ, 0x4100 ;  /* 0x00004100ff037424 */ /* 0x000fc800078e00ff */
[----:B------:R3:W-:Y:S08]  /*6de0*/  SYNCS.ARRIVE.TRANS64 RZ, [R16+URZ+0x30830], R3 ;  /* 0x0308300310ff79a7 */ /* 0x0007f0000800003f */
[----:B------:R-:W-:Y:S05]  /*6df0*/  @!P1 BRA `(.L_x_1473) ;  /* 0x0000000000049947 */ /* 0x000fea0003800000 */
[----:B------:R-:W-:Y:S01]  /*6e00*/  BPT.TRAP 0x1 ;  /* 0x000000040000795c */ /* 0x000fe20000300000 */
.L_x_1473:
        /* <DEDUP_REMOVED lines=36> */
.L_x_1498:
[----:B------:R-:W-:Y:S05]  /*7050*/  @P0 BRA `(.L_x_1475) ;  /* 0x0000000000140947 */ /* 0x000fea0003800000 */
[----:B------:R-:W-:Y:S01]  /*7060*/  ISETP.NE.AND P1, PT, R6, RZ, PT ;  /* 0x000000ff0600720c */ /* 0x000fe20003f25270 */
[----:B------:R-:W-:-:S04]  /*7070*/  IMAD.MOV.U32 R2, RZ, RZ, 0x4100 ;  /* 0x00004100ff027424 */ /* 0x000fc800078e00ff */
[----:B------:R3:W-:Y:S08]  /*7080*/  SYNCS.ARRIVE.TRANS64 RZ, [R16+URZ+0x30818], R2 ;  /* 0x0308180210ff79a7 */ /* 0x0007f0000800003f */
[----:B------:R-:W-:Y:S05]  /*7090*/  @!P1 BRA `(.L_x_1475) ;  /* 0x0000000000049947 */ /* 0x000fea0003800000 */
[----:B------:R-:W-:Y:S01]  /*70a0*/  BPT.TRAP 0x1 ;  /* 0x000000040000795c */ /* 0x000fe20000300000 */
.L_x_1475:
        /* <DEDUP_REMOVED lines=36> */
.L_x_1499:
[----:B------:R-:W-:Y:S05]  /*72f0*/  @P0 BRA `(.L_x_1477) ;  /* 0x0000000000140947 */ /* 0x000fea0003800000 */
[----:B------:R-:W-:Y:S01]  /*7300*/  ISETP.NE.AND P1, PT, R6, RZ, PT ;  /* 0x000000ff0600720c */ /* 0x000fe20003f25270 */
[----:B-123--:R-:W-:-:S04]  /*7310*/  IMAD.MOV.U32 R21, RZ, RZ, 0x4100 ;  /* 0x00004100ff157424 */ /* 0x00efc800078e00ff */
[----:B------:R4:W-:Y:S08]  /*7320*/  SYNCS.ARRIVE.TRANS64 RZ, [R16+URZ+0x30838], R21 ;  /* 0x0308381510ff79a7 */ /* 0x0009f0000800003f */
[----:B------:R-:W-:Y:S05]  /*7330*/  @!P1 BRA `(.L_x_1477) ;  /* 0x0000000000049947 */ /* 0x000fea0003800000 */
[----:B------:R-:W-:Y:S01]  /*7340*/  BPT.TRAP 0x1 ;  /* 0x000000040000795c */ /* 0x000fe20000300000 */
.L_x_1477:
        /* <DEDUP_REMOVED lines=31> */
.L_x_1501:
[----:B------:R-:W-:Y:S05]  /*7540*/  @P0 BRA `(.L_x_1479) ;  /* 0x0000000000140947 */ /* 0x000fea0003800000 */
[----:B------:R-:W-:Y:S01]  /*7550*/  ISETP.NE.AND P1, PT, R6, RZ, PT ;  /* 0x000000ff0600720c */ /* 0x000fe20003f25270 */
[----:B------:R-:W-:-:S04]  /*7560*/  IMAD.MOV.U32 R5, RZ, RZ, 0x4100 ;  /* 0x00004100ff057424 */ /* 0x000fc800078e00ff */
[----:B------:R1:W-:Y:S08]  /*7570*/  SYNCS.ARRIVE.TRANS64 RZ, [R16+URZ+0x30810], R5 ;  /* 0x0308100510ff79a7 */ /* 0x0003f0000800003f */
[----:B------:R-:W-:Y:S05]  /*7580*/  @!P1 BRA `(.L_x_1479) ;  /* 0x0000000000049947 */ /* 0x000fea0003800000 */
[----:B------:R-:W-:Y:S01]  /*7590*/  BPT.TRAP 0x1 ;  /* 0x000000040000795c */ /* 0x000fe20000300000 */
.L_x_1479:
        /* <DEDUP_REMOVED lines=37> */
.L_x_1471:
[----:B------:R-:W3:Y:S02]  /*77f0*/  LDL.LU R4, [R1+0x4] ;  /* 0x0000040001047983 */ /* 0x000ee40000300800 */
[----:B---3--:R-:W-:Y:S02]  /*7800*/  ISETP.NE.AND P1, PT, R4, RZ, PT ;  /* 0x000000ff0400720c */ /* 0x008fe40003f25270 */
[----:B------:R1:W5:Y:S11]  /*7810*/  LDL R4, [R1] ;  /* 0x0000000001047983 */ /* 0x0003760000100800 */
[----:B-1----:R-:W-:Y:S05]  /*7820*/  @!P1 BRA `(.L_x_1470) ;  /* 0x0000000400489947 */ /* 0x002fea0003800000 */
[----:B------:R-:W-:-:S04]  /*7830*/  SHF.L.U32 R13, R11, 0x1f, RZ ;  /* 0x0000001f0b0d7819 */ /* 0x000fc800000006ff */
[----:B------:R-:W1:Y:S02]  /*7840*/  SYNCS.PHASECHK.TRANS64.TRYWAIT P1, [R16+URZ+0x30840], R13 ;  /* 0x0308400d100075a7 */ /* 0x000e64000802017f */
[----:B-1----:R-:W-:Y:S05]  /*7850*/  @!P1 BRA `(.L_x_1481) ;  /* 0x0000000c00809947 */ /* 0x002fea0003800000 */
.L_x_1502:
[----:B------:R-:W-:Y:S05]  /*7860*/  @P0 BRA `(.L_x_1482) ;  /* 0x0000000000140947 */ /* 0x000fea0003800000 */
[----:B------:R-:W-:Y:S01]  /*7870*/  ISETP.NE.AND P1, PT, R6, RZ, PT ;  /* 0x000000ff0600720c */ /* 0x000fe20003f25270 */
[----:B--2---:R-:W-:-:S04]  /*7880*/  IMAD.MOV.U32 R5, RZ, RZ, 0x4100 ;  /* 0x00004100ff057424 */ /* 0x004fc800078e00ff */
[----:B------:R3:W-:Y:S08]  /*7890*/  SYNCS.ARRIVE.TRANS64 RZ, [R16+URZ+0x30830], R5 ;  /* 0x0308300510ff79a7 */ /* 0x0007f0000800003f */
[----:B------:R-:W-:Y:S05]  /*78a0*/  @!P1 BRA `(.L_x_1482) ;  /* 0x0000000000049947 */ /* 0x000fea0003800000 */
[----:B------:R-:W-:Y:S01]  /*78b0*/  BPT.TRAP 0x1 ;  /* 0x000000040000795c */ /* 0x000fe20000300000 */
.L_x_1482:
        /* <DEDUP_REMOVED lines=33> */
.L_x_1503:
[----:B------:R-:W-:Y:S05]  /*7ad0*/  @P0 BRA `(.L_x_1484) ;  /* 0x0000000000140947 */ /* 0x000fea0003800000 */
[----:B------:R-:W-:Y:S01]  /*7ae0*/  ISETP.NE.AND P0, PT, R6, RZ, PT ;  /* 0x000000ff0600720c */ /* 0x000fe20003f05270 */
[----:B------:R-:W-:-:S04]  /*7af0*/  IMAD.MOV.U32 R5, RZ, RZ, 0x4100 ;  /* 0x00004100ff057424 */ /* 0x000fc800078e00ff */
[----:B------:R3:W-:Y:S08]  /*7b00*/  SYNCS.ARRIVE.TRANS64 RZ, [R16+URZ+0x30818], R5 ;  /* 0x0308180510ff79a7 */ /* 0x0007f0000800003f */
[----:B------:R-:W-:Y:S05]  /*7b10*/  @!P0 BRA `(.L_x_1484) ;  /* 0x0000000000048947 */ /* 0x000fea0003800000 */
[----:B------:R-:W-:Y:S01]  /*7b20*/  BPT.TRAP 0x1 ;  /* 0x000000040000795c */ /* 0x000fe20000300000 */
.L_x_1484:
        /* <DEDUP_REMOVED lines=34> */
.L_x_1470:
[----:B------:R-:W3:Y:S01]  /*7d50*/  S2R R0, SR_TID.X ;  /* 0x0000000000007919 */ /* 0x000ee20000002100 */
[----:B------:R-:W-:Y:S01]  /*7d60*/  IMAD R3, R19, 0x8, R16 ;  /* 0x0000000813037824 */ /* 0x000fe200078e0210 */
[----:B---3--:R-:W-:Y:S02]  /*7d70*/  LOP3.LUT R2, R0, 0x7f, RZ, 0xc0, !PT ;  /* 0x0000007f00027812 */ /* 0x008fe400078ec0ff */
[----:B------:R-:W-:Y:S02]  /*7d80*/  SHF.L.U32 R0, R11, 0x1f, RZ ;  /* 0x0000001f0b007819 */ /* 0x000fe400000006ff */
[----:B------:R-:W-:Y:S02]  /*7d90*/  ISETP.NE.AND P1, PT, R2, RZ, PT ;  /* 0x000000ff0200720c */ /* 0x000fe40003f25270 */
[----:B------:R-:W3:Y:S02]  /*7da0*/  SYNCS.PHASECHK.TRANS64.TRYWAIT P0, [R3+URZ+0x30840], R0 ;  /* 0x03084000030075a7 */ /* 0x000ee4000800017f */
[----:B---3--:R-:W-:Y:S09]  /*7db0*/  @!P0 BRA `(.L_x_1485) ;  /* 0x0000000800508947 */ /* 0x008ff20003800000 */
.L_x_1504:
[----:B------:R-:W-:Y:S05]  /*7dc0*/  @P1 BRA `(.L_x_1486) ;  /* 0x0000000000181947 */ /* 0x000fea0003800000 */
[----:B------:R-:W1:Y:S01]  /*7dd0*/  S2R R2, SR_TID.X ;  /* 0x0000000000027919 */ /* 0x000e620000002100 */
[----:B---3--:R-:W-:-:S04]  /*7de0*/  IMAD.MOV.U32 R0, RZ, RZ, 0x4100 ;  /* 0x00004100ff007424 */ /* 0x008fc800078e00ff */
[----:B------:R3:W-:Y:S01]  /*7df0*/  SYNCS.ARRIVE.TRANS64 RZ, [R3+URZ+0x30830], R0 ;  /* 0x0308300003ff79a7 */ /* 0x0007e2000800003f */
[----:B-1----:R-:W-:-:S13]  /*7e00*/  LOP3.LUT P0, RZ, R2, 0x1f, RZ, 0xc0, !PT ;  /* 0x0000001f02ff7812 */ /* 0x002fda000780c0ff */
[----:B---3--:R-:W-:Y:S05]  /*7e10*/  @!P0 BRA `(.L_x_1486) ;  /* 0x0000000000048947 */ /* 0x008fea0003800000 */
[----:B------:R-:W-:Y:S01]  /*7e20*/  BPT.TRAP 0x1 ;  /* 0x000000040000795c */ /* 0x000fe20000300000 */
.L_x_1486:
        /* <DEDUP_REMOVED lines=40> */
.L_x_1467:
[----:B------:R-:W-:Y:S05]  /*80b0*/  BSYNC B0 ;  /* 0x0000000000007941 */ /* 0x000fea0003800000 */
.L_x_1465:
[----:B------:R-:W-:-:S03]  /*80c0*/  UMOV UR7, 0xffffffff ;  /* 0xffffffff00077882 */ /* 0x000fc60000000000 */
[----:B------:R-:W-:Y:S05]  /*80d0*/  BRA.DIV UR7, `(.L_x_1487) ;  /* 0x00000006079c7947 */ /* 0x000fea000b800000 */
[----:B------:R-:W-:-:S13]  /*80e0*/  ELECT P6, URZ, PT ;  /* 0x00000000003f782f */ /* 0x000fda00038c0000 */
.L_x_1507:
[----:B------:R-:W-:Y:S05]  /*80f0*/  @!P6 BRA `(.L_x_1417) ;  /* 0x000000000084e947 */ /* 0x000fea0003800000 */
[----:B------:R-:W-:-:S06]  /*8100*/  ULOP3.LUT UR7, UR38, 0x2, URZ, 0xfc, !UPT ;  /* 0x0000000226077892 */ /* 0x000fcc000f8efc3f */
[----:B------:R-:W-:-:S05]  /*8110*/  IMAD.U32 R2, RZ, RZ, UR7 ;  /* 0x00000007ff027e24 */ /* 0x000fca000f8e00ff */
[----:B------:R-:W-:-:S13]  /*8120*/  ISETP.NE.AND P2, PT, R2, 0x3, PT ;  /* 0x000000030200780c */ /* 0x000fda0003f45270 */
[----:B------:R-:W-:Y:S05]  /*8130*/  @!P2 BRA `(.L_x_1488) ;  /* 0x000000000004a947 */ /* 0x000fea0003800000 */
[----:B------:R-:W-:Y:S01]  /*8140*/  BPT.TRAP 0x1 ;  /* 0x000000040000795c */ /* 0x000fe20000300000 */
.L_x_1488:
        /* <DEDUP_REMOVED lines=15> */
.L_x_1508:
[----:B------:R-:W2:Y:S02]  /*8240*/  SYNCS.PHASECHK.TRANS64.TRYWAIT P0, [R3+URZ], R2 ;  /* 0x00000002030075a7 */ /* 0x000ea4000800017f */
[----:B--2---:R-:W-:Y:S05]  /*8250*/  @!P0 BRA `(.L_x_1490) ;  /* 0x0000000400708947 */ /* 0x004fea0003800000 */
.L_x_1509:
[----:B------:R-:W-:Y:S05]  /*8260*/  @!P2 BRA `(.L_x_1491) ;  /* 0x000000000004a947 */ /* 0x000fea0003800000 */
[----:B------:R-:W-:Y:S01]  /*8270*/  BPT.TRAP 0x1 ;  /* 0x000000040000795c */ /* 0x000fe20000300000 */
.L_x_1491:
[----:B--2---:R-:W-:-:S04]  /*8280*/  VIADD R3, R7, 0x30840 ;  /* 0x0003084007037836 */ /* 0x004fc80000000000 */
[----:B------:R-:W-:-:S04]  /*8290*/  IMAD R0, R0, 0x8, R3 ;  /* 0x0000000800007824 */ /* 0x000fc800078e0203 */
[----:B------:R-:W2:Y:S02]  /*82a0*/  SYNCS.PHASECHK.TRANS64.TRYWAIT P0, [R0+URZ], R5 ;  /* 0x00000005000075a7 */ /* 0x000ea4000800017f */
[----:B--2---:R-:W-:Y:S05]  /*82b0*/  @!P0 BRA `(.L_x_1492) ;  /* 0x00000004006c8947 */ /* 0x004fea0003800000 */
.L_x_1510:
[----:B------:R-:W-:-:S07]  /*82c0*/  IMAD R3, R4, 0x8, R3 ;  /* 0x0000000804037824 */ /* 0x000fce00078e0203 */
.L_x_1493:
[----:B---3--:R3:W4:Y:S02]  /*82d0*/  SYNCS.PHASECHK.TRANS64.TRYWAIT P0, [R3+URZ], R2 ;  /* 0x00000002030075a7 */ /* 0x008724000800017f */
[----:B----4-:R-:W-:Y:S05]  /*82e0*/  @!P0 NANOSLEEP.SYNCS 0x989680 ;  /* 0x009896800000895d */ /* 0x010fea0003900000 */
[----:B------:R-:W4:Y:S02]  /*82f0*/  @!P0 SYNCS.PHASECHK.TRANS64 P0, [R3+URZ], R2 ;  /* 0x00000002030085a7 */ /* 0x000f24000800007f */
[----:B----4-:R-:W-:Y:S05]  /*8300*/  @!P0 BRA `(.L_x_1493) ;  /* 0xfffffffc00f08947 */ /* 0x010fea000383ffff */
.L_x_1417:
[----:B------:R-:W-:Y:S05]  /*8310*/  BSYNC B6 ;  /* 0x0000000000067941 */ /* 0x000fea0003800000 */
.L_x_1414:
[----:B------:R-:W-:Y:S05]  /*8320*/  EXIT ;  /* 0x000000000000794d */ /* 0x000fea0003800000 */
.L_x_1424:
[----:B------:R-:W-:Y:S02]  /*8330*/  IMAD.MOV.U32 R12, RZ, RZ, RZ ;  /* 0x000000ffff0c7224 */ /* 0x000fe400078e00ff */
[----:B------:R-:W-:Y:S02]  /*8340*/  IMAD.MOV.U32 R11, RZ, RZ, 0x1f ;  /* 0x0000001fff0b7424 */ /* 0x000fe400078e00ff */
[----:B------:R-:W-:-:S07]  /*8350*/  IMAD.MOV.U32 R15, RZ, RZ, -0x1 ;  /* 0xffffffffff0f7424 */ /* 0x000fce00078e00ff */
[----:B------:R-:W-:Y:S05]  /*8360*/  WARPSYNC.COLLECTIVE R15, `(.L_x_1494) ;  /* 0x000000000f087348 */ /* 0x000fea0003c00000 */
[----:B------:R1:W2:Y:S02]  /*8370*/  SHFL.IDX P6, R14, R13, R12, R11 ;  /* 0x0000000c0d0e7389 */ /* 0x0002a400000c000b */
[----:B-12---:R-:W-:Y:S01]  /*8380*/  ENDCOLLECTIVE ;  /* 0x000000000000791b */ /* 0x006fe20003800000 */
.L_x_1494:
[----:B------:R-:W-:Y:S05]  /*8390*/  BRA `(.L_x_1495) ;  /* 0xffffff8c007c7947 */ /* 0x000fea000383ffff */
.L_x_1426:
        /* <DEDUP_REMOVED lines=8> */
.L_x_1430:
[----:B---3--:R3:W4:Y:S02]  /*8420*/  SYNCS.PHASECHK.TRANS64.TRYWAIT P0, [R0+URZ+0x30810], R191 ;  /* 0x030810bf000075a7 */ /* 0x008724000800017f */
[----:B----4-:R-:W-:Y:S05]  /*8430*/  @!P0 NANOSLEEP.SYNCS 0x989680 ;  /* 0x009896800000895d */ /* 0x010fea0003900000 */
[----:B------:R-:W4:Y:S02]  /*8440*/  @!P0 SYNCS.PHASECHK.TRANS64 P0, [R0+URZ+0x30810], R191 ;  /* 0x030810bf000085a7 */ /* 0x000f24000800007f */
[----:B----4-:R-:W-:Y:S05]  /*8450*/  @!P0 BRA `(.L_x_1430) ;  /* 0xfffffffc00f08947 */ /* 0x010fea000383ffff */
[----:B------:R-:W-:Y:S05]  /*8460*/  BRA `(.L_x_1429) ;  /* 0xffffff94006c7947 */ /* 0x000fea000383ffff */
.L_x_1434:
[----:B--2---:R2:W1:Y:S02]  /*8470*/  SYNCS.PHASECHK.TRANS64.TRYWAIT P0, [R0+URZ+0x30830], R191 ;  /* 0x030830bf000075a7 */ /* 0x004464000800017f */
[----:B-1----:R-:W-:Y:S05]  /*8480*/  @!P0 NANOSLEEP.SYNCS 0x989680 ;  /* 0x009896800000895d */ /* 0x002fea0003900000 */
[----:B------:R-:W1:Y:S02]  /*8490*/  @!P0 SYNCS.PHASECHK.TRANS64 P0, [R0+URZ+0x30830], R191 ;  /* 0x030830bf000085a7 */ /* 0x000e64000800007f */
[----:B-1----:R-:W-:Y:S05]  /*84a0*/  @!P0 BRA `(.L_x_1434) ;  /* 0xfffffffc00f08947 */ /* 0x002fea000383ffff */
[----:B------:R-:W-:Y:S05]  /*84b0*/  BRA `(.L_x_1433) ;  /* 0xffffff9c00847947 */ /* 0x000fea000383ffff */
.L_x_1468:
[----:B-1----:R1:W2:Y:S02]  /*84c0*/  SYNCS.PHASECHK.TRANS64.TRYWAIT P0, [R16+URZ+0x30820], R3 ;  /* 0x03082003100075a7 */ /* 0x0022a4000800017f */
[----:B--2---:R-:W-:Y:S05]  /*84d0*/  @!P0 NANOSLEEP.SYNCS 0x989680 ;  /* 0x009896800000895d */ /* 0x004fea0003900000 */
[----:B------:R-:W2:Y:S02]  /*84e0*/  @!P0 SYNCS.PHASECHK.TRANS64 P0, [R16+URZ+0x30820], R3 ;  /* 0x03082003100085a7 */ /* 0x000ea4000800007f */
[----:B--2---:R-:W-:Y:S05]  /*84f0*/  @!P0 BRA `(.L_x_1468) ;  /* 0xfffffffc00f08947 */ /* 0x004fea000383ffff */
[----:B------:R-:W-:Y:S05]  /*8500*/  BRA `(.L_x_1496) ;  /* 0xffffffe000587947 */ /* 0x000fea000383ffff */
.L_x_1472:
[----:B-1----:R1:W3:Y:S02]  /*8510*/  SYNCS.PHASECHK.TRANS64.TRYWAIT P1, [R16+URZ+0x30840], R21 ;  /* 0x03084015100075a7 */ /* 0x0022e4000802017f */
[----:B---3--:R-:W-:Y:S05]  /*8520*/  @!P1 NANOSLEEP.SYNCS 0x989680 ;  /* 0x009896800000995d */ /* 0x008fea0003900000 */
[----:B------:R-:W3:Y:S02]  /*8530*/  @!P1 SYNCS.PHASECHK.TRANS64 P1, [R16+URZ+0x30840], R21 ;  /* 0x03084015100095a7 */ /* 0x000ee4000802007f */
[----:B---3--:R-:W-:Y:S05]  /*8540*/  @!P1 BRA `(.L_x_1472) ;  /* 0xfffffffc00f09947 */ /* 0x008fea000383ffff */
[----:B------:R-:W-:Y:S05]  /*8550*/  BRA `(.L_x_1497) ;  /* 0xffffffe800147947 */ /* 0x000fea000383ffff */
.L_x_1474:
[----:B--2---:R2:W3:Y:S02]  /*8560*/  SYNCS.PHASECHK.TRANS64.TRYWAIT P1, [R16+URZ+0x30828], R21 ;  /* 0x03082815100075a7 */ /* 0x0044e4000802017f */
[----:B---3--:R-:W-:Y:S05]  /*8570*/  @!P1 NANOSLEEP.SYNCS 0x989680 ;  /* 0x009896800000995d */ /* 0x008fea0003900000 */
[----:B------:R-:W3:Y:S02]  /*8580*/  @!P1 SYNCS.PHASECHK.TRANS64 P1, [R16+URZ+0x30828], R21 ;  /* 0x03082815100095a7 */ /* 0x000ee4000802007f */
[----:B---3--:R-:W-:Y:S05]  /*8590*/  @!P1 BRA `(.L_x_1474) ;  /* 0xfffffffc00f09947 */ /* 0x008fea000383ffff */
[----:B------:R-:W-:Y:S05]  /*85a0*/  BRA `(.L_x_1498) ;  /* 0xffffffe800a87947 */ /* 0x000fea000383ffff */
.L_x_1476:
[----:B---3--:R3:W4:Y:S02]  /*85b0*/  SYNCS.PHASECHK.TRANS64.TRYWAIT P1, [R16+URZ+0x30848], R21 ;  /* 0x03084815100075a7 */ /* 0x008724000802017f */
[----:B----4-:R-:W-:Y:S05]  /*85c0*/  @!P1 NANOSLEEP.SYNCS 0x989680 ;  /* 0x009896800000995d */ /* 0x010fea0003900000 */
[----:B------:R-:W4:Y:S02]  /*85d0*/  @!P1 SYNCS.PHASECHK.TRANS64 P1, [R16+URZ+0x30848], R21 ;  /* 0x03084815100095a7 */ /* 0x000f24000802007f */
[----:B----4-:R-:W-:Y:S05]  /*85e0*/  @!P1 BRA `(.L_x_1476) ;  /* 0xfffffffc00f09947 */ /* 0x010fea000383ffff */
[----:B------:R-:W-:Y:S05]  /*85f0*/  BRA `(.L_x_1499) ;  /* 0xffffffec003c7947 */ /* 0x000fea000383ffff */
.L_x_1478:
[----:B------:R-:W-:-:S07]  /*8600*/  SHF.L.U32 R5, R11, 0x1f, RZ ;  /* 0x0000001f0b057819 */ /* 0x000fce00000006ff */
.L_x_1500:
[----:B------:R1:W1:Y:S02]  /*8610*/  SYNCS.PHASECHK.TRANS64.TRYWAIT P1, [R16+URZ+0x30820], R5 ;  /* 0x03082005100075a7 */ /* 0x000264000802017f */
[----:B-1----:R-:W-:Y:S05]  /*8620*/  @!P1 NANOSLEEP.SYNCS 0x989680 ;  /* 0x009896800000995d */ /* 0x002fea0003900000 */
[----:B------:R-:W1:Y:S02]  /*8630*/  @!P1 SYNCS.PHASECHK.TRANS64 P1, [R16+URZ+0x30820], R5 ;  /* 0x03082005100095a7 */ /* 0x000e64000802007f */
[----:B-1----:R-:W-:Y:S05]  /*8640*/  @!P1 BRA `(.L_x_1500) ;  /* 0xfffffffc00f09947 */ /* 0x002fea000383ffff */
[----:B------:R-:W-:Y:S05]  /*8650*/  BRA `(.L_x_1501) ;  /* 0xffffffec00b87947 */ /* 0x000fea000383ffff */
.L_x_1481:
[----:B-1----:R1:W3:Y:S02]  /*8660*/  SYNCS.PHASECHK.TRANS64.TRYWAIT P1, [R16+URZ+0x30840], R13 ;  /* 0x0308400d100075a7 */ /* 0x0022e4000802017f */
[----:B---3--:R-:W-:Y:S05]  /*8670*/  @!P1 NANOSLEEP.SYNCS 0x989680 ;  /* 0x009896800000995d */ /* 0x008fea0003900000 */
[----:B------:R-:W3:Y:S02]  /*8680*/  @!P1 SYNCS.PHASECHK.TRANS64 P1, [R16+URZ+0x30840], R13 ;  /* 0x0308400d100095a7 */ /* 0x000ee4000802007f */
[----:B---3--:R-:W-:Y:S05]  /*8690*/  @!P1 BRA `(.L_x_1481) ;  /* 0xfffffffc00f09947 */ /* 0x008fea000383ffff */
[----:B------:R-:W-:Y:S05]  /*86a0*/  BRA `(.L_x_1502) ;  /* 0xfffffff0006c7947 */ /* 0x000fea000383ffff */
.L_x_1483:
[----:B--2---:R2:W3:Y:S02]  /*86b0*/  SYNCS.PHASECHK.TRANS64.TRYWAIT P1, [R16+URZ+0x30828], R13 ;  /* 0x0308280d100075a7 */ /* 0x0044e4000802017f */
[----:B---3--:R-:W-:Y:S05]  /*86c0*/  @!P1 NANOSLEEP.SYNCS 0x989680 ;  /* 0x009896800000995d */ /* 0x008fea0003900000 */
[----:B------:R-:W3:Y:S02]  /*86d0*/  @!P1 SYNCS.PHASECHK.TRANS64 P1, [R16+URZ+0x30828], R13 ;  /* 0x0308280d100095a7 */ /* 0x000ee4000802007f */
[----:B---3--:R-:W-:Y:S05]  /*86e0*/  @!P1 BRA `(.L_x_1483) ;  /* 0xfffffffc00f09947 */ /* 0x008fea000383ffff */
[----:B------:R-:W-:Y:S05]  /*86f0*/  BRA `(.L_x_1503) ;  /* 0xfffffff000f47947 */ /* 0x000fea000383ffff */
.L_x_1485:
[----:B---3--:R3:W1:Y:S02]  /*8700*/  SYNCS.PHASECHK.TRANS64.TRYWAIT P0, [R3+URZ+0x30840], R0 ;  /* 0x03084000030075a7 */ /* 0x008664000800017f */
[----:B-1----:R-:W-:Y:S05]  /*8710*/  @!P0 NANOSLEEP.SYNCS 0x989680 ;  /* 0x009896800000895d */ /* 0x002fea0003900000 */
[----:B------:R-:W1:Y:S02]  /*8720*/  @!P0 SYNCS.PHASECHK.TRANS64 P0, [R3+URZ+0x30840], R0 ;  /* 0x03084000030085a7 */ /* 0x000e64000800007f */
[----:B-1----:R-:W-:Y:S05]  /*8730*/  @!P0 BRA `(.L_x_1485) ;  /* 0xfffffffc00f08947 */ /* 0x002fea000383ffff */
[----:B------:R-:W-:Y:S05]  /*8740*/  BRA `(.L_x_1504) ;  /* 0xfffffff4009c7947 */ /* 0x000fea000383ffff */
.L_x_1487:
[----:B------:R-:W-:Y:S01]  /*8750*/  BSSY B0, `(.L_x_1505) ;  /* 0x0000006000007945 */ /* 0x000fe20003800000 */
[----:B------:R-:W-:-:S07]  /*8760*/  IMAD.MOV.U32 R15, RZ, RZ, -0x1 ;  /* 0xffffffffff0f7424 */ /* 0x000fce00078e00ff */
[----:B------:R-:W-:Y:S05]  /*8770*/  WARPSYNC.COLLECTIVE R15, `(.L_x_1506) ;  /* 0x000000000f0c7348 */ /* 0x000fea0003c00000 */
[----:B------:R-:W-:Y:S02]  /*8780*/  ELECT P6, UR62, PT ;  /* 0x00000000003e782f */ /* 0x000fe400038c0000 */
[----:B------:R-:W-:Y:S01]  /*8790*/  MOV R14, UR62 ;  /* 0x0000003e000e7c02 */ /* 0x000fe20008000f00 */
[----:B------:R-:W-:Y:S10]  /*87a0*/  ENDCOLLECTIVE ;  /* 0x000000000000791b */ /* 0x000ff40003800000 */
.L_x_1506:
[----:B------:R-:W-:Y:S05]  /*87b0*/  BSYNC B0 ;  /* 0x0000000000007941 */ /* 0x000fea0003800000 */
.L_x_1505:
[----:B------:R-:W-:Y:S05]  /*87c0*/  BRA `(.L_x_1507) ;  /* 0xfffffff800487947 */ /* 0x000fea000383ffff */
.L_x_1489:
[----:B-1----:R1:W2:Y:S02]  /*87d0*/  SYNCS.PHASECHK.TRANS64.TRYWAIT P0, [R6+URZ], R5 ;  /* 0x00000005060075a7 */ /* 0x0022a4000800017f */
[----:B--2---:R-:W-:Y:S05]  /*87e0*/  @!P0 NANOSLEEP.SYNCS 0x989680 ;  /* 0x009896800000895d */ /* 0x004fea0003900000 */
[----:B------:R-:W2:Y:S02]  /*87f0*/  @!P0 SYNCS.PHASECHK.TRANS64 P0, [R6+URZ], R5 ;  /* 0x00000005060085a7 */ /* 0x000ea4000800007f */
[----:B--2---:R-:W-:Y:S05]  /*8800*/  @!P0 BRA `(.L_x_1489) ;  /* 0xfffffffc00f08947 */ /* 0x004fea000383ffff */
[----:B------:R-:W-:Y:S05]  /*8810*/  BRA `(.L_x_1508) ;  /* 0xfffffff800887947 */ /* 0x000fea000383ffff */
.L_x_1490:
[----:B--2---:R2:W3:Y:S02]  /*8820*/  SYNCS.PHASECHK.TRANS64.TRYWAIT P0, [R3+URZ], R2 ;  /* 0x00000002030075a7 */ /* 0x0044e4000800017f */
[----:B---3--:R-:W-:Y:S05]  /*8830*/  @!P0 NANOSLEEP.SYNCS 0x989680 ;  /* 0x009896800000895d */ /* 0x008fea0003900000 */
[----:B------:R-:W3:Y:S02]  /*8840*/  @!P0 SYNCS.PHASECHK.TRANS64 P0, [R3+URZ], R2 ;  /* 0x00000002030085a7 */ /* 0x000ee4000800007f */
[----:B---3--:R-:W-:Y:S05]  /*8850*/  @!P0 BRA `(.L_x_1490) ;  /* 0xfffffffc00f08947 */ /* 0x008fea000383ffff */
[----:B------:R-:W-:Y:S05]  /*8860*/  BRA `(.L_x_1509) ;  /* 0xfffffff8007c7947 */ /* 0x000fea000383ffff */
.L_x_1492:
[----:B--2---:R2:W3:Y:S02]  /*8870*/  SYNCS.PHASECHK.TRANS64.TRYWAIT P0, [R0+URZ], R5 ;  /* 0x00000005000075a7 */ /* 0x0044e4000800017f */
[----:B---3--:R-:W-:Y:S05]  /*8880*/  @!P0 NANOSLEEP.SYNCS 0x989680 ;  /* 0x009896800000895d */ /* 0x008fea0003900000 */
[----:B------:R-:W3:Y:S02]  /*8890*/  @!P0 SYNCS.PHASECHK.TRANS64 P0, [R0+URZ], R5 ;  /* 0x00000005000085a7 */ /* 0x000ee4000800007f */
[----:B---3--:R-:W-:Y:S05]  /*88a0*/  @!P0 BRA `(.L_x_1492) ;  /* 0xfffffffc00f08947 */ /* 0x008fea000383ffff */
[----:B------:R-:W-:Y:S05]  /*88b0*/  BRA `(.L_x_1510) ;  /* 0xfffffff800807947 */ /* 0x000fea000383ffff */
.L_x_1511:
        /* <DEDUP_REMOVED lines=12> */
.L_x_3663:


//--------------------- .text._ZN7cutlass13device_kernelIN5flash11enable_sm90INS1_16FlashAttnBwdSm90INS1_25CollectiveMainloopBwdSm90ILi2ELi2ELi2EN4cute5tupleIJNS5_1CILi1EEES8_S8_EEENS6_IJNS7_ILi64EEENS7_ILi128EEESB_EEENS_6half_tEfNS_4arch4Sm90ELb0ELb1ELb1ELb0ELb1ELb1ELb0ELb0ELi2ELi1ELi2ELi1ELb0EEENS1_24CollectiveEpilogueBwdGQAISC_fSF_Li256ELb0ELb1EEENS1_19SingleTileSchedulerILb0ELb0ELb0ELi128EEEEEEEEEvNT_6ParamsE --------------------------
	.section	.text._ZN7cutlass13device_kernelIN5flash11enable_sm90INS1_16FlashAttnBwdSm90INS1_25CollectiveMainloopBwdSm90ILi2ELi2ELi2EN4cute5tupleIJNS5_1CILi1EEES8_S8_EEENS6_IJNS7_ILi64EEENS7_ILi128EEESB_EEENS_6half_tEfNS_4arch4Sm90ELb0ELb1ELb1ELb0ELb1ELb1ELb0ELb0ELi2ELi1ELi2ELi1ELb0EEENS1_24CollectiveEpilogueBwdGQAISC_fSF_Li256ELb0ELb1EEENS1_19SingleTileSchedulerILb0ELb0ELb0ELi128EEEEEEEEEvNT_6ParamsE,"ax",@progbits
	.align	128
.text._ZN7cutlass13device_kernelIN5flash11enable_sm90INS1_16FlashAttnBwdSm90INS1_25CollectiveMainloopBwdSm90ILi2ELi2ELi2EN4cute5tupleIJNS5_1CILi1EEES8_S8_EEENS6_IJNS7_ILi64EEENS7_ILi128EEESB_EEENS_6half_tEfNS_4arch4Sm90ELb0ELb1ELb1ELb0ELb1ELb1ELb0ELb0ELi2ELi1ELi2ELi1ELb0EEENS1_24CollectiveEpilogueBwdGQAISC_fSF_Li256ELb0ELb1EEENS1_19SingleTileSchedulerILb0ELb0ELb0ELi128EEEEEEEEEvNT_6ParamsE:
        .type           _ZN7cutlass13device_kernelIN5flash11enable_sm90INS1_16FlashAttnBwdSm90INS1_25CollectiveMainloopBwdSm90ILi2ELi2ELi2EN4cute5tupleIJNS5_1CILi1EEES8_S8_EEENS6_IJNS7_ILi64EEENS7_ILi128EEESB_EEENS_6half_tEfNS_4arch4Sm90ELb0ELb1ELb1ELb0ELb1ELb1ELb0ELb0ELi2ELi1ELi2ELi1ELb0EEENS1_24CollectiveEpilogueBwdGQAISC_fSF_Li256ELb0ELb1EEENS1_19SingleTileSchedulerILb0ELb0ELb0ELi128EEEEEEEEEvNT_6ParamsE,@function
        .size           _ZN7cutlass13device_kernelIN5flash11enable_sm90INS1_16FlashAttnBwdSm90INS1_25CollectiveMainloopBwdSm90ILi2ELi2ELi2EN4cute5tupleIJNS5_1CILi1EEES8_S8_EEENS6_IJNS7_ILi64EEENS7_ILi128EEESB_EEENS_6half_tEfNS_4arch4Sm90ELb0ELb1ELb1ELb0ELb1ELb1ELb0ELb0ELi2ELi1ELi2ELi1ELb0EEENS1_24CollectiveEpilogueBwdGQAISC_fSF_Li256ELb0ELb1EEENS1_19SingleTileSchedulerILb0ELb0ELb0ELi128EEEEEEEEEvNT_6ParamsE,(.L_x_3664 - _ZN7cutlass13device_kernelIN5flash11enable_sm90INS1_16FlashAttnBwdSm90INS1_25CollectiveMainloopBwdSm90ILi2ELi2ELi2EN4cute5tupleIJNS5_1CILi1EEES8_S8_EEENS6_IJNS7_ILi64EEENS7_ILi128EEESB_EEENS_6half_tEfNS_4arch4Sm90ELb0ELb1ELb1ELb0ELb1ELb1ELb0ELb0ELi2ELi1ELi2ELi1ELb0EEENS1_24CollectiveEpilogueBwdGQAISC_fSF_Li256ELb0ELb1EEENS1_19SingleTileSchedulerILb0ELb0ELb0ELi128EEEEEEEEEvNT_6ParamsE)
        .other          _ZN7cutlass13device_kernelIN5flash11enable_sm90INS1_16FlashAttnBwdSm90INS1_25CollectiveMainloopBwdSm90ILi2ELi2ELi2EN4cute5tupleIJNS5_1CILi1EEES8_S8_EEENS6_IJNS7_ILi64EEENS7_ILi128EEESB_EEENS_6half_tEfNS_4arch4Sm90ELb0ELb1ELb1ELb0ELb1ELb1ELb0ELb0ELi2ELi1ELi2ELi1ELb0EEENS1_24CollectiveEpilogueBwdGQAISC_fSF_Li256ELb0ELb1EEENS1_19SingleTileSchedulerILb0ELb0ELb0ELi128EEEEEEEEEvNT_6ParamsE,@"STO_CUDA_ENTRY STV_DEFAULT"
_ZN7cutlass13device_kernelIN5flash11enable_sm90INS1_16FlashAttnBwdSm90INS1_25CollectiveMainloopBwdSm90ILi2ELi2ELi2EN4cute5tupleIJNS5_1CILi1EEES8_S8_EEENS6_IJNS7_ILi64EEENS7_ILi128EEESB_EEENS_6half_tEfNS_4arch4Sm90ELb0ELb1ELb1ELb0ELb1ELb1ELb0ELb0ELi2ELi1ELi2ELi1ELb0EEENS1_24CollectiveEpilogueBwdGQAISC_fSF_Li256ELb0ELb1EEENS1_19SingleTileSchedulerILb0ELb0ELb0ELi128EEEEEEEEEvNT_6ParamsE:
        /* <DEDUP_REMOVED lines=24> */
.L_x_1513:
[----:B------:R-:W-:Y:S05]  /*0180*/  BSYNC B0 ;  /* 0x0000000000007941 */ /* 0x000fea0003800000 */
.L_x_1512:
        /* <DEDUP_REMOVED lines=37> */
.L_x_1514:
        /* <DEDUP_REMOVED lines=22> */
.L_x_1515:
[----:B------:R-:W-:Y:S01]  /*0540*/  PLOP3.LUT P0, PT, PT, PT, UP0, 0x80, 0x0 ;  /* 0x000000000000781c */ /* 0x000fe20003f0f008 */
[----:B------:R-:W-:Y:S01]  /*0550*/  NOP ;  /* 0x0000000000007918 */ /* 0x000fe20000000000 */
[----:B------:R-:W-:Y:S01]  /*0560*/  ULDC.64 UR46, c[0x0][0x208] ;  /* 0x00008200002e7ab9 */ /* 0x000fe20000000a00 */
[----:B------:R-:W-:Y:S01]  /*0570*/  BSSY B6, `(.L_x_1516) ;  /* 0x0000919000067945 */ /* 0x000fe20003800000 */
[----:B-12-4-:R-:W-:Y:S09]  /*0580*/  BAR.SYNC.DEFER_BLOCKING 0x0 ;  /* 0x0000000000007b1d */ /* 0x016ff20000010000 */
[----:B------:R-:W-:Y:S05]  /*0590*/  @!P0 BRA `(.L_x_1517) ;  /* 0x0000005400048947 */ /* 0x000fea0003800000 */
.L_x_1518:
        /* <DEDUP_REMOVED lines=101> */
.L_x_1520:
        /* <DEDUP_REMOVED lines=31> */
.L_x_1523:
        /* <DEDUP_REMOVED lines=15> */
.L_x_1522:
        /* <DEDUP_REMOVED lines=22> */
.L_x_1525:
        /* <DEDUP_REMOVED lines=15> */
.L_x_1524:
        /* <DEDUP_REMOVED lines=8> */
.L_x_1638:
        /* <DEDUP_REMOVED lines=23> */
.L_x_1527:
        /* <DEDUP_REMOVED lines=98> */
.L_x_1539:
[----:B------:R-:W-:-:S05]  /*1930*/  IMAD.U32 R0, RZ, RZ, UR38 ;  /* 0x00000026ff007e24 */ /* 0x000fca000f8e00ff */
[----:B------:R-:W-:-:S04]  /*1940*/  LOP3.LUT R0, R0, 0x1, RZ, 0xfc, !PT ;  /* 0x0000000100007812 */ /* 0x000fc800078efcff */
[----:B------:R-:W-:-:S13]  /*1950*/  ISETP.NE.AND P6, PT, R0, 0x3, PT ;  /* 0x000000030000780c */ /* 0x000fda0003fc5270 */
[----:B-1----:R-:W-:Y:S05]  /*1960*/  @!P6 BRA `(.L_x_1529) ;  /* 0x000000000004e947 */ /* 0x002fea0003800000 */
[----:B------:R-:W-:Y:S01]  /*1970*/  BPT.TRAP 0x1 ;  /* 0x000000040000795c */ /* 0x000fe20000300000 */
.L_x_1529:
        /* <DEDUP_REMOVED lines=8> */
.L_x_1530:
[----:B---3--:R-:W-:Y:S05]  /*1a00*/  @P0 BRA `(.L_x_1531) ;  /* 0x0000000000080947 */ /* 0x008fea0003800000 */
[----:B------:R-:W3:Y:S02]  /*1a10*/  SYNCS.PHASECHK.TRANS64.TRYWAIT P0, [R0+URZ+0x30810], R191 ;  /* 0x030810bf000075a7 */ /* 0x000ee4000800017f */
[----:B---3--:R-:W-:Y:S05]  /*1a20*/  @!P0 BRA `(.L_x_1532) ;  /* 0x0000007c00788947 */ /* 0x008fea0003800000 */
.L_x_1531:
        /* <DEDUP_REMOVED lines=84> */
.L_x_1533:
[----:B------:R1:W1:Y:S01]  /*1f70*/  SYNCS.PHASECHK.TRANS64.TRYWAIT P0, [R0+URZ+0x30830], R191 ;  /* 0x030830bf000075a7 */ /* 0x000262000800017f */
[----:B------:R-:W-:Y:S05]  /*1f80*/  @!P6 BRA `(.L_x_1534) ;  /* 0x000000000004e947 */ /* 0x000fea0003800000 */
[----:B------:R-:W-:Y:S01]  /*1f90*/  BPT.TRAP 0x1 ;  /* 0x000000040000795c */ /* 0x000fe20000300000 */
.L_x_1534:
        /* <DEDUP_REMOVED lines=52> */
.L_x_1535:
        /* <DEDUP_REMOVED lines=539> */
.L_x_1537:
        /* <DEDUP_REMOVED lines=49> */
.L_x_1538:
        /* <DEDUP_REMOVED lines=78> */
.L_x_1521:
[----:B------:R-:W-:Y:S05]  /*4c80*/  @P0 BRA `(.L_x_1519) ;  /* 0x00000048009c0947 */ /* 0x000fea0003800000 */
[----:B------:R-:W2:Y:S01]  /*4c90*/  S2R R4, SR_TID.X ;  /* 0x0000000000047919 */ /* 0x000ea20000002100 */
[----:B------:R-:W3:Y:S01]  /*4ca0*/  S2UR UR8, SR_CTAID.Y ;  /* 0x00000000000879c3 */ /* 0x000ee20000002600 */
[----:B------:R-:W-:Y:S01]  /*4cb0*/  ULDC UR9, c[0x0][0x850] ;  /* 0x0002140000097ab9 */ /* 0x000fe20000000800 */
[----:B------:R-:W-:Y:S01]  /*4cc0*/  ULDC.64 UR12, c[0x0][0x818] ;  /* 0x00020600000c7ab9 */ /* 0x000fe20000000a00 */
[----:B------:R-:W-:Y:S01]  /*4cd0*/  UISETP.NE.AND UP0, UPT, UR9, 0x1, UPT ;  /* 0x000000010900788c */ /* 0x000fe2000bf05270 */
[----:B------:R-:W-:Y:S01]  /*4ce0*/  BSSY B0, `(.L_x_1540) ;  /* 0x000005c000007945 */ /* 0x000fe20003800000 */
[----:B------:R-:W-:Y:S01]  /*4cf0*/  ULDC UR18, c[0x0][0x870] ;  /* 0x00021c0000127ab9 */ /* 0x000fe20000000800 */
[----:B------:R-:W-:Y:S01]  /*4d00*/  ULDC UR20, c[0x0][0x80c] ;  /* 0x0002030000147ab9 */ /* 0x000fe20000000800 */
[----:B------:R-:W-:Y:S01]  /*4d10*/  ULDC.64 UR16, c[0x0][0x840] ;  /* 0x0002100000107ab9 */ /* 0x000fe20000000a00 */
[----:B------:R-:W4:Y:S01]  /*4d20*/  S2UR UR15, SR_CTAID.X ;  /* 0x00000000000f79c3 */ /* 0x000f220000002500 */
[----:B------:R-:W-:-:S05]  /*4d30*/  ULDC.64 UR24, c[0x0][0x848] ;  /* 0x0002120000187ab9 */ /* 0x000fca0000000a00 */
[----:B------:R-:W-:Y:S01]  /*4d40*/  @UP0 ULDC UR4, c[0x0][0x854] ;  /* 0x0002150000040ab9 */ /* 0x000fe20000000800 */
[----:B------:R-:W-:Y:S01]  /*4d50*/  @UP0 ULDC UR7, c[0x0][0x858] ;  /* 0x0002160000070ab9 */ /* 0x000fe20000000800 */
[----:B------:R-:W5:Y:S08]  /*4d60*/  S2UR UR14, SR_CTAID.Z ;  /* 0x00000000000e79c3 */ /* 0x000f700000002700 */
[----:B------:R-:W1:Y:S01]  /*4d70*/  S2UR UR21, SR_CgaCtaId ;  /* 0x00000000001579c3 */ /* 0x000e620000008800 */
[----:B---3--:R-:W-:-:S02]  /*4d80*/  UIMAD.WIDE.U32 UR4, UR8, UR4, URZ ;  /* 0x00000004080472a5 */ /* 0x008fc4000f8e003f */
[----:B------:R-:W-:Y:S02]  /*4d90*/  UMOV UR11, UR8 ;  /* 0x00000008000b7c82 */ /* 0x000fe40008000000 */
[----:B------:R-:W-:Y:S01]  /*4da0*/  @UP0 USHF.R.U32.HI UR11, URZ, UR7, UR5 ;  /* 0x000000073f0b0299 */ /* 0x000fe20008011605 */
[C---:B--2---:R-:W-:Y:S01]  /*4db0*/  VIADD R5, R4.reuse, 0xffffff80 ;  /* 0xffffff8004057836 */ /* 0x044fe20000000000 */
[----:B----4-:R-:W-:Y:S01]  /*4dc0*/  UIMAD UR18, UR15, UR18, URZ ;  /* 0x000000120f1272a4 */ /* 0x010fe2000f8e023f */
[----:B------:R-:W-:Y:S01]  /*4dd0*/  BAR.SYNC.DEFER_BLOCKING 0x1, 0x100 ;  /* 0x0044000000007b1d */ /* 0x000fe20000010000 */
[----:B------:R-:W-:Y:S01]  /*4de0*/  USHF.R.S32.HI UR19, URZ, 0x1f, UR11 ;  /* 0x0000001f3f137899 */ /* 0x000fe2000801140b */
[----:B------:R-:W-:Y:S01]  /*4df0*/  ISETP.NE.AND P1, PT, R4, 0x80, PT ;  /* 0x000000800400780c */ /* 0x000fe20003f25270 */
[----:B------:R-:W-:Y:S01]  /*4e00*/  USHF.L.U32 UR6, UR15, 0xe, URZ ;  /* 0x0000000e0f067899 */ /* 0x000fe2000800063f */
[----:B------:R-:W-:Y:S01]  /*4e10*/  SHF.R.S32.HI R0, RZ, 0x1f, R5 ;  /* 0x0000001fff007819 */ /* 0x000fe20000011405 */
[----:B------:R-:W-:Y:S01]  /*4e20*/  UIMAD UR10, UR19, UR12, URZ ;  /* 0x0000000c130a72a4 */ /* 0x000fe2000f8e023f */
[----:B------:R-:W-:Y:S01]  /*4e30*/  ISETP.NE.AND P0, PT, R5, RZ, PT ;  /* 0x000000ff0500720c */ /* 0x000fe20003f05270 */
[----:B------:R-:W-:Y:S01]  /*4e40*/  UIMAD UR18, UR18, UR20, URZ ;  /* 0x00000014121272a4 */ /* 0x000fe2000f8e023f */
[----:B------:R-:W-:Y:S01]  /*4e50*/  LEA.HI R2, R0, R5, RZ, 0x7 ;  /* 0x0000000500027211 */ /* 0x000fe200078f38ff */
[----:B------:R-:W-:-:S02]  /*4e60*/  UIMAD UR22, UR11, UR13, UR10 ;  /* 0x0000000d0b1672a4 */ /* 0x000fc4000f8e020a */
[----:B-----5:R-:W-:Y:S01]  /*4e70*/  UIMAD UR15, UR14, UR20, URZ ;  /* 0x000000140e0f72a4 */ /* 0x020fe2000f8e023f */
[C---:B------:R-:W-:Y:S01]  /*4e80*/  LOP3.LUT R0, R2.reuse, 0xfffff80, RZ, 0xc0, !PT ;  /* 0x0fffff8002007812 */ /* 0x040fe200078ec0ff */
[----:B------:R-:W-:Y:S01]  /*4e90*/  IMAD.SHL.U32 R2, R2, 0x40, RZ ;  /* 0x0000004002027824 */ /* 0x000fe200078e00ff */
[----:B------:R-:W-:Y:S01]  /*4ea0*/  UMOV UR10, 0x400 ;  /* 0x00000400000a7882 */ /* 0x000fe20000000000 */
[----:B------:R-:W-:Y:S02]  /*4eb0*/  USHF.R.S32.HI UR7, URZ, 0x1f, UR6 ;  /* 0x0000001f3f077899 */ /* 0x000fe40008011406 */
[----:B------:R-:W-:Y:S01]  /*4ec0*/  IMAD.IADD R0, R5, 0x1, -R0 ;  /* 0x0000000105007824 */ /* 0x000fe200078e0a00 */
[----:B-1----:R-:W-:Y:S01]  /*4ed0*/  LOP3.LUT R3, R2, 0x3fffe000, RZ, 0xc0, !PT ;  /* 0x3fffe00002037812 */ /* 0x002fe200078ec0ff */
[----:B------:R-:W-:Y:S02]  /*4ee0*/  ULEA UR10, UR21, UR10, 0x18 ;  /* 0x0000000a150a7291 */ /* 0x000fe4000f8ec03f */
[----:B------:R-:W-:-:S02]  /*4ef0*/  USHF.R.S32.HI UR21, URZ, 0x1f, UR18 ;  /* 0x0000001f3f157899 */ /* 0x000fc40008011412 */
[----:B------:R-:W-:Y:S01]  /*4f00*/  USHF.R.S32.HI UR20, URZ, 0x1f, UR15 ;  /* 0x0000001f3f147899 */ /* 0x000fe2000801140f */
[----:B------:R-:W-:Y:S01]  /*4f10*/  IMAD R0, R0, 0x4, R3 ;  /* 0x0000000400007824 */ /* 0x000fe200078e0203 */
[----:B------:R-:W-:Y:S02]  /*4f20*/  UIADD3 UR18, UP0, UP1, UR18, UR15, UR11 ;  /* 0x0000000f12127290 */ /* 0x000fe4000f91e00b */
[----:B------:R-:W-:Y:S02]  /*4f30*/  UIMAD.WIDE.U32 UR4, UR11, UR12, UR6 ;  /* 0x0000000c0b0472a5 */ /* 0x000fe4000f8e0006 */
[----:B------:R-:W-:Y:S01]  /*4f40*/  UIMAD.WIDE.U32 UR6, UR11, UR16, UR6 ;  /* 0x000000100b0672a5 */ /* 0x000fe2000f8e0006 */
[----:B------:R-:W-:Y:S01]  /*4f50*/  LEA R0, R0, UR10, 0x2 ;  /* 0x0000000a00007c11 */ /* 0x000fe2000f8e10ff */
[----:B------:R-:W-:Y:S02]  /*4f60*/  UIMAD UR23, UR19, UR16, URZ ;  /* 0x00000010131772a4 */ /* 0x000fe4000f8e023f */
[----:B------:R-:W-:-:S02]  /*4f70*/  UIADD3.X UR16, UR21, UR20, UR19, UP0, UP1 ;  /* 0x0000001415107290 */ /* 0x000fc400087e2413 */
[----:B------:R-:W-:Y:S01]  /*4f80*/  USHF.L.U32 UR15, UR18, 0x2, URZ ;  /* 0x00000002120f7899 */ /* 0x000fe2000800063f */
[----:B------:R1:W-:Y:S01]  /*4f90*/  STS.128 [R0], R24 ;  /* 0x0000001800007388 */ /* 0x0003e20000000c00 */
[----:B------:R-:W-:Y:S01]  /*4fa0*/  ULDC.64 UR12, c[0x0][0x868] ;  /* 0x00021a00000c7ab9 */ /* 0x000fe20000000a00 */
[----:B------:R-:W-:Y:S02]  /*4fb0*/  USHF.L.U64.HI UR16, UR18, 0x2, UR16 ;  /* 0x0000000212107899 */ /* 0x000fe40008010210 */
[----:B------:R-:W-:Y:S01]  /*4fc0*/  UIADD3 UR18, UP0, UR15, UR12, URZ ;  /* 0x0000000c0f127290 */ /* 0x000fe2000ff1e03f */
[----:B------:R1:W-:Y:S01]  /*4fd0*/  STS.128 [R0+0x800], R28 ;  /* 0x0008001c00007388 */ /* 0x0003e20000000c00 */
[----:B------:R-:W-:Y:S02]  /*4fe0*/  USHF.R.S32.HI UR12, URZ, 0x1f, UR14 ;  /* 0x0000001f3f0c7899 */ /* 0x000fe4000801140e */
[----:B------:R-:W-:Y:S01]  /*4ff0*/  UIMAD UR17, UR11, UR17, UR23 ;  /* 0x000000110b1172a4 */ /* 0x000fe2000f8e0217 */
[----:B------:R1:W-:Y:S01]  /*5000*/  STS.128 [R0+0x1000], R32 ;  /* 0x0010002000007388 */ /* 0x0003e20000000c00 */
[----:B------:R-:W-:Y:S01]  /*5010*/  ULDC.64 UR20, c[0x0][0x820] ;  /* 0x0002080000147ab9 */ /* 0x000fe20000000a00 */
[----:B------:R-:W-:Y:S01]  /*5020*/  UIADD3.X UR19, UR16, UR13, URZ, UP0, !UPT ;  /* 0x0000000d10137290 */ /* 0x000fe200087fe43f */
[----:B------:R-:W-:Y:S01]  /*5030*/  IMAD.U32 R2, RZ, RZ, UR18 ;  /* 0x00000012ff027e24 */ /* 0x000fe2000f8e00ff */
[----:B------:R1:W-:Y:S01]  /*5040*/  STS.128 [R0+0x1800], R36 ;  /* 0x0018002400007388 */ /* 0x0003e20000000c00 */
[----:B------:R-:W-:-:S02]  /*5050*/  UIMAD UR13, UR12, UR20, URZ ;  /* 0x000000140c0d72a4 */ /* 0x000fc4000f8e023f */
[----:B------:R-:W-:Y:S01]  /*5060*/  UIADD3 UR5, UR5, UR22, URZ ;  /* 0x0000001605057290 */ /* 0x000fe2000fffe03f */
[----:B------:R1:W-:Y:S01]  /*5070*/  STS.128 [R0+0x2000], R40 ;  /* 0x0020002800007388 */ /* 0x0003e20000000c00 */
[----:B------:R-:W-:Y:S01]  /*5080*/  UIMAD UR12, UR12, UR24, URZ ;  /* 0x000000180c0c72a4 */ /* 0x000fe2000f8e023f */
[----:B------:R-:W-:Y:S01]  /*5090*/  IMAD.U32 R3, RZ, RZ, UR19 ;  /* 0x00000013ff037e24 */ /* 0x000fe2000f8e00ff */
        /* <DEDUP_REMOVED lines=10> */
[----:B------:R-:W-:Y:S01]  /*5140*/  UIADD3 UR14, -UR11, URZ, URZ ;  /* 0x0000003f0b0e7290 */ /* 0x000fe2000fffe13f */
[----:B------:R1:W-:Y:S01]  /*5150*/  STS.128 [R0+0x4000], R56 ;  /* 0x0040003800007388 */ /* 0x0003e20000000c00 */
[----:B------:R-:W-:Y:S02]  /*5160*/  UIADD3 UR11, UR5, UR13, URZ ;  /* 0x0000000d050b7290 */ /* 0x000fe4000fffe03f */
[----:B------:R-:W-:Y:S01]  /*5170*/  ULEA UR20, UP0, UR4, UR20, 0x2 ;  /* 0x0000001404147291 */ /* 0x000fe2000f80103f */
[----:B------:R1:W-:Y:S01]  /*5180*/  STS.128 [R0+0x4800], R60 ;  /* 0x0048003c00007388 */ /* 0x0003e20000000c00 */
[----:B------:R-:W-:-:S02]  /*5190*/  UIADD3 UR5, UR7, UR12, URZ ;  /* 0x0000000c07057290 */ /* 0x000fc4000fffe03f */
[----:B------:R-:W-:Y:S01]  /*51a0*/  ULEA UR22, UP1, UR6, UR22, 0x2 ;  /* 0x0000001606167291 */ /* 0x000fe2000f82103f */
[----:B------:R1:W-:Y:S01]  /*51b0*/  STS.128 [R0+0x5000], R64 ;  /* 0x0050004000007388 */ /* 0x0003e20000000c00 */
[----:B------:R-:W-:Y:S02]  /*51c0*/  ULEA.HI.X UR21, UR4, UR21, UR11, 0x2, UP0 ;  /* 0x0000001504157291 */ /* 0x000fe400080f140b */
[----:B------:R-:W-:Y:S01]  /*51d0*/  ULEA.HI.X UR5, UR6, UR23, UR5, 0x2, UP1 ;  /* 0x0000001706057291 */ /* 0x000fe200088f1405 */
[----:B------:R1:W-:Y:S01]  /*51e0*/  STS.128 [R0+0x5800], R68 ;  /* 0x0058004400007388 */ /* 0x0003e20000000c00 */
[----:B------:R-:W-:-:S03]  /*51f0*/  UIMAD UR14, UR9, UR14, UR8 ;  /* 0x0000000e090e72a4 */ /* 0x000fc6000f8e0208 */
[----:B------:R1:W-:Y:S04]  /*5200*/  STS.128 [R0+0x6000], R72 ;  /* 0x0060004800007388 */ /* 0x0003e80000000c00 */
[----:B------:R1:W-:Y:S04]  /*5210*/  STS.128 [R0+0x6800], R76 ;  /* 0x0068004c00007388 */ /* 0x0003e80000000c00 */
[----:B------:R1:W-:Y:S04]  /*5220*/  STS.128 [R0+0x7000], R80 ;  /* 0x0070005000007388 */ /* 0x0003e80000000c00 */
[----:B------:R1:W-:Y:S01]  /*5230*/  STS.128 [R0+0x7800], R84 ;  /* 0x0078005400007388 */ /* 0x0003e20000000c00 */
[----:B------:R-:W-:Y:S05]  /*5240*/  @P0 BRA `(.L_x_1541) ;  /* 0x0000000000140947 */ /* 0x000fea0003800000 */
.L_x_1542:
[----:B------:R-:W2:Y:S04]  /*5250*/  LDG.E.STRONG.GPU R4, desc[UR46][R2.64] ;  /* 0x0000002e02047981 */ /* 0x000ea8000c1ef900 */
[----:B--2---:R-:W-:Y:S01]  /*5260*/  CCTL.IVALL ;  /* 0x00000000ff00798f */ /* 0x004fe20002000000 */
[----:B------:R-:W-:Y:S05]  /*5270*/  YIELD ;  /* 0x0000000000007946 */ /* 0x000fea0003800000 */
[----:B------:R-:W-:-:S13]  /*5280*/  ISETP.NE.AND P0, PT, R4, UR14, PT ;  /* 0x0000000e04007c0c */ /* 0x000fda000bf05270 */
[----:B------:R-:W-:Y:S05]  /*5290*/  @P0 BRA `(.L_x_1542) ;  /* 0xfffffffc00ec0947 */ /* 0x000fea000383ffff */
.L_x_1541:
[----:B------:R-:W-:Y:S05]  /*52a0*/  BSYNC B0 ;  /* 0x0000000000007941 */ /* 0x000fea0003800000 */
.L_x_1540:
[----:B------:R-:W-:-:S03]  /*52b0*/  UMOV UR4, 0xffffffff ;  /* 0xffffffff00047882 */ /* 0x000fc60000000000 */
[----:B------:R-:W-:Y:S05]  /*52c0*/  BRA.DIV UR4, `(.L_x_1543) ;  /* 0x0000004604787947 */ /* 0x000fea000b800000 */
[----:B------:R-:W-:Y:S01]  /*52d0*/  NOP ;  /* 0x0000000000007918 */ /* 0x000fe20000000000 */
.L_x_1641:
        /* <DEDUP_REMOVED lines=10> */
[----:B------:R-:W-:Y:S01]  /*5380*/  PLOP3.LUT P0, PT, PT, PT, PT, 0x80, 0x0 ;  /* 0x000000000000781c */ /* 0x000fe20003f0f070 */
[----:B------:R-:W-:Y:S01]  /*5390*/  UMOV UR6, 0x1000 ;  /* 0x0000100000067882 */ /* 0x000fe20000000000 */
[----:B------:R-:W-:Y:S01]  /*53a0*/  UMOV UR8, 0x0 ;  /* 0x0000000000087882 */ /* 0x000fe20000000000 */
[----:B------:R-:W-:Y:S01]  /*53b0*/  UMOV UR9, 0x14f00000 ;  /* 0x14f0000000097882 */ /* 0x000fe20000000000 */
[----:B------:R-:W-:-:S09]  /*53c0*/  UMOV UR4, UR22 ;  /* 0x0000001600047c82 */ /* 0x000fd20008000000 */
.L_x_1546:
[----:B------:R-:W-:Y:S01]  /*53d0*/  @P0 ELECT P2, URZ, PT ;  /* 0x00000000003f082f */ /* 0x000fe20003840000 */
[----:B------:R2:W-:-:S12]  /*53e0*/  UBLKRED.G.S.ADD.F32.RN [UR4], [UR10], UR6, desc[UR8] ;  /* 0x000008040a0073bb */ /* 0x0005d800080a1406 */
[----:B------:R-:W-:Y:S02]  /*53f0*/  @P2 PLOP3.LUT P0, PT, P2, PT, PT, 0x8, 0x0 ;  /* 0x000000000000281c */ /* 0x000fe4000170e170 */
[----:B------:R-:W-:-:S11]  /*5400*/  PLOP3.LUT P2, PT, PT, PT, PT, 0x8, 0x0 ;  /* 0x000000000000781c */ /* 0x000fd60003f4e170 */
[----:B--2---:R-:W-:Y:S05]  /*5410*/  @P0 BRA.U.ANY `(.L_x_1546) ;  /* 0xfffffffd00ec0947 */ /* 0x004fea000393ffff */
[----:B------:R0:W-:Y:S01]  /*5420*/  UTMACMDFLUSH ;  /* 0x00000000000079b7 */ /* 0x0001e20000000000 */
[----:B------:R-:W-:-:S04]  /*5430*/  DEPBAR.LE SB0, 0x0 ;  /* 0x000080000000791a */ /* 0x000fc80000000000 */
.L_x_1545:
[----:B------:R-:W-:Y:S05]  /*5440*/  BSYNC B0 ;  /* 0x0000000000007941 */ /* 0x000fea0003800000 */
.L_x_1544:
        /* <DEDUP_REMOVED lines=12> */
[----:B------:R-:W-:-:S05]  /*5510*/  IMAD.MOV.U32 R5, RZ, RZ, 0x1 ;  /* 0x00000001ff057424 */ /* 0x000fca00078e00ff */
[----:B------:R2:W-:Y:S02]  /*5520*/  REDG.E.ADD.S32.STRONG.GPU desc[UR46][R2.64], R5 ;  /* 0x000000050200798e */ /* 0x0005e4000c10e3ae */
.L_x_1548:
[----:B------:R-:W-:Y:S05]  /*5530*/  BSYNC B0 ;  /* 0x0000000000007941 */ /* 0x000fea0003800000 */
.L_x_1547:
[----:B------:R-:W-:Y:S06]  /*5540*/  BAR.SYNC.DEFER_BLOCKING 0x1, 0x100 ;  /* 0x0044000000007b1d */ /* 0x000fec0000010000 */
[----:B------:R-:W-:Y:S01]  /*5550*/  ULDC.64 UR4, c[0x0][0x860] ;  /* 0x0002180000047ab9 */ /* 0x000fe20000000a00 */
[----:B------:R-:W-:Y:S01]  /*5560*/  BSSY B0, `(.L_x_1549) ;  /* 0x000001b000007945 */ /* 0x000fe20003800000 */
[----:B------:R-:W-:-:S04]  /*5570*/  UIADD3 UR15, UP0, UR15, UR4, URZ ;  /* 0x000000040f0f7290 */ /* 0x000fc8000ff1e03f */
[----:B------:R-:W-:Y:S02]  /*5580*/  UIADD3.X UR16, UR16, UR5, URZ, UP0, !UPT ;  /* 0x0000000510107290 */ /* 0x000fe400087fe43f */
[----:B--2---:R-:W-:-:S04]  /*5590*/  IMAD.U32 R2, RZ, RZ, UR15 ;  /* 0x0000000fff027e24 */ /* 0x004fc8000f8e00ff */
[----:B------:R-:W-:Y:S01]  /*55a0*/  IMAD.U32 R3, RZ, RZ, UR16 ;  /* 0x00000010ff037e24 */ /* 0x000fe2000f8e00ff */
        /* <DEDUP_REMOVED lines=17> */
.L_x_1551:
[----:B-12---:R-:W2:Y:S04]  /*56c0*/  LDG.E.STRONG.GPU R0, desc[UR46][R2.64] ;  /* 0x0000002e02007981 */ /* 0x006ea8000c1ef900 */
[----:B--2---:R-:W-:Y:S01]  /*56d0*/  CCTL.IVALL ;  /* 0x00000000ff00798f */ /* 0x004fe20002000000 */
[----:B------:R-:W-:Y:S05]  /*56e0*/  YIELD ;  /* 0x0000000000007946 */ /* 0x000fea0003800000 */
[----:B------:R-:W-:-:S13]  /*56f0*/  ISETP.NE.AND P0, PT, R0, UR14, PT ;  /* 0x0000000e00007c0c */ /* 0x000fda000bf05270 */
[----:B------:R-:W-:Y:S05]  /*5700*/  @P0 BRA `(.L_x_1551) ;  /* 0xfffffffc00ec0947 */ /* 0x000fea000383ffff */
.L_x_1550:
[----:B------:R-:W-:Y:S05]  /*5710*/  BSYNC B0 ;  /* 0x0000000000007941 */ /* 0x000fea0003800000 */
.L_x_1549:
[----:B------:R-:W-:-:S03]  /*5720*/  UMOV UR4, 0xffffffff ;  /* 0xffffffff00047882 */ /* 0x000fc60000000000 */
[----:B------:R-:W-:Y:S05]  /*5730*/  BRA.DIV UR4, `(.L_x_1552) ;  /* 0x0000004204787947 */ /* 0x000fea000b800000 */
[----:B------:R-:W-:Y:S01]  /*5740*/  NOP ;  /* 0x0000000000007918 */ /* 0x000fe20000000000 */
.L_x_1644:
[----:B------:R-:W-:Y:S01]  /*5750*/  @!PT LDS RZ, [RZ] ;  /* 0x00000000fffff984 */ /* 0x000fe20000000800 */
[----:B------:R-:W-:Y:S01]  /*5760*/  @!PT LDS RZ, [RZ] ;  /* 0x00000000fffff984 */ /* 0x000fe20000000800 */
[----:B------:R-:W-:Y:S01]  /*5770*/  @!PT LDS RZ, [RZ] ;  /* 0x00000000fffff984 */ /* 0x000fe20000000800 */
[----:B------:R-:W-:Y:S01]  /*5780*/  @!PT LDS RZ, [RZ] ;  /* 0x00000000fffff984 */ /* 0x000fe20000000800 */
[----:B------:R3:W-:Y:S06]  /*5790*/  MEMBAR.ALL.CTA ;  /* 0x0000000000007992 */ /* 0x0007ec0000008000 */
[----:B---3--:R-:W3:Y:S01]  /*57a0*/  FENCE.VIEW.ASYNC.S ;  /* 0x00000000000073c6 */ /* 0x008ee20000000000 */
[----:B------:R-:W-:Y:S05]  /*57b0*/  WARPSYNC.ALL ;  /* 0x0000000000007948 */ /* 0x000fea0003800000 */
[----:B------:R-:W-:Y:S01]  /*57c0*/  BSSY B0, `(.L_x_1553) ;  /* 0x0000010000007945 */ /* 0x000fe20003800000 */
        /* <DEDUP_REMOVED lines=8> */
.L_x_1555:
[----:B------:R-:W-:Y:S01]  /*5850*/  @P0 ELECT P2, URZ, PT ;  /* 0x00000000003f082f */ /* 0x000fe20003840000 */
[----:B------:R3:W-:-:S12]  /*5860*/  UBLKRED.G.S.ADD.F32.RN [UR4], [UR10], UR6, desc[UR8] ;  /* 0x000008040a0073bb */ /* 0x0007d800080a1406 */
[----:B------:R-:W-:Y:S02]  /*5870*/  @P2 PLOP3.LUT P0, PT, P2, PT, PT, 0x8, 0x0 ;  /* 0x000000000000281c */ /* 0x000fe4000170e170 */
[----:B------:R-:W-:-:S11]  /*5880*/  PLOP3.LUT P2, PT, PT, PT, PT, 0x8, 0x0 ;  /* 0x000000000000781c */ /* 0x000fd60003f4e170 */
[----:B---3--:R-:W-:Y:S05]  /*5890*/  @P0 BRA.U.ANY `(.L_x_1555) ;  /* 0xfffffffd00ec0947 */ /* 0x008fea000393ffff */
[----:B------:R0:W-:Y:S01]  /*58a0*/  UTMACMDFLUSH ;  /* 0x00000000000079b7 */ /* 0x0001e20000000000 */
[----:B------:R-:W-:-:S04]  /*58b0*/  DEPBAR.LE SB0, 0x0 ;  /* 0x000080000000791a */ /* 0x000fc80000000000 */
.L_x_1554:
[----:B------:R-:W-:Y:S05]  /*58c0*/  BSYNC B0 ;  /* 0x0000000000007941 */ /* 0x000fea0003800000 */
.L_x_1553:
        /* <DEDUP_REMOVED lines=11> */
[----:B012345:R-:W-:Y:S04]  /*5980*/  CCTL.IVALL ;  /* 0x00000000ff00798f */ /* 0x03ffe80002000000 */
[----:B------:R3:W-:Y:S01]  /*5990*/  REDG.E.ADD.S32.STRONG.GPU desc[UR46][R2.64], R5 ;  /* 0x000000050200798e */ /* 0x0007e2000c10e3ae */
[----:B------:R-:W-:Y:S05]  /*59a0*/  BRA `(.L_x_1519) ;  /* 0x0000003c00547947 */ /* 0x000fea0003800000 */
.L_x_1517:
        /* <DEDUP_REMOVED lines=33> */
.L_x_1557:
[----:B------:R-:W-:-:S05]  /*5bc0*/  UMOV UR11, UR5 ;  /* 0x00000005000b7c82 */ /* 0x000fca0008000000 */
.L_x_1558:
[----:B------:R-:W-:Y:S01]  /*5bd0*/  ULEA UR6, UR23, UR6, 0x7 ;  /* 0x0000000617067291 */ /* 0x000fe2000f8e383f */
[----:B------:R-:W-:Y:S01]  /*5be0*/  ULDC UR7, c[0x0][0x290] ;  /* 0x0000a40000077ab9 */ /* 0x000fe20000000800 */
[----:B------:R-:W-:Y:S01]  /*5bf0*/  ULDC UR8, c[0x0][0x74c] ;  /* 0x0001d30000087ab9 */ /* 0x000fe20000000800 */
[----:B------:R-:W-:Y:S01]  /*5c00*/  ULDC.64 UR12, c[0x0][0x2d8] ;  /* 0x0000b600000c7ab9 */ /* 0x000fe20000000a00 */
[----:B------:R-:W-:Y:S02]  /*5c10*/  UIADD3 UR7, -UR8, UR6, -UR7 ;  /* 0x0000000608077290 */ /* 0x000fe4000fffe907 */
[----:B------:R-:W-:Y:S02]  /*5c20*/  UIMAD UR6, UR4, UR12, URZ ;  /* 0x0000000c040672a4 */ /* 0x000fe4000f8e023f */
[----:B------:R-:W-:Y:S02]  /*5c30*/  USHF.R.S32.HI UR8, URZ, 0x1f, UR7 ;  /* 0x0000001f3f087899 */ /* 0x000fe40008011407 */
[----:B------:R-:W-:-:S02]  /*5c40*/  UIMAD UR6, UR17, UR13, UR6 ;  /* 0x0000000d110672a4 */ /* 0x000fc4000f8e0206 */
[----:B------:R-:W-:Y:S02]  /*5c50*/  ULEA.HI UR7, UR8, UR7, URZ, 0x6 ;  /* 0x0000000708077291 */ /* 0x000fe4000f8f303f */
[----:B------:R-:W-:Y:S02]  /*5c60*/  UIMAD.WIDE.U32 UR8, UR17, UR12, URZ ;  /* 0x0000000c110872a5 */ /* 0x000fe4000f8e003f */
[----:B------:R-:W-:Y:S02]  /*5c70*/  USHF.R.S32.HI UR10, URZ, 0x6, UR7 ;  /* 0x000000063f0a7899 */ /* 0x000fe40008011407 */
[----:B------:R-:W-:Y:S02]  /*5c80*/  UIADD3 UR9, UR9, UR6, URZ ;  /* 0x0000000609097290 */ /* 0x000fe4000fffe03f */
[----:B------:R-:W-:Y:S02]  /*5c90*/  UISETP.LT.AND UP0, UPT, URZ, UR10, UPT ;  /* 0x0000000a3f00728c */ /* 0x000fe4000bf01270 */
[----:B------:R-:W-:-:S02]  /*5ca0*/  USHF.R.S32.HI UR7, URZ, 0x1f, UR16 ;  /* 0x0000001f3f077899 */ /* 0x000fc40008011410 */
[----:B------:R-:W-:Y:S01]  /*5cb0*/  USEL UR6, URZ, UR10, !UP0 ;  /* 0x0000000a3f067287 */ /* 0x000fe2000c000000 */
[----:B------:R-:W-:Y:S01]  /*5cc0*/  ULDC.64 UR12, c[0x0][0x2e0] ;  /* 0x0000b800000c7ab9 */ /* 0x000fe20000000a00 */
[----:B------:R-:W-:Y:S02]  /*5cd0*/  ULDC UR15, c[0x0][0x288] ;  /* 0x0000a200000f7ab9 */ /* 0x000fe40000000800 */
[----:B------:R-:W-:Y:S02]  /*5ce0*/  UISETP.GT.AND UP0, UPT, UR11, UR6, UPT ;  /* 0x000000060b00728c */ /* 0x000fe4000bf04270 */
[----:B------:R-:W-:Y:S02]  /*5cf0*/  UIMAD UR7, UR7, UR12, URZ ;  /* 0x0000000c070772a4 */ /* 0x000fe4000f8e023f */
[----:B------:R-:W-:Y:S02]  /*5d00*/  UIMAD UR10, UR16, UR15, URZ ;  /* 0x0000000f100a72a4 */ /* 0x000fe4000f8e023f */
[----:B------:R-:W-:Y:S01]  /*5d10*/  PLOP3.LUT P1, PT, PT, PT, UP0, 0x80, 0x0 ;  /* 0x000000000000781c */ /* 0x000fe20003f2f008 */
[----:B------:R-:W-:-:S02]  /*5d20*/  UIMAD UR14, UR16, UR13, UR7 ;  /* 0x0000000d100e72a4 */ /* 0x000fc4000f8e0207 */
        /* <DEDUP_REMOVED lines=26> */
.L_x_1563:
[----:B------:R-:W2:Y:S04]  /*5ed0*/  LDG.E.STRONG.GPU R0, desc[UR46][R2.64] ;  /* 0x0000002e02007981 */ /* 0x000ea8000c1ef900 */
[----:B--2---:R-:W-:Y:S01]  /*5ee0*/  CCTL.IVALL ;  /* 0x00000000ff00798f */ /* 0x004fe20002000000 */
[----:B------:R-:W-:Y:S05]  /*5ef0*/  YIELD ;  /* 0x0000000000007946 */ /* 0x000fea0003800000 */
[----:B------:R-:W-:-:S13]  /*5f00*/  ISETP.NE.AND P1, PT, R0, UR23, PT ;  /* 0x0000001700007c0c */ /* 0x000fda000bf25270 */
[----:B------:R-:W-:Y:S05]  /*5f10*/  @P1 BRA `(.L_x_1563) ;  /* 0xfffffffc00ec1947 */ /* 0x000fea000383ffff */
.L_x_1562:
[----:B------:R-:W-:Y:S05]  /*5f20*/  BSYNC B0 ;  /* 0x0000000000007941 */ /* 0x000fea0003800000 */
.L_x_1561:
[----:B------:R-:W-:-:S03]  /*5f30*/  UMOV UR4, 0xffffffff ;  /* 0xffffffff00047882 */ /* 0x000fc60000000000 */
[----:B------:R-:W-:Y:S05]  /*5f40*/  BRA.DIV UR4, `(.L_x_1564) ;  /* 0x0000003a04907947 */ /* 0x000fea000b800000 */
[----:B------:R-:W-:Y:S01]  /*5f50*/  NOP ;  /* 0x0000000000007918 */ /* 0x000fe20000000000 */
.L_x_1647:
        /* <DEDUP_REMOVED lines=22> */
.L_x_1566:
[----:B------:R-:W-:Y:S05]  /*60c0*/  BSYNC B0 ;  /* 0x0000000000007941 */ /* 0x000fea0003800000 */
.L_x_1565:
        /* <DEDUP_REMOVED lines=20> */
.L_x_1568:
[----:B------:R-:W-:Y:S05]  /*6210*/  BSYNC B0 ;  /* 0x0000000000007941 */ /* 0x000fea0003800000 */
.L_x_1567:
[----:B------:R-:W-:Y:S06]  /*6220*/  BAR.ARV 0xa, 0xa0 ;  /* 0x0282800000007b1d */ /* 0x000fec0000002000 */
[----:B------:R-:W-:Y:S04]  /*6230*/  BSSY B0, `(.L_x_1569) ;  /* 0x0000003000007945 */ /* 0x000fe80003800000 */
[----:B------:R-:W-:Y:S05]  /*6240*/  @!P0 BRA `(.L_x_1570) ;  /* 0x0000000000048947 */ /* 0x000fea0003800000 */
[----:B------:R-:W-:-:S04]  /*6250*/  DEPBAR.LE SB0, 0x0 ;  /* 0x000080000000791a */ /* 0x000fc80000000000 */
.L_x_1570:
[----:B------:R-:W-:Y:S05]  /*6260*/  BSYNC B0 ;  /* 0x0000000000007941 */ /* 0x000fea0003800000 */
.L_x_1569:
        /* <DEDUP_REMOVED lines=19> */
.L_x_1572:
[----:B------:R-:W-:Y:S05]  /*63a0*/  BSYNC B0 ;  /* 0x0000000000007941 */ /* 0x000fea0003800000 */
.L_x_1571:
[----:B------:R-:W-:Y:S01]  /*63b0*/  UIADD3 UR18, UR6, 0x1, URZ ;  /* 0x0000000106127890 */ /* 0x000fe2000fffe03f */
[----:B------:R-:W-:Y:S11]  /*63c0*/  BRA `(.L_x_1573) ;  /* 0x0000000000047947 */ /* 0x000ff60003800000 */
.L_x_1560:
[----:B------:R-:W-:-:S05]  /*63d0*/  UMOV UR18, UR6 ;  /* 0x0000000600127c82 */ /* 0x000fca0008000000 */
.L_x_1573:
        /* <DEDUP_REMOVED lines=12> */
.L_x_1598:
        /* <DEDUP_REMOVED lines=11> */
.L_x_1576:
[----:B------:R-:W2:Y:S04]  /*6550*/  LDG.E.STRONG.GPU R0, desc[UR46][R2.64] ;  /* 0x0000002e02007981 */ /* 0x000ea8000c1ef900 */
[----:B--2---:R-:W-:Y:S01]  /*6560*/  CCTL.IVALL ;  /* 0x00000000ff00798f */ /* 0x004fe20002000000 */
[----:B------:R-:W-:Y:S05]  /*6570*/  YIELD ;  /* 0x0000000000007946 */ /* 0x000fea0003800000 */
[----:B------:R-:W-:-:S13]  /*6580*/  ISETP.NE.AND P1, PT, R0, UR23, PT ;  /* 0x0000001700007c0c */ /* 0x000fda000bf25270 */
[----:B------:R-:W-:Y:S05]  /*6590*/  @P1 BRA `(.L_x_1576) ;  /* 0xfffffffc00ec1947 */ /* 0x000fea000383ffff */
.L_x_1575:
[----:B------:R-:W-:Y:S05]  /*65a0*/  BSYNC B0 ;  /* 0x0000000000007941 */ /* 0x000fea0003800000 */
.L_x_1574:
[----:B------:R-:W-:-:S03]  /*65b0*/  UMOV UR16, 0xffffffff ;  /* 0xffffffff00107882 */ /* 0x000fc60000000000 */
[----:B------:R-:W-:Y:S05]  /*65c0*/  BRA.DIV UR16, `(.L_x_1577) ;  /* 0x00000036100c7947 */ /* 0x000fea000b800000 */
[----:B------:R-:W-:Y:S01]  /*65d0*/  NOP ;  /* 0x0000000000007918 */ /* 0x000fe20000000000 */
.L_x_1650:
        /* <DEDUP_REMOVED lines=19> */
.L_x_1579:
[----:B------:R-:W-:Y:S05]  /*6710*/  BSYNC B0 ;  /* 0x0000000000007941 */ /* 0x000fea0003800000 */
.L_x_1578:
        /* <DEDUP_REMOVED lines=15> */
.L_x_1581:
[----:B------:R-:W-:Y:S05]  /*6810*/  BSYNC B0 ;  /* 0x0000000000007941 */ /* 0x000fea0003800000 */
.L_x_1580:
[----:B------:R-:W-:Y:S06]  /*6820*/  BAR.ARV 0xa, 0xa0 ;  /* 0x0282800000007b1d */ /* 0x000fec0000002000 */
[----:B------:R-:W-:Y:S04]  /*6830*/  BSSY B0, `(.L_x_1582) ;  /* 0x0000003000007945 */ /* 0x000fe80003800000 */
[----:B------:R-:W-:Y:S05]  /*6840*/  @!P0 BRA `(.L_x_1583) ;  /* 0x0000000000048947 */ /* 0x000fea0003800000 */
[----:B------:R-:W-:-:S04]  /*6850*/  DEPBAR.LE SB0, 0x0 ;  /* 0x000080000000791a */ /* 0x000fc80000000000 */
.L_x_1583:
[----:B------:R-:W-:Y:S05]  /*6860*/  BSYNC B0 ;  /* 0x0000000000007941 */ /* 0x000fea0003800000 */
.L_x_1582:
        /* <DEDUP_REMOVED lines=19> */
.L_x_1585:
[----:B------:R-:W-:Y:S05]  /*69a0*/  BSYNC B0 ;  /* 0x0000000000007941 */ /* 0x000fea0003800000 */
.L_x_1584:
        /* <DEDUP_REMOVED lines=9> */
.L_x_1588:
[----:B------:R-:W2:Y:S04]  /*6a40*/  LDG.E.STRONG.GPU R0, desc[UR46][R2.64] ;  /* 0x0000002e02007981 */ /* 0x000ea8000c1ef900 */
[----:B--2---:R-:W-:Y:S01]  /*6a50*/  CCTL.IVALL ;  /* 0x00000000ff00798f */ /* 0x004fe20002000000 */
[----:B------:R-:W-:Y:S05]  /*6a60*/  YIELD ;  /* 0x0000000000007946 */ /* 0x000fea0003800000 */
[----:B------:R-:W-:-:S13]  /*6a70*/  ISETP.NE.AND P1, PT, R0, UR23, PT ;  /* 0x0000001700007c0c */ /* 0x000fda000bf25270 */
[----:B------:R-:W-:Y:S05]  /*6a80*/  @P1 BRA `(.L_x_1588) ;  /* 0xfffffffc00ec1947 */ /* 0x000fea000383ffff */
.L_x_1587:
[----:B------:R-:W-:Y:S05]  /*6a90*/  BSYNC B0 ;  /* 0x0000000000007941 */ /* 0x000fea0003800000 */
.L_x_1586:
[----:B------:R-:W-:-:S03]  /*6aa0*/  UMOV UR12, 0xffffffff ;  /* 0xffffffff000c7882 */ /* 0x000fc60000000000 */
[----:B------:R-:W-:Y:S05]  /*6ab0*/  BRA.DIV UR12, `(.L_x_1589) ;  /* 0x0000002e0cec7947 */ /* 0x000fea000b800000 */
[----:B------:R-:W-:Y:S01]  /*6ac0*/  NOP ;  /* 0x0000000000007918 */ /* 0x000fe20000000000 */
.L_x_1653:
        /* <DEDUP_REMOVED lines=15> */
.L_x_1591:
[----:B------:R-:W-:Y:S05]  /*6bc0*/  BSYNC B0 ;  /* 0x0000000000007941 */ /* 0x000fea0003800000 */
.L_x_1590:
        /* <DEDUP_REMOVED lines=15> */
.L_x_1593:
[----:B------:R-:W-:Y:S05]  /*6cc0*/  BSYNC B0 ;  /* 0x0000000000007941 */ /* 0x000fea0003800000 */
.L_x_1592:
[----:B------:R-:W-:Y:S06]  /*6cd0*/  BAR.ARV 0xa, 0xa0 ;  /* 0x0282800000007b1d */ /* 0x000fec0000002000 */
[----:B------:R-:W-:Y:S04]  /*6ce0*/  BSSY B0, `(.L_x_1594) ;  /* 0x0000003000007945 */ /* 0x000fe80003800000 */
[----:B------:R-:W-:Y:S05]  /*6cf0*/  @!P0 BRA `(.L_x_1595) ;  /* 0x0000000000048947 */ /* 0x000fea0003800000 */
[----:B------:R-:W-:-:S04]  /*6d00*/  DEPBAR.LE SB0, 0x0 ;  /* 0x000080000000791a */ /* 0x000fc80000000000 */
.L_x_1595:
[----:B------:R-:W-:Y:S05]  /*6d10*/  BSYNC B0 ;  /* 0x0000000000007941 */ /* 0x000fea0003800000 */
.L_x_1594:
        /* <DEDUP_REMOVED lines=19> */
.L_x_1597:
[----:B------:R-:W-:Y:S05]  /*6e50*/  BSYNC B0 ;  /* 0x0000000000007941 */ /* 0x000fea0003800000 */
.L_x_1596:
[----:B------:R-:W-:Y:S02]  /*6e60*/  UIADD3 UR6, UR6, 0x2, URZ ;  /* 0x0000000206067890 */ /* 0x000fe4000fffe03f */
[----:B------:R-:W-:Y:S02]  /*6e70*/  UIADD3 UR4, UR4, 0x4000, URZ ;  /* 0x0000400004047890 */ /* 0x000fe4000fffe03f */
[----:B------:R-:W-:-:S06]  /*6e80*/  UISETP.GE.AND UP0, UPT, UR6, UR11, UPT ;  /* 0x0000000b0600728c */ /* 0x000fcc000bf06270 */
[----:B------:R-:W-:-:S13]  /*6e90*/  PLOP3.LUT P1, PT, PT, PT, UP0, 0x80, 0x0 ;  /* 0x000000000000781c */ /* 0x000fda0003f2f008 */
[----:B------:R-:W-:Y:S05]  /*6ea0*/  @!P1 BRA `(.L_x_1598) ;  /* 0xfffffff4007c9947 */ /* 0x000fea000383ffff */
.L_x_1559:
        /* <DEDUP_REMOVED lines=41> */
.L_x_1601:
[----:B------:R-:W-:Y:S05]  /*7140*/  BSYNC B0 ;  /* 0x0000000000007941 */ /* 0x000fea0003800000 */
.L_x_1600:
[----:B------:R-:W-:Y:S05]  /*7150*/  BRA `(.L_x_1602) ;  /* 0x0000000000047947 */ /* 0x000fea0003800000 */
.L_x_1599:
[----:B------:R-:W-:-:S05]  /*7160*/  UMOV UR4, UR6 ;  /* 0x0000000600047c82 */ /* 0x000fca0008000000 */
.L_x_1602:
        /* <DEDUP_REMOVED lines=11> */
.L_x_1607:
        /* <DEDUP_REMOVED lines=24> */
.L_x_1604:
[----:B------:R-:W-:Y:S05]  /*73a0*/  BSYNC B0 ;  /* 0x0000000000007941 */ /* 0x000fea0003800000 */
.L_x_1603:
        /* <DEDUP_REMOVED lines=24> */
.L_x_1606:
[----:B------:R-:W-:Y:S05]  /*7530*/  BSYNC B0 ;  /* 0x0000000000007941 */ /* 0x000fea0003800000 */
.L_x_1605:
[----:B------:R-:W-:Y:S02]  /*7540*/  UIADD3 UR11, UR11, 0x2, URZ ;  /* 0x000000020b0b7890 */ /* 0x000fe4000fffe03f */
[----:B------:R-:W-:Y:S02]  /*7550*/  ULEA UR8, UR18, UR8, 0x1 ;  /* 0x0000000812087291 */ /* 0x000fe4000f8e083f */
[----:B------:R-:W-:Y:S02]  /*7560*/  ULEA UR9, UR18, UR9, 0x1 ;  /* 0x0000000912097291 */ /* 0x000fe4000f8e083f */
[----:B------:R-:W-:-:S13]  /*7570*/  ISETP.NE.AND P0, PT, RZ, UR11, PT ;  /* 0x0000000bff007c0c */ /* 0x000fda000bf05270 */
[----:B------:R-:W-:Y:S05]  /*7580*/  @!P0 BRA `(.L_x_1519) ;  /* 0x00000020005c8947 */ /* 0x000fea0003800000 */
[----:B------:R-:W-:Y:S05]  /*7590*/  BRA `(.L_x_1607) ;  /* 0xfffffffc00207947 */ /* 0x000fea000383ffff */
.L_x_1556:
        /* <DEDUP_REMOVED lines=33> */
.L_x_1609:
        /* <DEDUP_REMOVED lines=43> */
.L_x_1654:
        /* <DEDUP_REMOVED lines=15> */
.L_x_1612:
        /* <DEDUP_REMOVED lines=98> */
.L_x_1623:
[----:B--234-:R-:W-:-:S04]  /*8170*/  SHF.L.U32 R21, R11, 0x1f, RZ ;  /* 0x0000001f0b157819 */ /* 0x01cfc800000006ff */
[----:B------:R-:W1:Y:S02]  /*8180*/  SYNCS.PHASECHK.TRANS64.TRYWAIT P1, [R16+URZ+0x30840], R21 ;  /* 0x03084015100075a7 */ /* 0x000e64000802017f */
[----:B-1----:R-:W-:Y:S05]  /*8190*/  @!P1 BRA `(.L_x_1615) ;  /* 0x0000001800649947 */ /* 0x002fea0003800000 */
.L_x_1655:
[----:B------:R-:W-:Y:S05]  /*81a0*/  @P0 BRA `(.L_x_1616) ;  /* 0x0000000000140947 */ /* 0x000fea0003800000 */
[----:B------:R-:W-:Y:S01]  /*81b0*/  ISETP.NE.AND P1, PT, R6, RZ, PT ;  /* 0x000000ff0600720c */ /* 0x000fe20003f25270 */
[----:B------:R-:W-:-:S04]  /*81c0*/  IMAD.MOV.U32 R3, RZ, RZ, 0x4100 ;  /* 0x00004100ff037424 */ /* 0x000fc800078e00ff */
[----:B------:R3:W-:Y:S08]  /*81d0*/  SYNCS.ARRIVE.TRANS64 RZ, [R16+URZ+0x30830], R3 ;  /* 0x0308300310ff79a7 */ /* 0x0007f0000800003f */
[----:B------:R-:W-:Y:S05]  /*81e0*/  @!P1 BRA `(.L_x_1616) ;  /* 0x0000000000049947 */ /* 0x000fea0003800000 */
[----:B------:R-:W-:Y:S01]  /*81f0*/  BPT.TRAP 0x1 ;  /* 0x000000040000795c */ /* 0x000fe20000300000 */
.L_x_1616:
        /* <DEDUP_REMOVED lines=36> */
.L_x_1656:
[----:B------:R-:W-:Y:S05]  /*8440*/  @P0 BRA `(.L_x_1618) ;  /* 0x0000000000140947 */ /* 0x000fea0003800000 */
[----:B------:R-:W-:Y:S01]  /*8450*/  ISETP.NE.AND P1, PT, R6, RZ, PT ;  /* 0x000000ff0600720c */ /* 0x000fe20003f25270 */
[----:B------:R-:W-:-:S04]  /*8460*/  IMAD.MOV.U32 R2, RZ, RZ, 0x4100 ;  /* 0x00004100ff027424 */ /* 0x000fc800078e00ff */
[----:B------:R3:W-:Y:S08]  /*8470*/  SYNCS.ARRIVE.TRANS64 RZ, [R16+URZ+0x30818], R2 ;  /* 0x0308180210ff79a7 */ /* 0x0007f0000800003f */
[----:B------:R-:W-:Y:S05]  /*8480*/  @!P1 BRA `(.L_x_1618) ;  /* 0x0000000000049947 */ /* 0x000fea0003800000 */
[----:B------:R-:W-:Y:S01]  /*8490*/  BPT.TRAP 0x1 ;  /* 0x000000040000795c */ /* 0x000fe20000300000 */
.L_x_1618:
        /* <DEDUP_REMOVED lines=36> */
.L_x_1657:
[----:B------:R-:W-:Y:S05]  /*86e0*/  @P0 BRA `(.L_x_1620) ;  /* 0x0000000000140947 */ /* 0x000fea0003800000 */
[----:B------:R-:W-:Y:S01]  /*86f0*/  ISETP.NE.AND P1, PT, R6, RZ, PT ;  /* 0x000000ff0600720c */ /* 0x000fe20003f25270 */
[----:B-123--:R-:W-:-:S04]  /*8700*/  IMAD.MOV.U32 R21, RZ, RZ, 0x4100 ;  /* 0x00004100ff157424 */ /* 0x00efc800078e00ff */
[----:B------:R4:W-:Y:S08]  /*8710*/  SYNCS.ARRIVE.TRANS64 RZ, [R16+URZ+0x30838], R21 ;  /* 0x0308381510ff79a7 */ /* 0x0009f0000800003f */
[----:B------:R-:W-:Y:S05]  /*8720*/  @!P1 BRA `(.L_x_1620) ;  /* 0x0000000000049947 */ /* 0x000fea0003800000 */
[----:B------:R-:W-:Y:S01]  /*8730*/  BPT.TRAP 0x1 ;  /* 0x000000040000795c */ /* 0x000fe20000300000 */
.L_x_1620:
        /* <DEDUP_REMOVED lines=31> */
.L_x_1659:
[----:B------:R-:W-:Y:S05]  /*8930*/  @P0 BRA `(.L_x_1622) ;  /* 0x0000000000140947 */ /* 0x000fea0003800000 */
[----:B------:R-:W-:Y:S01]  /*8940*/  ISETP.NE.AND P1, PT, R6, RZ, PT ;  /* 0x000000ff0600720c */ /* 0x000fe20003f25270 */
[----:B------:R-:W-:-:S04]  /*8950*/  IMAD.MOV.U32 R5, RZ, RZ, 0x4100 ;  /* 0x00004100ff057424 */ /* 0x000fc800078e00ff */
[----:B------:R1:W-:Y:S08]  /*8960*/  SYNCS.ARRIVE.TRANS64 RZ, [R16+URZ+0x30810], R5 ;  /* 0x0308100510ff79a7 */ /* 0x0003f0000800003f */
[----:B------:R-:W-:Y:S05]  /*8970*/  @!P1 BRA `(.L_x_1622) ;  /* 0x0000000000049947 */ /* 0x000fea0003800000 */
[----:B------:R-:W-:Y:S01]  /*8980*/  BPT.TRAP 0x1 ;  /* 0x000000040000795c */ /* 0x000fe20000300000 */
.L_x_1622:
        /* <DEDUP_REMOVED lines=37> */
.L_x_1614:
[----:B------:R-:W3:Y:S02]  /*8be0*/  LDL.LU R4, [R1+0x4] ;  /* 0x0000040001047983 */ /* 0x000ee40000300800 */
[----:B---3--:R-:W-:Y:S02]  /*8bf0*/  ISETP.NE.AND P1, PT, R4, RZ, PT ;  /* 0x000000ff0400720c */ /* 0x008fe40003f25270 */
[----:B------:R1:W5:Y:S11]  /*8c00*/  LDL R4, [R1] ;  /* 0x0000000001047983 */ /* 0x0003760000100800 */
[----:B-1----:R-:W-:Y:S05]  /*8c10*/  @!P1 BRA `(.L_x_1613) ;  /* 0x0000000400489947 */ /* 0x002fea0003800000 */
[----:B------:R-:W-:-:S04]  /*8c20*/  SHF.L.U32 R13, R11, 0x1f, RZ ;  /* 0x0000001f0b0d7819 */ /* 0x000fc800000006ff */
[----:B------:R-:W1:Y:S02]  /*8c30*/  SYNCS.PHASECHK.TRANS64.TRYWAIT P1, [R16+URZ+0x30840], R13 ;  /* 0x0308400d100075a7 */ /* 0x000e64000802017f */
[----:B-1----:R-:W-:Y:S05]  /*8c40*/  @!P1 BRA `(.L_x_1624) ;  /* 0x00000010000c9947 */ /* 0x002fea0003800000 */
.L_x_1660:
[----:B------:R-:W-:Y:S05]  /*8c50*/  @P0 BRA `(.L_x_1625) ;  /* 0x0000000000140947 */ /* 0x000fea0003800000 */
[----:B------:R-:W-:Y:S01]  /*8c60*/  ISETP.NE.AND P1, PT, R6, RZ, PT ;  /* 0x000000ff0600720c */ /* 0x000fe20003f25270 */
[----:B--2---:R-:W-:-:S04]  /*8c70*/  IMAD.MOV.U32 R5, RZ, RZ, 0x4100 ;  /* 0x00004100ff057424 */ /* 0x004fc800078e00ff */
[----:B------:R3:W-:Y:S08]  /*8c80*/  SYNCS.ARRIVE.TRANS64 RZ, [R16+URZ+0x30830], R5 ;  /* 0x0308300510ff79a7 */ /* 0x0007f0000800003f */
[----:B------:R-:W-:Y:S05]  /*8c90*/  @!P1 BRA `(.L_x_1625) ;  /* 0x0000000000049947 */ /* 0x000fea0003800000 */
[----:B------:R-:W-:Y:S01]  /*8ca0*/  BPT.TRAP 0x1 ;  /* 0x000000040000795c */ /* 0x000fe20000300000 */
.L_x_1625:
        /* <DEDUP_REMOVED lines=33> */
.L_x_1661:
[----:B------:R-:W-:Y:S05]  /*8ec0*/  @P0 BRA `(.L_x_1627) ;  /* 0x0000000000140947 */ /* 0x000fea0003800000 */
[----:B------:R-:W-:Y:S01]  /*8ed0*/  ISETP.NE.AND P0, PT, R6, RZ, PT ;  /* 0x000000ff0600720c */ /* 0x000fe20003f05270 */
[----:B------:R-:W-:-:S04]  /*8ee0*/  IMAD.MOV.U32 R5, RZ, RZ, 0x4100 ;  /* 0x00004100ff057424 */ /* 0x000fc800078e00ff */
[----:B------:R3:W-:Y:S08]  /*8ef0*/  SYNCS.ARRIVE.TRANS64 RZ, [R16+URZ+0x30818], R5 ;  /* 0x0308180510ff79a7 */ /* 0x0007f0000800003f */
[----:B------:R-:W-:Y:S05]  /*8f00*/  @!P0 BRA `(.L_x_1627) ;  /* 0x0000000000048947 */ /* 0x000fea0003800000 */
[----:B------:R-:W-:Y:S01]  /*8f10*/  BPT.TRAP 0x1 ;  /* 0x000000040000795c */ /* 0x000fe20000300000 */
.L_x_1627:
        /* <DEDUP_REMOVED lines=34> */
.L_x_1613:
[----:B------:R-:W3:Y:S01]  /*9140*/  S2R R0, SR_TID.X ;  /* 0x0000000000007919 */ /* 0x000ee20000002100 */
[----:B------:R-:W-:Y:S01]  /*9150*/  IMAD R3, R19, 0x8, R16 ;  /* 0x0000000813037824 */ /* 0x000fe200078e0210 */
[----:B---3--:R-:W-:Y:S02]  /*9160*/  LOP3.LUT R2, R0, 0x7f, RZ, 0xc0, !PT ;  /* 0x0000007f00027812 */ /* 0x008fe400078ec0ff */
[----:B------:R-:W-:Y:S02]  /*9170*/  SHF.L.U32 R0, R11, 0x1f, RZ ;  /* 0x0000001f0b007819 */ /* 0x000fe400000006ff */
[----:B------:R-:W-:Y:S02]  /*9180*/  ISETP.NE.AND P1, PT, R2, RZ, PT ;  /* 0x000000ff0200720c */ /* 0x000fe40003f25270 */
[----:B------:R-:W3:Y:S02]  /*9190*/  SYNCS.PHASECHK.TRANS64.TRYWAIT P0, [R3+URZ+0x30840], R0 ;  /* 0x03084000030075a7 */ /* 0x000ee4000800017f */
[----:B---3--:R-:W-:Y:S09]  /*91a0*/  @!P0 BRA `(.L_x_1628) ;  /* 0x0000000800dc8947 */ /* 0x008ff20003800000 */
.L_x_1662:
[----:B------:R-:W-:Y:S05]  /*91b0*/  @P1 BRA `(.L_x_1629) ;  /* 0x0000000000181947 */ /* 0x000fea0003800000 */
[----:B------:R-:W1:Y:S01]  /*91c0*/  S2R R2, SR_TID.X ;  /* 0x0000000000027919 */ /* 0x000e620000002100 */
[----:B---3--:R-:W-:-:S04]  /*91d0*/  IMAD.MOV.U32 R0, RZ, RZ, 0x4100 ;  /* 0x00004100ff007424 */ /* 0x008fc800078e00ff */
[----:B------:R3:W-:Y:S01]  /*91e0*/  SYNCS.ARRIVE.TRANS64 RZ, [R3+URZ+0x30830], R0 ;  /* 0x0308300003ff79a7 */ /* 0x0007e2000800003f */
[----:B-1----:R-:W-:-:S13]  /*91f0*/  LOP3.LUT P0, RZ, R2, 0x1f, RZ, 0xc0, !PT ;  /* 0x0000001f02ff7812 */ /* 0x002fda000780c0ff */
[----:B---3--:R-:W-:Y:S05]  /*9200*/  @!P0 BRA `(.L_x_1629) ;  /* 0x0000000000048947 */ /* 0x008fea0003800000 */
[----:B------:R-:W-:Y:S01]  /*9210*/  BPT.TRAP 0x1 ;  /* 0x000000040000795c */ /* 0x000fe20000300000 */
.L_x_1629:
        /* <DEDUP_REMOVED lines=40> */
.L_x_1610:
[----:B------:R-:W-:Y:S05]  /*94a0*/  BSYNC B0 ;  /* 0x0000000000007941 */ /* 0x000fea0003800000 */
.L_x_1608:
[----:B------:R-:W-:-:S03]  /*94b0*/  UMOV UR7, 0xffffffff ;  /* 0xffffffff00077882 */ /* 0x000fc60000000000 */
[----:B------:R-:W-:Y:S05]  /*94c0*/  BRA.DIV UR7, `(.L_x_1630) ;  /* 0x0000000a07287947 */ /* 0x000fea000b800000 */
[----:B------:R-:W-:-:S13]  /*94d0*/  ELECT P6, URZ, PT ;  /* 0x00000000003f782f */ /* 0x000fda00038c0000 */
.L_x_1665:
[----:B------:R-:W-:Y:S05]  /*94e0*/  @!P6 BRA `(.L_x_1519) ;  /* 0x000000000084e947 */ /* 0x000fea0003800000 */
[----:B------:R-:W-:-:S06]  /*94f0*/  ULOP3.LUT UR7, UR38, 0x2, URZ, 0xfc, !UPT ;  /* 0x0000000226077892 */ /* 0x000fcc000f8efc3f */
[----:B------:R-:W-:-:S05]  /*9500*/  IMAD.U32 R2, RZ, RZ, UR7 ;  /* 0x00000007ff027e24 */ /* 0x000fca000f8e00ff */
[----:B------:R-:W-:-:S13]  /*9510*/  ISETP.NE.AND P2, PT, R2, 0x3, PT ;  /* 0x000000030200780c */ /* 0x000fda0003f45270 */
[----:B------:R-:W-:Y:S05]  /*9520*/  @!P2 BRA `(.L_x_1631) ;  /* 0x000000000004a947 */ /* 0x000fea0003800000 */
[----:B------:R-:W-:Y:S01]  /*9530*/  BPT.TRAP 0x1 ;  /* 0x000000040000795c */ /* 0x000fe20000300000 */
.L_x_1631:
        /* <DEDUP_REMOVED lines=15> */
.L_x_1666:
[----:B------:R-:W2:Y:S02]  /*9630*/  SYNCS.PHASECHK.TRANS64.TRYWAIT P0, [R3+URZ], R2 ;  /* 0x00000002030075a7 */ /* 0x000ea4000800017f */
[----:B--2---:R-:W-:Y:S05]  /*9640*/  @!P0 BRA `(.L_x_1633) ;  /* 0x0000000400fc8947 */ /* 0x004fea0003800000 */
.L_x_1667:
[----:B------:R-:W-:Y:S05]  /*9650*/  @!P2 BRA `(.L_x_1634) ;  /* 0x000000000004a947 */ /* 0x000fea0003800000 */
[----:B------:R-:W-:Y:S01]  /*9660*/  BPT.TRAP 0x1 ;  /* 0x000000040000795c */ /* 0x000fe20000300000 */
.L_x_1634:
[----:B--2---:R-:W-:-:S04]  /*9670*/  VIADD R3, R7, 0x30840 ;  /* 0x0003084007037836 */ /* 0x004fc80000000000 */
[----:B------:R-:W-:-:S04]  /*9680*/  IMAD R0, R0, 0x8, R3 ;  /* 0x0000000800007824 */ /* 0x000fc800078e0203 */
[----:B------:R-:W2:Y:S02]  /*9690*/  SYNCS.PHASECHK.TRANS64.TRYWAIT P0, [R0+URZ], R5 ;  /* 0x00000005000075a7 */ /* 0x000ea4000800017f */
[----:B--2---:R-:W-:Y:S05]  /*96a0*/  @!P0 BRA `(.L_x_1635) ;  /* 0x0000000400f88947 */ /* 0x004fea0003800000 */
.L_x_1668:
[----:B------:R-:W-:-:S07]  /*96b0*/  IMAD R3, R4, 0x8, R3 ;  /* 0x0000000804037824 */ /* 0x000fce00078e0203 */
.L_x_1636:
[----:B---3--:R3:W4:Y:S02]  /*96c0*/  SYNCS.PHASECHK.TRANS64.TRYWAIT P0, [R3+URZ], R2 ;  /* 0x00000002030075a7 */ /* 0x008724000800017f */
[----:B----4-:R-:W-:Y:S05]  /*96d0*/  @!P0 NANOSLEEP.SYNCS 0x989680 ;  /* 0x009896800000895d */ /* 0x010fea0003900000 */
[----:B------:R-:W4:Y:S02]  /*96e0*/  @!P0 SYNCS.PHASECHK.TRANS64 P0, [R3+URZ], R2 ;  /* 0x00000002030085a7 */ /* 0x000f24000800007f */
[----:B----4-:R-:W-:Y:S05]  /*96f0*/  @!P0 BRA `(.L_x_1636) ;  /* 0xfffffffc00f08947 */ /* 0x010fea000383ffff */
.L_x_1519:
[----:B------:R-:W-:Y:S05]  /*9700*/  BSYNC B6 ;  /* 0x0000000000067941 */ /* 0x000fea0003800000 */
.L_x_1516:
[----:B------:R-:W-:Y:S05]  /*9710*/  EXIT ;  /* 0x000000000000794d */ /* 0x000fea0003800000 */
.L_x_1526:
[----:B------:R-:W-:Y:S02]  /*9720*/  IMAD.MOV.U32 R12, RZ, RZ, RZ ;  /* 0x000000ffff0c7224 */ /* 0x000fe400078e00ff */
[----:B------:R-:W-:Y:S02]  /*9730*/  IMAD.MOV.U32 R11, RZ, RZ, 0x1f ;  /* 0x0000001fff0b7424 */ /* 0x000fe400078e00ff */
[----:B------:R-:W-:-:S07]  /*9740*/  IMAD.MOV.U32 R15, RZ, RZ, -0x1 ;  /* 0xffffffffff0f7424 */ /* 0x000fce00078e00ff */
[----:B------:R-:W-:Y:S05]  /*9750*/  WARPSYNC.COLLECTIVE R15, `(.L_x_1637) ;  /* 0x000000000f087348 */ /* 0x000fea0003c00000 */
[----:B------:R1:W2:Y:S02]  /*9760*/  SHFL.IDX P6, R14, R13, R12, R11 ;  /* 0x0000000c0d0e7389 */ /* 0x0002a400000c000b */
[----:B-12---:R-:W-:Y:S01]  /*9770*/  ENDCOLLECTIVE ;  /* 0x000000000000791b */ /* 0x006fe20003800000 */
.L_x_1637:
[----:B------:R-:W-:Y:S05]  /*9780*/  BRA `(.L_x_1638) ;  /* 0xffffff7800847947 */ /* 0x000fea000383ffff */
.L_x_1528:
        /* <DEDUP_REMOVED lines=8> */
.L_x_1532:
[----:B---3--:R3:W4:Y:S02]  /*9810*/  SYNCS.PHASECHK.TRANS64.TRYWAIT P0, [R0+URZ+0x30810], R191 ;  /* 0x030810bf000075a7 */ /* 0x008724000800017f */
[----:B----4-:R-:W-:Y:S05]  /*9820*/  @!P0 NANOSLEEP.SYNCS 0x989680 ;  /* 0x009896800000895d */ /* 0x010fea0003900000 */
[----:B------:R-:W4:Y:S02]  /*9830*/  @!P0 SYNCS.PHASECHK.TRANS64 P0, [R0+URZ+0x30810], R191 ;  /* 0x030810bf000085a7 */ /* 0x000f24000800007f */
[----:B----4-:R-:W-:Y:S05]  /*9840*/  @!P0 BRA `(.L_x_1532) ;  /* 0xfffffffc00f08947 */ /* 0x010fea000383ffff */
[----:B------:R-:W-:Y:S05]  /*9850*/  BRA `(.L_x_1531) ;  /* 0xffffff8000747947 */ /* 0x000fea000383ffff */
.L_x_1536:
[----:B--2---:R2:W1:Y:S02]  /*9860*/  SYNCS.PHASECHK.TRANS64.TRYWAIT P0, [R0+URZ+0x30830], R191 ;  /* 0x030830bf000075a7 */ /* 0x004464000800017f */
[----:B-1----:R-:W-:Y:S05]  /*9870*/  @!P0 NANOSLEEP.SYNCS 0x989680 ;  /* 0x009896800000895d */ /* 0x002fea0003900000 */
[----:B------:R-:W1:Y:S02]  /*9880*/  @!P0 SYNCS.PHASECHK.TRANS64 P0, [R0+URZ+0x30830], R191 ;  /* 0x030830bf000085a7 */ /* 0x000e64000800007f */
[----:B-1----:R-:W-:Y:S05]  /*9890*/  @!P0 BRA `(.L_x_1536) ;  /* 0xfffffffc00f08947 */ /* 0x002fea000383ffff */
[----:B------:R-:W-:Y:S05]  /*98a0*/  BRA `(.L_x_1535) ;  /* 0xffffff88008c7947 */ /* 0x000fea000383ffff */
.L_x_1543:
[----:B------:R-:W-:Y:S01]  /*98b0*/  BSSY B0, `(.L_x_1639) ;  /* 0x0000005000007945 */ /* 0x000fe20003800000 */
[----:B------:R-:W-:-:S07]  /*98c0*/  IMAD.MOV.U32 R15, RZ, RZ, -0x1 ;  /* 0xffffffffff0f7424 */ /* 0x000fce00078e00ff */
[----:B-1----:R-:W-:Y:S05]  /*98d0*/  WARPSYNC.COLLECTIVE R15, `(.L_x_1640) ;  /* 0x000000000f087348 */ /* 0x002fea0003c00000 */
[----:B------:R-:W-:Y:S01]  /*98e0*/  NOP ;  /* 0x0000000000007918 */ /* 0x000fe20000000000 */
[----:B-1----:R-:W-:Y:S01]  /*98f0*/  ENDCOLLECTIVE ;  /* 0x000000000000791b */ /* 0x002fe20003800000 */
.L_x_1640:
[----:B------:R-:W-:Y:S05]  /*9900*/  BSYNC B0 ;  /* 0x0000000000007941 */ /* 0x000fea0003800000 */
.L_x_1639:
[----:B------:R-:W-:Y:S05]  /*9910*/  BRA `(.L_x_1641) ;  /* 0xffffffb800707947 */ /* 0x000fea000383ffff */
.L_x_1552:
[----:B------:R-:W-:Y:S01]  /*9920*/  BSSY B0, `(.L_x_1642) ;  /* 0x0000005000007945 */ /* 0x000fe20003800000 */
[----:B------:R-:W-:-:S07]  /*9930*/  IMAD.MOV.U32 R15, RZ, RZ, -0x1 ;  /* 0xffffffffff0f7424 */ /* 0x000fce00078e00ff */
[----:B-12---:R-:W-:Y:S05]  /*9940*/  WARPSYNC.COLLECTIVE R15, `(.L_x_1643) ;  /* 0x000000000f087348 */ /* 0x006fea0003c00000 */
[----:B------:R-:W-:Y:S01]  /*9950*/  NOP ;  /* 0x0000000000007918 */ /* 0x000fe20000000000 */
[----:B-12---:R-:W-:Y:S01]  /*9960*/  ENDCOLLECTIVE ;  /* 0x000000000000791b */ /* 0x006fe20003800000 */
.L_x_1643:
[----:B------:R-:W-:Y:S05]  /*9970*/  BSYNC B0 ;  /* 0x0000000000007941 */ /* 0x000fea0003800000 */
.L_x_1642:
[----:B------:R-:W-:Y:S05]  /*9980*/  BRA `(.L_x_1644) ;  /* 0xffffffbc00707947 */ /* 0x000fea000383ffff */
.L_x_1564:
[----:B------:R-:W-:Y:S01]  /*9990*/  BSSY B0, `(.L_x_1645) ;  /* 0x0000005000007945 */ /* 0x000fe20003800000 */
[----:B------:R-:W-:-:S07]  /*99a0*/  IMAD.MOV.U32 R15, RZ, RZ, -0x1 ;  /* 0xffffffffff0f7424 */ /* 0x000fce00078e00ff */
[----:B------:R-:W-:Y:S05]  /*99b0*/  WARPSYNC.COLLECTIVE R15, `(.L_x_1646) ;  /* 0x000000000f087348 */ /* 0x000fea0003c00000 */
[----:B------:R-:W-:Y:S01]  /*99c0*/  NOP ;  /* 0x0000000000007918 */ /* 0x000fe20000000000 */
[----:B------:R-:W-:Y:S01]  /*99d0*/  ENDCOLLECTIVE ;  /* 0x000000000000791b */ /* 0x000fe20003800000 */
.L_x_1646:
[----:B------:R-:W-:Y:S05]  /*99e0*/  BSYNC B0 ;  /* 0x0000000000007941 */ /* 0x000fea0003800000 */
.L_x_1645:
[----:B------:R-:W-:Y:S05]  /*99f0*/  BRA `(.L_x_1647) ;  /* 0xffffffc400587947 */ /* 0x000fea000383ffff */
.L_x_1577:
[----:B------:R-:W-:Y:S01]  /*9a00*/  BSSY B0, `(.L_x_1648) ;  /* 0x0000005000007945 */ /* 0x000fe20003800000 */
[----:B------:R-:W-:-:S07]  /*9a10*/  IMAD.MOV.U32 R15, RZ, RZ, -0x1 ;  /* 0xffffffffff0f7424 */ /* 0x000fce00078e00ff */
[----:B------:R-:W-:Y:S05]  /*9a20*/  WARPSYNC.COLLECTIVE R15, `(.L_x_1649) ;  /* 0x000000000f087348 */ /* 0x000fea0003c00000 */
[----:B------:R-:W-:Y:S01]  /*9a30*/  NOP ;  /* 0x0000000000007918 */ /* 0x000fe20000000000 */
[----:B------:R-:W-:Y:S01]  /*9a40*/  ENDCOLLECTIVE ;  /* 0x000000000000791b */ /* 0x000fe20003800000 */
.L_x_1649:
[----:B------:R-:W-:Y:S05]  /*9a50*/  BSYNC B0 ;  /* 0x0000000000007941 */ /* 0x000fea0003800000 */
.L_x_1648:
[----:B------:R-:W-:Y:S05]  /*9a60*/  BRA `(.L_x_1650) ;  /* 0xffffffc800dc7947 */ /* 0x000fea000383ffff */
.L_x_1589:
[----:B------:R-:W-:Y:S01]  /*9a70*/  BSSY B0, `(.L_x_1651) ;  /* 0x0000005000007945 */ /* 0x000fe20003800000 */
[----:B------:R-:W-:-:S07]  /*9a80*/  IMAD.MOV.U32 R15, RZ, RZ, -0x1 ;  /* 0xffffffffff0f7424 */ /* 0x000fce00078e00ff */
[----:B------:R-:W-:Y:S05]  /*9a90*/  WARPSYNC.COLLECTIVE R15, `(.L_x_1652) ;  /* 0x000000000f087348 */ /* 0x000fea0003c00000 */
[----:B------:R-:W-:Y:S01]  /*9aa0*/  NOP ;  /* 0x0000000000007918 */ /* 0x000fe20000000000 */
[----:B------:R-:W-:Y:S01]  /*9ab0*/  ENDCOLLECTIVE ;  /* 0x000000000000791b */ /* 0x000fe20003800000 */
.L_x_1652:
[----:B------:R-:W-:Y:S05]  /*9ac0*/  BSYNC B0 ;  /* 0x0000000000007941 */ /* 0x000fea0003800000 */
.L_x_1651:
[----:B------:R-:W-:Y:S05]  /*9ad0*/  BRA `(.L_x_1653) ;  /* 0xffffffcc00fc7947 */ /* 0x000fea000383ffff */
.L_x_1611:
[----:B-1----:R1:W2:Y:S02]  /*9ae0*/  SYNCS.PHASECHK.TRANS64.TRYWAIT P0, [R16+URZ+0x30820], R3 ;  /* 0x03082003100075a7 */ /* 0x0022a4000800017f */
[----:B--2---:R-:W-:Y:S05]  /*9af0*/  @!P0 NANOSLEEP.SYNCS 0x989680 ;  /* 0x009896800000895d */ /* 0x004fea0003900000 */
[----:B------:R-:W2:Y:S02]  /*9b00*/  @!P0 SYNCS.PHASECHK.TRANS64 P0, [R16+URZ+0x30820], R3 ;  /* 0x03082003100085a7 */ /* 0x000ea4000800007f */
[----:B--2---:R-:W-:Y:S05]  /*9b10*/  @!P0 BRA `(.L_x_1611) ;  /* 0xfffffffc00f08947 */ /* 0x004fea000383ffff */
[----:B------:R-:W-:Y:S05]  /*9b20*/  BRA `(.L_x_1654) ;  /* 0xffffffdc00cc7947 */ /* 0x000fea000383ffff */
.L_x_1615:
[----:B-1----:R1:W3:Y:S02]  /*9b30*/  SYNCS.PHASECHK.TRANS64.TRYWAIT P1, [R16+URZ+0x30840], R21 ;  /* 0x03084015100075a7 */ /* 0x0022e4000802017f */
[----:B---3--:R-:W-:Y:S05]  /*9b40*/  @!P1 NANOSLEEP.SYNCS 0x989680 ;  /* 0x009896800000995d */ /* 0x008fea0003900000 */
[----:B------:R-:W3:Y:S02]  /*9b50*/  @!P1 SYNCS.PHASECHK.TRANS64 P1, [R16+URZ+0x30840], R21 ;  /* 0x03084015100095a7 */ /* 0x000ee4000802007f */
[----:B---3--:R-:W-:Y:S05]  /*9b60*/  @!P1 BRA `(.L_x_1615) ;  /* 0xfffffffc00f09947 */ /* 0x008fea000383ffff */
[----:B------:R-:W-:Y:S05]  /*9b70*/  BRA `(.L_x_1655) ;  /* 0xffffffe400887947 */ /* 0x000fea000383ffff */
.L_x_1617:
[----:B--2---:R2:W3:Y:S02]  /*9b80*/  SYNCS.PHASECHK.TRANS64.TRYWAIT P1, [R16+URZ+0x30828], R21 ;  /* 0x03082815100075a7 */ /* 0x0044e4000802017f */
[----:B---3--:R-:W-:Y:S05]  /*9b90*/  @!P1 NANOSLEEP.SYNCS 0x989680 ;  /* 0x009896800000995d */ /* 0x008fea0003900000 */
[----:B------:R-:W3:Y:S02]  /*9ba0*/  @!P1 SYNCS.PHASECHK.TRANS64 P1, [R16+URZ+0x30828], R21 ;  /* 0x03082815100095a7 */ /* 0x000ee4000802007f */
[----:B---3--:R-:W-:Y:S05]  /*9bb0*/  @!P1 BRA `(.L_x_1617) ;  /* 0xfffffffc00f09947 */ /* 0x008fea000383ffff */
[----:B------:R-:W-:Y:S05]  /*9bc0*/  BRA `(.L_x_1656) ;  /* 0xffffffe8001c7947 */ /* 0x000fea000383ffff */
.L_x_1619:
[----:B---3--:R3:W4:Y:S02]  /*9bd0*/  SYNCS.PHASECHK.TRANS64.TRYWAIT P1, [R16+URZ+0x30848], R21 ;  /* 0x03084815100075a7 */ /* 0x008724000802017f */
[----:B----4-:R-:W-:Y:S05]  /*9be0*/  @!P1 NANOSLEEP.SYNCS 0x989680 ;  /* 0x009896800000995d */ /* 0x010fea0003900000 */
[----:B------:R-:W4:Y:S02]  /*9bf0*/  @!P1 SYNCS.PHASECHK.TRANS64 P1, [R16+URZ+0x30848], R21 ;  /* 0x03084815100095a7 */ /* 0x000f24000802007f */
[----:B----4-:R-:W-:Y:S05]  /*9c00*/  @!P1 BRA `(.L_x_1619) ;  /* 0xfffffffc00f09947 */ /* 0x010fea000383ffff */
[----:B------:R-:W-:Y:S05]  /*9c10*/  BRA `(.L_x_1657) ;  /* 0xffffffe800b07947 */ /* 0x000fea000383ffff */
.L_x_1621:
[----:B------:R-:W-:-:S07]  /*9c20*/  SHF.L.U32 R5, R11, 0x1f, RZ ;  /* 0x0000001f0b057819 */ /* 0x000fce00000006ff */
.L_x_1658:
[----:B------:R1:W1:Y:S02]  /*9c30*/  SYNCS.PHASECHK.TRANS64.TRYWAIT P1, [R16+URZ+0x30820], R5 ;  /* 0x03082005100075a7 */ /* 0x000264000802017f */
[----:B-1----:R-:W-:Y:S05]  /*9c40*/  @!P1 NANOSLEEP.SYNCS 0x989680 ;  /* 0x009896800000995d */ /* 0x002fea0003900000 */
[----:B------:R-:W1:Y:S02]  /*9c50*/  @!P1 SYNCS.PHASECHK.TRANS64 P1, [R16+URZ+0x30820], R5 ;  /* 0x03082005100095a7 */ /* 0x000e64000802007f */
[----:B-1----:R-:W-:Y:S05]  /*9c60*/  @!P1 BRA `(.L_x_1658) ;  /* 0xfffffffc00f09947 */ /* 0x002fea000383ffff */
[----:B------:R-:W-:Y:S05]  /*9c70*/  BRA `(.L_x_1659) ;  /* 0xffffffec002c7947 */ /* 0x000fea000383ffff */
.L_x_1624:
[----:B-1----:R1:W3:Y:S02]  /*9c80*/  SYNCS.PHASECHK.TRANS64.TRYWAIT P1, [R16+URZ+0x30840], R13 ;  /* 0x0308400d100075a7 */ /* 0x0022e4000802017f */
[----:B---3--:R-:W-:Y:S05]  /*9c90*/  @!P1 NANOSLEEP.SYNCS 0x989680 ;  /* 0x009896800000995d */ /* 0x008fea0003900000 */
[----:B------:R-:W3:Y:S02]  /*9ca0*/  @!P1 SYNCS.PHASECHK.TRANS64 P1, [R16+URZ+0x30840], R13 ;  /* 0x0308400d100095a7 */ /* 0x000ee4000802007f */
[----:B---3--:R-:W-:Y:S05]  /*9cb0*/  @!P1 BRA `(.L_x_1624) ;  /* 0xfffffffc00f09947 */ /* 0x008fea000383ffff */
[----:B------:R-:W-:Y:S05]  /*9cc0*/  BRA `(.L_x_1660) ;  /* 0xffffffec00e07947 */ /* 0x000fea000383ffff */
.L_x_1626:
[----:B--2---:R2:W3:Y:S02]  /*9cd0*/  SYNCS.PHASECHK.TRANS64.TRYWAIT P1, [R16+URZ+0x30828], R13 ;  /* 0x0308280d100075a7 */ /* 0x0044e4000802017f */
[----:B---3--:R-:W-:Y:S05]  /*9ce0*/  @!P1 NANOSLEEP.SYNCS 0x989680 ;  /* 0x009896800000995d */ /* 0x008fea0003900000 */
[----:B------:R-:W3:Y:S02]  /*9cf0*/  @!P1 SYNCS.PHASECHK.TRANS64 P1, [R16+URZ+0x30828], R13 ;  /* 0x0308280d100095a7 */ /* 0x000ee4000802007f */
[----:B---3--:R-:W-:Y:S05]  /*9d00*/  @!P1 BRA `(.L_x_1626) ;  /* 0xfffffffc00f09947 */ /* 0x008fea000383ffff */
[----:B------:R-:W-:Y:S05]  /*9d10*/  BRA `(.L_x_1661) ;  /* 0xfffffff000687947 */ /* 0x000fea000383ffff */
.L_x_1628:
[----:B---3--:R3:W1:Y:S02]  /*9d20*/  SYNCS.PHASECHK.TRANS64.TRYWAIT P0, [R3+URZ+0x30840], R0 ;  /* 0x03084000030075a7 */ /* 0x008664000800017f */
[----:B-1----:R-:W-:Y:S05]  /*9d30*/  @!P0 NANOSLEEP.SYNCS 0x989680 ;  /* 0x009896800000895d */ /* 0x002fea0003900000 */
[----:B------:R-:W1:Y:S02]  /*9d40*/  @!P0 SYNCS.PHASECHK.TRANS64 P0, [R3+URZ+0x30840], R0 ;  /* 0x03084000030085a7 */ /* 0x000e64000800007f */
[----:B-1----:R-:W-:Y:S05]  /*9d50*/  @!P0 BRA `(.L_x_1628) ;  /* 0xfffffffc00f08947 */ /* 0x002fea000383ffff */
[----:B------:R-:W-:Y:S05]  /*9d60*/  BRA `(.L_x_1662) ;  /* 0xfffffff400107947 */ /* 0x000fea000383ffff */
.L_x_1630:
[----:B------:R-:W-:Y:S01]  /*9d70*/  BSSY B0, `(.L_x_1663) ;  /* 0x0000006000007945 */ /* 0x000fe20003800000 */
[----:B------:R-:W-:-:S07]  /*9d80*/  IMAD.MOV.U32 R15, RZ, RZ, -0x1 ;  /* 0xffffffffff0f7424 */ /* 0x000fce00078e00ff */
[----:B------:R-:W-:Y:S05]  /*9d90*/  WARPSYNC.COLLECTIVE R15, `(.L_x_1664) ;  /* 0x000000000f0c7348 */ /* 0x000fea0003c00000 */
[----:B------:R-:W-:Y:S02]  /*9da0*/  ELECT P6, UR62, PT ;  /* 0x00000000003e782f */ /* 0x000fe400038c0000 */
[----:B------:R-:W-:Y:S01]  /*9db0*/  MOV R14, UR62 ;  /* 0x0000003e000e7c02 */ /* 0x000fe20008000f00 */
[----:B------:R-:W-:Y:S10]  /*9dc0*/  ENDCOLLECTIVE ;  /* 0x000000000000791b */ /* 0x000ff40003800000 */
.L_x_1664:
[----:B------:R-:W-:Y:S05]  /*9dd0*/  BSYNC B0 ;  /* 0x0000000000007941 */ /* 0x000fea0003800000 */
.L_x_1663:
[----:B------:R-:W-:Y:S05]  /*9de0*/  BRA `(.L_x_1665) ;  /* 0xfffffff400bc7947 */ /* 0x000fea000383ffff */
.L_x_1632:
[----:B-1----:R1:W2:Y:S02]  /*9df0*/  SYNCS.PHASECHK.TRANS64.TRYWAIT P0, [R6+URZ], R5 ;  /* 0x00000005060075a7 */ /* 0x0022a4000800017f */
[----:B--2---:R-:W-:Y:S05]  /*9e00*/  @!P0 NANOSLEEP.SYNCS 0x989680 ;  /* 0x009896800000895d */ /* 0x004fea0003900000 */
[----:B------:R-:W2:Y:S02]  /*9e10*/  @!P0 SYNCS.PHASECHK.TRANS64 P0, [R6+URZ], R5 ;  /* 0x00000005060085a7 */ /* 0x000ea4000800007f */
[----:B--2---:R-:W-:Y:S05]  /*9e20*/  @!P0 BRA `(.L_x_1632) ;  /* 0xfffffffc00f08947 */ /* 0x004fea000383ffff */
[----:B------:R-:W-:Y:S05]  /*9e30*/  BRA `(.L_x_1666) ;  /* 0xfffffff400fc7947 */ /* 0x000fea000383ffff */
.L_x_1633:
[----:B--2---:R2:W3:Y:S02]  /*9e40*/  SYNCS.PHASECHK.TRANS64.TRYWAIT P0, [R3+URZ], R2 ;  /* 0x00000002030075a7 */ /* 0x0044e4000800017f */
[----:B---3--:R-:W-:Y:S05]  /*9e50*/  @!P0 NANOSLEEP.SYNCS 0x989680 ;  /* 0x009896800000895d */ /* 0x008fea0003900000 */
[----:B------:R-:W3:Y:S02]  /*9e60*/  @!P0 SYNCS.PHASECHK.TRANS64 P0, [R3+URZ], R2 ;  /* 0x00000002030085a7 */ /* 0x000ee4000800007f */
[----:B---3--:R-:W-:Y:S05]  /*9e70*/  @!P0 BRA `(.L_x_1633) ;  /* 0xfffffffc00f08947 */ /* 0x008fea000383ffff */
[----:B------:R-:W-:Y:S05]  /*9e80*/  BRA `(.L_x_1667) ;  /* 0xfffffff400f07947 */ /* 0x000fea000383ffff */
.L_x_1635:
[----:B--2---:R2:W3:Y:S02]  /*9e90*/  SYNCS.PHASECHK.TRANS64.TRYWAIT P0, [R0+URZ], R5 ;  /* 0x00000005000075a7 */ /* 0x0044e4000800017f */
[----:B---3--:R-:W-:Y:S05]  /*9ea0*/  @!P0 NANOSLEEP.SYNCS 0x989680 ;  /* 0x009896800000895d */ /* 0x008fea0003900000 */
[----:B------:R-:W3:Y:S02]  /*9eb0*/  @!P0 SYNCS.PHASECHK.TRANS64 P0, [R0+URZ], R5 ;  /* 0x00000005000085a7 */ /* 0x000ee4000800007f */
[----:B---3--:R-:W-:Y:S05]  /*9ec0*/  @!P0 BRA `(.L_x_1635) ;  /* 0xfffffffc00f08947 */ /* 0x008fea000383ffff */
[----:B------:R-:W-:Y:S05]  /*9ed0*/  BRA `(.L_x_1668) ;  /* 0xfffffff400f47947 */ /* 0x000fea000383ffff */
.L_x_1669:
        /* <DEDUP_REMOVED lines=10> */
.L_x_3664:


//--------------------- .text._ZN7cutlass13device_kernelIN5flash11enable_sm90INS1_16FlashAttnBwdSm90INS1_25CollectiveMainloopBwdSm90ILi2ELi2ELi2EN4cute5tupleIJNS5_1CILi1EEES8_S8_EEENS6_IJNS7_ILi64EEENS7_ILi128EEESB_EEENS_6half_tEfNS_4arch4Sm90ELb0ELb1ELb1ELb1ELb0ELb1ELb0ELb0ELi2ELi1ELi2ELi1ELb0EEENS1_21CollectiveEpilogueBwdISC_SD_SF_Li256ELb1ELb0ELi1EEENS1_19SingleTileSchedulerILb1ELb0ELb0ELi128EEEEEEEEEvNT_6ParamsE --------------------------
	.section	.text._ZN7cutlass13device_kernelIN5flash11enable_sm90INS1_16FlashAttnBwdSm90INS1_25CollectiveMainloopBwdSm90ILi2ELi2ELi2EN4cute5tupleIJNS5_1CILi1EEES8_S8_EEENS6_IJNS7_ILi64EEENS7_ILi128EEESB_EEENS_6half_tEfNS_4arch4Sm90ELb0ELb1ELb1ELb1ELb0ELb1ELb0ELb0ELi2ELi1ELi2ELi1ELb0EEENS1_21CollectiveEpilogueBwdISC_SD_SF_Li256ELb1ELb0ELi1EEENS1_19SingleTileSchedulerILb1ELb0ELb0ELi128EEEEEEEEEvNT_6ParamsE,"ax",@progbits
	.align	128
.text._ZN7cutlass13device_kernelIN5flash11enable_sm90INS1_16FlashAttnBwdSm90INS1_25CollectiveMainloopBwdSm90ILi2ELi2ELi2EN4cute5tupleIJNS5_1CILi1EEES8_S8_EEENS6_IJNS7_ILi64EEENS7_ILi128EEESB_EEENS_6half_tEfNS_4arch4Sm90ELb0ELb1ELb1ELb1ELb0ELb1ELb0ELb0ELi2ELi1ELi2ELi1ELb0EEENS1_21CollectiveEpilogueBwdISC_SD_SF_Li256ELb1ELb0ELi1EEENS1_19SingleTileSchedulerILb1ELb0ELb0ELi128EEEEEEEEEvNT_6ParamsE:
        .type           _ZN7cutlass13device_kernelIN5flash11enable_sm90INS1_16FlashAttnBwdSm90INS1_25CollectiveMainloopBwdSm90ILi2ELi2ELi2EN4cute5tupleIJNS5_1CILi1EEES8_S8_EEENS6_IJNS7_ILi64EEENS7_ILi128EEESB_EEENS_6half_tEfNS_4arch4Sm90ELb0ELb1ELb1ELb1ELb0ELb1ELb0ELb0ELi2ELi1ELi2ELi1ELb0EEENS1_21CollectiveEpilogueBwdISC_SD_SF_Li256ELb1ELb0ELi1EEENS1_19SingleTileSchedulerILb1ELb0ELb0ELi128EEEEEEEEEvNT_6ParamsE,@function
        .size           _ZN7cutlass13device_kernelIN5flash11enable_sm90INS1_16FlashAttnBwdSm90INS1_25CollectiveMainloopBwdSm90ILi2ELi2ELi2EN4cute5tupleIJNS5_1CILi1EEES8_S8_EEENS6_IJNS7_ILi64EEENS7_ILi128EEESB_EEENS_6half_tEfNS_4arch4Sm90ELb0ELb1ELb1ELb1ELb0ELb1ELb0ELb0ELi2ELi1ELi2ELi1ELb0EEENS1_21CollectiveEpilogueBwdISC_SD_SF_Li256ELb1ELb0ELi1EEENS1_19SingleTileSchedulerILb1ELb0ELb0ELi128EEEEEEEEEvNT_6ParamsE,(.L_x_3665 - _ZN7cutlass13device_kernelIN5flash11enable_sm90INS1_16FlashAttnBwdSm90INS1_25CollectiveMainloopBwdSm90ILi2ELi2ELi2EN4cute5tupleIJNS5_1CILi1EEES8_S8_EEENS6_IJNS7_ILi64EEENS7_ILi128EEESB_EEENS_6half_tEfNS_4arch4Sm90ELb0ELb1ELb1ELb1ELb0ELb1ELb0ELb0ELi2ELi1ELi2ELi1ELb0EEENS1_21CollectiveEpilogueBwdISC_SD_SF_Li256ELb1ELb0ELi1EEENS1_19SingleTileSchedulerILb1ELb0ELb0ELi128EEEEEEEEEvNT_6ParamsE)
        .other          _ZN7cutlass13device_kernelIN5flash11enable_sm90INS1_16FlashAttnBwdSm90INS1_25CollectiveMainloopBwdSm90ILi2ELi2ELi2EN4cute5tupleIJNS5_1CILi1EEES8_S8_EEENS6_IJNS7_ILi64EEENS7_ILi128EEESB_EEENS_6half_tEfNS_4arch4Sm90ELb0ELb1ELb1ELb1ELb0ELb1ELb0ELb0ELi2ELi1ELi2ELi1ELb0EEENS1_21CollectiveEpilogueBwdISC_SD_SF_Li256ELb1ELb0ELi1EEENS1_19SingleTileSchedulerILb1ELb0ELb0ELi128EEEEEEEEEvNT_6ParamsE,@"STO_CUDA_ENTRY STV_DEFAULT"
_ZN7cutlass13device_kernelIN5flash11enable_sm90INS1_16FlashAttnBwdSm90INS1_25CollectiveMainloopBwdSm90ILi2ELi2ELi2EN4cute5tupleIJNS5_1CILi1EEES8_S8_EEENS6_IJNS7_ILi64EEENS7_ILi128EEESB_EEENS_6half_tEfNS_4arch4Sm90ELb0ELb1ELb1ELb1ELb0ELb1ELb0ELb0ELi2ELi1ELi2ELi1ELb0EEENS1_21CollectiveEpilogueBwdISC_SD_SF_Li256ELb1ELb0ELi1EEENS1_19SingleTileSchedulerILb1ELb0ELb0ELi128EEEEEEEEEvNT_6ParamsE:
        /* <DEDUP_REMOVED lines=24> */
.L_x_1671:
[----:B------:R-:W-:Y:S05]  /*0180*/  BSYNC B0 ;  /* 0x0000000000007941 */ /* 0x000fea0003800000 */
.L_x_1670:
        /* <DEDUP_REMOVED lines=37> */
.L_x_1672:
        /* <DEDUP_REMOVED lines=22> */
.L_x_1673:
[----:B------:R-:W-:Y:S01]  /*0540*/  PLOP3.LUT P0, PT, PT, PT, UP0, 0x80, 0x0 ;  /* 0x000000000000781c */ /* 0x000fe20003f0f008 */
[----:B------:R-:W-:Y:S01]  /*0550*/  NOP ;  /* 0x0000000000007918 */ /* 0x000fe20000000000 */
[----:B------:R-:W-:Y:S01]  /*0560*/  ULDC.64 UR46, c[0x0][0x208] ;  /* 0x00008200002e7ab9 */ /* 0x000fe20000000a00 */
[----:B------:R-:W-:Y:S01]  /*0570*/  BSSY B6, `(.L_x_1674) ;  /* 0x0000bd4000067945 */ /* 0x000fe20003800000 */
[----:B-12-4-:R-:W-:Y:S09]  /*0580*/  BAR.SYNC.DEFER_BLOCKING 0x0 ;  /* 0x0000000000007b1d */ /* 0x016ff20000010000 */
[----:B------:R-:W-:Y:S05]  /*0590*/  @!P0 BRA `(.L_x_1675) ;  /* 0x00000080006c8947 */ /* 0x000fea0003800000 */
.L_x_1676:
[----:B------:R-:W-:-:S08]  /*05a0*/  NOP ;  /* 0x0000000000007918 */ /* 0x000fd00000000000 */
[----:B------:R-:W1:Y:S02]  /*05b0*/  USETMAXREG.TRY_ALLOC.CTAPOOL UP0, 0xf0 ;  /* 0x000000f0000079c8 */ /* 0x000e640008000600 */
[----:B-1----:R-:W-:-:S13]  /*05c0*/  PLOP3.LUT P0, PT, PT, PT, UP0, 0x80, 0x0 ;  /* 0x000000000000781c */ /* 0x002fda0003f0f008 */
[----:B------:R-:W-:Y:S05]  /*05d0*/  @!P0 BRA `(.L_x_1676) ;  /* 0xfffffffc00f08947 */ /* 0x000fea000383ffff */
[----:B------:R-:W-:Y:S01]  /*05e0*/  LOP3.LUT R0, R0, 0x3, RZ, 0xc0, !PT ;  /* 0x0000000300007812 */ /* 0x000fe200078ec0ff */
[----:B------:R-:W1:Y:S01]  /*05f0*/  S2R R2, SR_TID.X ;  /* 0x0000000000027919 */ /* 0x000e620000002100 */
[----:B------:R-:W-:Y:S01]  /*0600*/  ULDC.64 UR4, c[0x0][0x8d8] ;  /* 0x0002360000047ab9 */ /* 0x000fe20000000a00 */
[----:B------:R-:W2:Y:S03]  /*0610*/  S2UR UR6, SR_CTAID.X ;  /* 0x00000000000679c3 */ /* 0x000ea60000002500 */
[----:B------:R-:W3:Y:S05]  /*0620*/  SHFL.IDX PT, R0, R0, RZ, 0x1f ;  /* 0x00001fff00007589 */ /* 0x000eea00000e0000 */
[----:B------:R-:W4:Y:S01]  /*0630*/  S2UR UR36, SR_CTAID.Z ;  /* 0x00000000002479c3 */ /* 0x000f220000002700 */
[----:B---3--:R-:W-:-:S02]  /*0640*/  ISETP.NE.AND P0, PT, R0, RZ, PT ;  /* 0x000000ff0000720c */ /* 0x008fc40003f05270 */
[----:B-1----:R-:W-:-:S11]  /*0650*/  SHF.R.U32.HI R2, RZ, 0x7, R2 ;  /* 0x00000007ff027819 */ /* 0x002fd60000011602 */
[----:B------:R-:W-:-:S05]  /*0660*/  @!P0 VIADD R2, R2, 0x9 ;  /* 0x0000000902028836 */ /* 0x000fca0000000000 */
[----:B------:R1:W-:Y:S06]  /*0670*/  @!P0 BAR.ARV R2, 0xa0 ;  /* 0x000280020000851d */ /* 0x0003ec0000002000 */
[----:B------:R-:W-:-:S04]  /*0680*/  ISETP.NE.U32.AND P0, PT, RZ, UR4, PT ;  /* 0x00000004ff007c0c */ /* 0x000fc8000bf05070 */
[----:B------:R-:W-:-:S13]  /*0690*/  ISETP.NE.AND.EX P0, PT, RZ, UR5, PT, P0 ;  /* 0x00000005ff007c0c */ /* 0x000fda000bf05300 */
[----:B-12-4-:R-:W-:Y:S05]  /*06a0*/  @!P0 BRA `(.L_x_1677) ;  /* 0x00000000001c8947 */ /* 0x016fea0003800000 */
[----:B------:R-:W-:Y:S02]  /*06b0*/  ULDC.64 UR4, c[0x0][0x8d8] ;  /* 0x0002360000047ab9 */ /* 0x000fe40000000a00 */
[----:B------:R-:W-:-:S06]  /*06c0*/  UIMAD.WIDE UR4, UR36, 0x4, UR4 ;  /* 0x00000004240478a5 */ /* 0x000fcc000f8e0204 */
[----:B------:R-:W-:Y:S02]  /*06d0*/  IMAD.U32 R2, RZ, RZ, UR4 ;  /* 0x00000004ff027e24 */ /* 0x000fe4000f8e00ff */
[----:B------:R-:W-:-:S05]  /*06e0*/  IMAD.U32 R3, RZ, RZ, UR5 ;  /* 0x00000005ff037e24 */ /* 0x000fca000f8e00ff */
[----:B------:R-:W2:Y:S02]  /*06f0*/  LDG.E R2, desc[UR46][R2.64] ;  /* 0x0000002e02027981 */ /* 0x000ea4000c1e1900 */
[----:B--2---:R-:W-:Y:S01]  /*0700*/  R2UR UR4, R2 ;  /* 0x00000000020472ca */ /* 0x004fe200000e0000 */
[----:B------:R-:W-:-:S14]  /*0710*/  BRA `(.L_x_1678) ;  /* 0x00000000003c7947 */ /* 0x000fdc0003800000 */
.L_x_1677:
[----:B------:R-:W-:Y:S02]  /*0720*/  ULDC.64 UR4, c[0x0][0x8d0] ;  /* 0x0002340000047ab9 */ /* 0x000fe40000000a00 */
[----:B------:R-:W-:-:S04]  /*0730*/  ISETP.NE.U32.AND P0, PT, RZ, UR4, PT ;  /* 0x00000004ff007c0c */ /* 0x000fc8000bf05070 */
[----:B------:R-:W-:-:S13]  /*0740*/  ISETP.NE.AND.EX P0, PT, RZ, UR5, PT, P0 ;  /* 0x00000005ff007c0c */ /* 0x000fda000bf05300 */
[----:B------:R-:W-:Y:S05]  /*0750*/  @!P0 BRA `(.L_x_1679) ;  /* 0x0000000000288947 */ /* 0x000fea0003800000 */
[----:B------:R-:W-:Y:S02]  /*0760*/  ULDC.64 UR4, c[0x0][0x8d0] ;  /* 0x0002340000047ab9 */ /* 0x000fe40000000a00 */
[----:B------:R-:W-:-:S06]  /*0770*/  UIMAD.WIDE UR4, UR36, 0x4, UR4 ;  /* 0x00000004240478a5 */ /* 0x000fcc000f8e0204 */
[----:B------:R-:W-:Y:S02]  /*0780*/  IMAD.U32 R2, RZ, RZ, UR4 ;  /* 0x00000004ff027e24 */ /* 0x000fe4000f8e00ff */
[----:B------:R-:W-:-:S05]  /*0790*/  IMAD.U32 R3, RZ, RZ, UR5 ;  /* 0x00000005ff037e24 */ /* 0x000fca000f8e00ff */
[----:B------:R-:W2:Y:S04]  /*07a0*/  LDG.E R4, desc[UR46][R2.64] ;  /* 0x0000002e02047981 */ /* 0x000ea8000c1e1900 */
[----:B------:R-:W3:Y:S01]  /*07b0*/  LDG.E R0, desc[UR46][R2.64+0x4] ;  /* 0x0000042e02007981 */ /* 0x000ee2000c1e1900 */
[----:B--2---:R-:W-:Y:S02]  /*07c0*/  R2UR UR4, R4 ;  /* 0x00000000040472ca */ /* 0x004fe400000e0000 */
[----:B---3--:R-:W-:-:S13]  /*07d0*/  R2UR UR5, R0 ;  /* 0x00000000000572ca */ /* 0x008fda00000e0000 */
[----:B------:R-:W-:Y:S01]  /*07e0*/  UIADD3 UR4, -UR4, UR5, URZ ;  /* 0x0000000504047290 */ /* 0x000fe2000fffe13f */
[----:B------:R-:W-:Y:S11]  /*07f0*/  BRA `(.L_x_1678) ;  /* 0x0000000000047947 */ /* 0x000ff60003800000 */
.L_x_1679:
[----:B------:R-:W-:-:S05]  /*0800*/  ULDC UR4, c[0x0][0x8bc] ;  /* 0x00022f0000047ab9 */ /* 0x000fca0000000800 */
.L_x_1678:
[----:B------:R-:W-:-:S04]  /*0810*/  USHF.L.U32 UR42, UR6, 0x7, URZ ;  /* 0x00000007062a7899 */ /* 0x000fc8000800063f */
[----:B------:R-:W-:-:S04]  /*0820*/  UISETP.GE.AND UP0, UPT, UR42, UR4, UPT ;  /* 0x000000042a00728c */ /* 0x000fc8000bf06270 */
[----:B------:R-:W-:-:S06]  /*0830*/  USEL UR36, UR36, 0xffffffff, !UP0 ;  /* 0xffffffff24247887 */ /* 0x000fcc000c000000 */
[----:B------:R-:W-:-:S13]  /*0840*/  ISETP.LE.AND P0, PT, RZ, UR36, PT ;  /* 0x00000024ff007c0c */ /* 0x000fda000bf03270 */
[----:B------:R-:W-:Y:S05]  /*0850*/  @!P0 BRA `(.L_x_1680) ;  /* 0x000000b800948947 */ /* 0x000fea0003800000 */
[----:B------:R-:W-:Y:S01]  /*0860*/  ULDC.64 UR4, c[0x0][0x780] ;  /* 0x0001e00000047ab9 */ /* 0x000fe20000000a00 */
[----:B------:R-:W-:Y:S01]  /*0870*/  ULDC UR37, c[0x0][0x290] ;  /* 0x0000a40000257ab9 */ /* 0x000fe20000000800 */
[----:B------:R-:W-:-:S04]  /*0880*/  ISETP.NE.U32.AND P0, PT, RZ, UR4, PT ;  /* 0x00000004ff007c0c */ /* 0x000fc8000bf05070 */
[----:B------:R-:W-:-:S13]  /*0890*/  ISETP.NE.AND.EX P0, PT, RZ, UR5, PT, P0 ;  /* 0x00000005ff007c0c */ /* 0x000fda000bf05300 */
[----:B------:R-:W-:Y:S05]  /*08a0*/  @!P0 BRA `(.L_x_1681) ;  /* 0x00000000001c8947 */ /* 0x000fea0003800000 */
[----:B------:R-:W-:Y:S02]  /*08b0*/  ULDC.64 UR4, c[0x0][0x780] ;  /* 0x0001e00000047ab9 */ /* 0x000fe40000000a00 */
[----:B------:R-:W-:-:S06]  /*08c0*/  UIMAD.WIDE UR4, UR36, 0x4, UR4 ;  /* 0x00000004240478a5 */ /* 0x000fcc000f8e0204 */
[----:B------:R-:W-:Y:S02]  /*08d0*/  IMAD.U32 R2, RZ, RZ, UR4 ;  /* 0x00000004ff027e24 */ /* 0x000fe4000f8e00ff */
[----:B------:R-:W-:-:S05]  /*08e0*/  IMAD.U32 R3, RZ, RZ, UR5 ;  /* 0x00000005ff037e24 */ /* 0x000fca000f8e00ff */
[----:B------:R-:W2:Y:S02]  /*08f0*/  LDG.E R2, desc[UR46][R2.64] ;  /* 0x0000002e02027981 */ /* 0x000ea4000c1e1900 */
[----:B--2---:R-:W-:Y:S01]  /*0900*/  R2UR UR39, R2 ;  /* 0x00000000022772ca */ /* 0x004fe200000e0000 */
[----:B------:R-:W-:-:S14]  /*0910*/  BRA `(.L_x_1682) ;  /* 0x0000000000387947 */ /* 0x000fdc0003800000 */
.L_x_1681:
        /* <DEDUP_REMOVED lines=13> */
[----:B------:R-:W-:-:S12]  /*09f0*/  UIADD3 UR39, -UR39, UR4, URZ ;  /* 0x0000000427277290 */ /* 0x000fd8000fffe13f */
.L_x_1682:
        /* <DEDUP_REMOVED lines=11> */
.L_x_1683:
        /* <DEDUP_REMOVED lines=13> */
.L_x_1684:
[----:B------:R-:W-:Y:S01]  /*0b80*/  UIADD3 UR5, UR42, UR39, -UR37 ;  /* 0x000000272a057290 */ /* 0x000fe2000fffe825 */
[----:B------:R-:W-:Y:S01]  /*0b90*/  ISETP.LE.AND P1, PT, RZ, UR6, PT ;  /* 0x00000006ff007c0c */ /* 0x000fe2000bf23270 */
[----:B------:R-:W-:Y:S01]  /*0ba0*/  ULDC UR6, c[0x0][0x74c] ;  /* 0x0001d30000067ab9 */ /* 0x000fe20000000800 */
[----:B------:R-:W-:Y:S01]  /*0bb0*/  UIADD3 UR4, UR39, 0x3f, URZ ;  /* 0x0000003f27047890 */ /* 0x000fe2000fffe03f */
[----:B------:R-:W-:Y:S01]  /*0bc0*/  PLOP3.LUT P0, PT, PT, PT, PT, 0x80, 0x0 ;  /* 0x000000000000781c */ /* 0x000fe20003f0f070 */
[----:B------:R-:W-:Y:S01]  /*0bd0*/  UIADD3 UR5, UR5, -UR6, URZ ;  /* 0x8000000605057290 */ /* 0x000fe2000fffe03f */
[----:B------:R-:W-:Y:S02]  /*0be0*/  CS2R R86, SRZ ;  /* 0x0000000000567805 */ /* 0x000fe4000001ff00 */
[----:B------:R-:W-:Y:S02]  /*0bf0*/  CS2R R84, SRZ ;  /* 0x0000000000547805 */ /* 0x000fe4000001ff00 */
[----:B------:R-:W-:Y:S01]  /*0c00*/  CS2R R82, SRZ ;  /* 0x0000000000527805 */ /* 0x000fe2000001ff00 */
[----:B------:R-:W-:Y:S01]  /*0c10*/  USHF.R.S32.HI UR6, URZ, 0x1f, UR5 ;  /* 0x0000001f3f067899 */ /* 0x000fe20008011405 */
[----:B------:R-:W-:-:S02]  /*0c20*/  CS2R R80, SRZ ;  /* 0x0000000000507805 */ /* 0x000fc4000001ff00 */
[----:B------:R-:W-:Y:S02]  /*0c30*/  CS2R R78, SRZ ;  /* 0x00000000004e7805 */ /* 0x000fe4000001ff00 */
[----:B------:R-:W-:Y:S01]  /*0c40*/  CS2R R76, SRZ ;  /* 0x00000000004c7805 */ /* 0x000fe2000001ff00 */
[----:B------:R-:W-:Y:S01]  /*0c50*/  ULEA.HI UR6, UR6, UR5, URZ, 0x6 ;  /* 0x0000000506067291 */ /* 0x000fe2000f8f303f */
[----:B------:R-:W-:Y:S01]  /*0c60*/  CS2R R74, SRZ ;  /* 0x00000000004a7805 */ /* 0x000fe2000001ff00 */
[----:B------:R-:W-:Y:S01]  /*0c70*/  USHF.R.S32.HI UR5, URZ, 0x1f, UR4 ;  /* 0x0000001f3f057899 */ /* 0x000fe20008011404 */
[----:B------:R-:W-:Y:S01]  /*0c80*/  CS2R R72, SRZ ;  /* 0x0000000000487805 */ /* 0x000fe2000001ff00 */
[----:B------:R-:W-:Y:S01]  /*0c90*/  USHF.R.S32.HI UR6, URZ, 0x6, UR6 ;  /* 0x000000063f067899 */ /* 0x000fe20008011406 */
[----:B------:R-:W-:Y:S01]  /*0ca0*/  CS2R R70, SRZ ;  /* 0x0000000000467805 */ /* 0x000fe2000001ff00 */
[----:B------:R-:W-:Y:S01]  /*0cb0*/  ULEA.HI UR5, UR5, UR4, URZ, 0x6 ;  /* 0x0000000405057291 */ /* 0x000fe2000f8f303f */
[----:B------:R-:W-:Y:S01]  /*0cc0*/  CS2R R68, SRZ ;  /* 0x0000000000447805 */ /* 0x000fe2000001ff00 */
[----:B------:R-:W-:Y:S01]  /*0cd0*/  UISETP.LT.AND UP0, UPT, URZ, UR6, UPT ;  /* 0x000000063f00728c */ /* 0x000fe2000bf01270 */
[----:B------:R-:W-:Y:S01]  /*0ce0*/  CS2R R66, SRZ ;  /* 0x0000000000427805 */ /* 0x000fe2000001ff00 */
[----:B------:R-:W-:Y:S01]  /*0cf0*/  USHF.R.S32.HI UR40, URZ, 0x6, UR5 ;  /* 0x000000063f287899 */ /* 0x000fe20008011405 */
[----:B------:R-:W-:Y:S01]  /*0d00*/  CS2R R64, SRZ ;  /* 0x0000000000407805 */ /* 0x000fe2000001ff00 */
[----:B------:R-:W-:Y:S01]  /*0d10*/  USEL UR41, URZ, UR6, !UP0 ;  /* 0x000000063f297287 */ /* 0x000fe2000c000000 */
        /* <DEDUP_REMOVED lines=13> */
[----:B------:R-:W-:-:S02]  /*0df0*/  CS2R R10, SRZ ;  /* 0x00000000000a7805 */ /* 0x000fc4000001ff00 */
[----:B------:R-:W-:Y:S02]  /*0e00*/  CS2R R36, SRZ ;  /* 0x0000000000247805 */ /* 0x000fe4000001ff00 */
[----:B------:R-:W-:Y:S02]  /*0e10*/  CS2R R8, SRZ ;  /* 0x0000000000087805 */ /* 0x000fe4000001ff00 */
[----:B------:R-:W-:Y:S02]  /*0e20*/  CS2R R32, SRZ ;  /* 0x0000000000207805 */ /* 0x000fe4000001ff00 */
[----:B------:R-:W-:Y:S01]  /*0e30*/  CS2R R6, SRZ ;  /* 0x0000000000067805 */ /* 0x000fe2000001ff00 */
[----:B------:R-:W-:Y:S01]  /*0e40*/  IMAD.MOV.U32 R29, RZ, RZ, RZ ;  /* 0x000000ffff1d7224 */ /* 0x000fe200078e00ff */
[----:B------:R-:W-:Y:S01]  /*0e50*/  CS2R R4, SRZ ;  /* 0x0000000000047805 */ /* 0x000fe2000001ff00 */
[----:B------:R-:W-:Y:S01]  /*0e60*/  IMAD.MOV.U32 R2, RZ, RZ, RZ ;  /* 0x000000ffff027224 */ /* 0x000fe200078e00ff */
        /* <DEDUP_REMOVED lines=27> */
[----:B------:R-:W-:Y:S01]  /*1020*/  IMAD.MOV.U32 R99, RZ, RZ, RZ ;  /* 0x000000ffff637224 */ /* 0x000fe200078e00ff */
[----:B------:R-:W-:Y:S06]  /*1030*/  @!P1 BRA `(.L_x_1685) ;  /* 0x0000000000209947 */ /* 0x000fec0003800000 */
[----:B------:R-:W-:Y:S01]  /*1040*/  UIADD3 UR4, -UR37, 0xbf, UR39 ;  /* 0x000000bf25047890 */ /* 0x000fe2000fffe127 */
[----:B------:R-:W-:-:S03]  /*1050*/  ULDC UR5, c[0x0][0x748] ;  /* 0x0001d20000057ab9 */ /* 0x000fc60000000800 */
[----:B------:R-:W-:-:S04]  /*1060*/  UIADD3 UR4, UR4, UR5, UR42 ;  /* 0x0000000504047290 */ /* 0x000fc8000fffe02a */
[----:B------:R-:W-:-:S04]  /*1070*/  USHF.R.S32.HI UR5, URZ, 0x1f, UR4 ;  /* 0x0000001f3f057899 */ /* 0x000fc80008011404 */
[----:B------:R-:W-:-:S04]  /*1080*/  ULEA.HI UR5, UR5, UR4, URZ, 0x6 ;  /* 0x0000000405057291 */ /* 0x000fc8000f8f303f */
[----:B------:R-:W-:-:S04]  /*1090*/  USHF.R.S32.HI UR5, URZ, 0x6, UR5 ;  /* 0x000000063f057899 */ /* 0x000fc80008011405 */
[----:B------:R-:W-:-:S04]  /*10a0*/  UISETP.LT.AND UP0, UPT, UR40, UR5, UPT ;  /* 0x000000052800728c */ /* 0x000fc8000bf01270 */
[----:B------:R-:W-:-:S12]  /*10b0*/  USEL UR40, UR40, UR5, UP0 ;  /* 0x0000000528287287 */ /* 0x000fd80008000000 */
.L_x_1685:
        /* <DEDUP_REMOVED lines=11> */
[----:B------:R-:W-:Y:S02]  /*1170*/  ULDC UR44, c[0x0][0x744] ;  /* 0x0001d100002c7ab9 */ /* 0x000fe40000000800 */
        /* <DEDUP_REMOVED lines=18> */
.L_x_1688:
        /* <DEDUP_REMOVED lines=15> */
.L_x_1687:
        /* <DEDUP_REMOVED lines=22> */
.L_x_1690:
        /* <DEDUP_REMOVED lines=15> */
.L_x_1689:
        /* <DEDUP_REMOVED lines=8> */
.L_x_1833:
        /* <DEDUP_REMOVED lines=23> */
.L_x_1692:
[----:B------:R-:W3:Y:S01]  /*17d0*/  S2R R14, SR_CgaCtaId ;  /* 0x00000000000e7919 */ /* 0x000ee20000008800 */
[----:B------:R-:W-:Y:S02]  /*17e0*/  LEA.HI R5, R5, R4, RZ, 0x3 ;  /* 0x0000000405057211 */ /* 0x000fe400078f18ff */
[----:B------:R-:W-:Y:S02]  /*17f0*/  CS2R R86, SRZ ;  /* 0x0000000000567805 */ /* 0x000fe4000001ff00 */
[----:B--2---:R-:W-:Y:S02]  /*1800*/  LOP3.LUT R8, R3, 0x30, R6, 0xf8, !PT ;  /* 0x0000003003087812 */ /* 0x004fe400078ef806 */
[----:B------:R-:W-:Y:S02]  /*1810*/  CS2R R84, SRZ ;  /* 0x0000000000547805 */ /* 0x000fe4000001ff00 */
[----:B------:R-:W-:Y:S02]  /*1820*/  LOP3.LUT R5, R5, 0xfffffff8, RZ, 0xc0, !PT ;  /* 0xfffffff805057812 */ /* 0x000fe400078ec0ff */
[----:B------:R-:W-:-:S02]  /*1830*/  CS2R R82, SRZ ;  /* 0x0000000000527805 */ /* 0x000fc4000001ff00 */
[----:B------:R-:W-:Y:S02]  /*1840*/  LOP3.LUT R11, R11, 0x7ffffe, RZ, 0xc0, !PT ;  /* 0x007ffffe0b0b7812 */ /* 0x000fe400078ec0ff */
[----:B------:R-:W-:Y:S02]  /*1850*/  CS2R R80, SRZ ;  /* 0x0000000000507805 */ /* 0x000fe4000001ff00 */
        /* <DEDUP_REMOVED lines=9> */
[--C-:B------:R-:W-:Y:S01]  /*18f0*/  IMAD R11, R11, 0x200, R2.reuse ;  /* 0x000002000b0b7824 */ /* 0x100fe200078e0202 */
[----:B------:R-:W-:Y:S01]  /*1900*/  LOP3.LUT R8, R9, R8, RZ, 0x3c, !PT ;  /* 0x0000000809087212 */ /* 0x000fe200078e3cff */
[----:B------:R-:W-:Y:S01]  /*1910*/  IMAD R2, R7, 0x4, R2 ;  /* 0x0000000407027824 */ /* 0x000fe200078e0202 */
[----:B------:R-:W-:Y:S01]  /*1920*/  SHF.R.S32.HI R4, RZ, 0x5, R4 ;  /* 0x00000005ff047819 */ /* 0x000fe20000011404 */
[----:B------:R-:W-:Y:S01]  /*1930*/  IMAD.IADD R3, R13, 0x1, -R6 ;  /* 0x000000010d037824 */ /* 0x000fe200078e0a06 */
[----:B------:R-:W-:Y:S01]  /*1940*/  MOV R12, 0x400 ;  /* 0x00000400000c7802 */ /* 0x000fe20000000f00 */
[----:B------:R-:W-:Y:S01]  /*1950*/  IMAD.IADD R6, R8, 0x1, R11 ;  /* 0x0000000108067824 */ /* 0x000fe200078e020b */
[----:B------:R-:W-:Y:S01]  /*1960*/  LOP3.LUT R0, R0, 0x7ffffffc, RZ, 0xc0, !PT ;  /* 0x7ffffffc00007812 */ /* 0x000fe200078ec0ff */
[----:B------:R-:W-:Y:S01]  /*1970*/  IMAD R4, R4, 0x10, R5 ;  /* 0x0000001004047824 */ /* 0x000fe200078e0205 */
[----:B------:R-:W-:-:S02]  /*1980*/  CS2R R76, SRZ ;  /* 0x00000000004c7805 */ /* 0x000fc4000001ff00 */
[----:B------:R-:W-:Y:S01]  /*1990*/  CS2R R74, SRZ ;  /* 0x00000000004a7805 */ /* 0x000fe2000001ff00 */
[----:B------:R2:W-:Y:S01]  /*19a0*/  STL [R1+0x4], R6 ;  /* 0x0000040601007387 */ /* 0x0005e20000100800 */
[----:B------:R-:W-:Y:S01]  /*19b0*/  IMAD R229, R3, 0x40, R4 ;  /* 0x0000004003e57824 */ /* 0x000fe200078e0204 */
[----:B------:R-:W-:Y:S02]  /*19c0*/  CS2R R4, SRZ ;  /* 0x0000000000047805 */ /* 0x000fe4000001ff00 */
[----:B---3--:R-:W-:Y:S01]  /*19d0*/  LEA R12, R14, R12, 0x18 ;  /* 0x0000000c0e0c7211 */ /* 0x008fe200078ec0ff */
[----:B------:R-:W-:Y:S01]  /*19e0*/  IMAD.IADD R0, R7, 0x1, -R0 ;  /* 0x0000000107007824 */ /* 0x000fe200078e0a00 */
[----:B------:R-:W-:Y:S02]  /*19f0*/  CS2R R72, SRZ ;  /* 0x0000000000487805 */ /* 0x000fe4000001ff00 */
[----:B------:R-:W-:Y:S02]  /*1a00*/  CS2R R70, SRZ ;  /* 0x0000000000467805 */ /* 0x000fe4000001ff00 */
[----:B------:R-:W-:Y:S01]  /*1a10*/  CS2R R68, SRZ ;  /* 0x0000000000447805 */ /* 0x000fe2000001ff00 */
[----:B------:R-:W-:Y:S01]  /*1a20*/  IMAD R3, R2, 0x4, R12 ;  /* 0x0000000402037824 */ /* 0x000fe200078e020c */
[----:B------:R-:W-:Y:S01]  /*1a30*/  CS2R R66, SRZ ;  /* 0x0000000000427805 */ /* 0x000fe2000001ff00 */
[----:B--2---:R-:W-:Y:S01]  /*1a40*/  IMAD.U32 R6, RZ, RZ, UR42 ;  /* 0x0000002aff067e24 */ /* 0x004fe2000f8e00ff */
[----:B------:R-:W-:-:S02]  /*1a50*/  CS2R R64, SRZ ;  /* 0x0000000000407805 */ /* 0x000fc4000001ff00 */
[----:B------:R-:W-:Y:S02]  /*1a60*/  CS2R R62, SRZ ;  /* 0x00000000003e7805 */ /* 0x000fe4000001ff00 */
[----:B------:R-:W-:Y:S02]  /*1a70*/  CS2R R60, SRZ ;  /* 0x00000000003c7805 */ /* 0x000fe4000001ff00 */
[----:B------:R-:W-:Y:S02]  /*1a80*/  CS2R R58, SRZ ;  /* 0x00000000003a7805 */ /* 0x000fe4000001ff00 */
[----:B------:R-:W-:Y:S02]  /*1a90*/  IADD3 R2, -R229, UR37, -R6 ;  /* 0x00000025e5027c10 */ /* 0x000fe4000fffe906 */
        /* <DEDUP_REMOVED lines=49> */
[----:B------:R-:W-:Y:S01]  /*1db0*/  IMAD.SHL.U32 R230, R0, 0x2, RZ ;  /* 0x0000000200e67824 */ /* 0x000fe200078e00ff */
[----:B------:R-:W-:-:S07]  /*1dc0*/  IADD3 R229, RZ, -UR42, -R229 ;  /* 0x8000002affe57c10 */ /* 0x000fce000fffe8e5 */
.L_x_1704:
[----:B------:R-:W-:-:S05]  /*1dd0*/  IMAD.U32 R0, RZ, RZ, UR38 ;  /* 0x00000026ff007e24 */ /* 0x000fca000f8e00ff */
[----:B------:R-:W-:-:S04]  /*1de0*/  LOP3.LUT R0, R0, 0x1, RZ, 0xfc, !PT ;  /* 0x0000000100007812 */ /* 0x000fc800078efcff */
[----:B------:R-:W-:-:S13]  /*1df0*/  ISETP.NE.AND P6, PT, R0, 0x3, PT ;  /* 0x000000030000780c */ /* 0x000fda0003fc5270 */
[----:B-1----:R-:W-:Y:S05]  /*1e00*/  @!P6 BRA `(.L_x_1694) ;  /* 0x000000000004e947 */ /* 0x002fea0003800000 */
[----:B------:R-:W-:Y:S01]  /*1e10*/  BPT.TRAP 0x1 ;  /* 0x000000040000795c */ /* 0x000fe20000300000 */
.L_x_1694:
        /* <DEDUP_REMOVED lines=8> */
.L_x_1695:
[----:B---3--:R-:W-:Y:S05]  /*1ea0*/  @P0 BRA `(.L_x_1696) ;  /* 0x0000000000080947 */ /* 0x008fea0003800000 */
[----:B------:R-:W3:Y:S02]  /*1eb0*/  SYNCS.PHASECHK.TRANS64.TRYWAIT P0, [R0+URZ+0x30810], R191 ;  /* 0x030810bf000075a7 */ /* 0x000ee4000800017f */
[----:B---3--:R-:W-:Y:S05]  /*1ec0*/  @!P0 BRA `(.L_x_1697) ;  /* 0x000000a4003c8947 */ /* 0x008fea0003800000 */
.L_x_1696:
        /* <DEDUP_REMOVED lines=84> */
.L_x_1698:
[----:B------:R1:W1:Y:S01]  /*2410*/  SYNCS.PHASECHK.TRANS64.TRYWAIT P0, [R0+URZ+0x30830], R191 ;  /* 0x030830bf000075a7 */ /* 0x000262000800017f */
[----:B------:R-:W-:Y:S05]  /*2420*/  @!P6 BRA `(.L_x_1699) ;  /* 0x000000000004e947 */ /* 0x000fea0003800000 */
[----:B------:R-:W-:Y:S01]  /*2430*/  BPT.TRAP 0x1 ;  /* 0x000000040000795c */ /* 0x000fe20000300000 */
.L_x_1699:
        /* <DEDUP_REMOVED lines=52> */
.L_x_1700:
        /* <DEDUP_REMOVED lines=539> */
.L_x_1702:
        /* <DEDUP_REMOVED lines=49> */
.L_x_1703:
        /* <DEDUP_REMOVED lines=78> */
.L_x_1686:
[----:B------:R-:W-:Y:S05]  /*5120*/  @P0 BRA `(.L_x_1705) ;  /* 0x0000001c00d80947 */ /* 0x000fea0003800000 */
[----:B------:R-:W1:Y:S01]  /*5130*/  S2R R0, SR_TID.X ;  /* 0x0000000000007919 */ /* 0x000e620000002100 */
[----:B------:R-:W2:Y:S01]  /*5140*/  S2UR UR5, SR_CgaCtaId ;  /* 0x00000000000579c3 */ /* 0x000ea20000008800 */
[----:B------:R-:W-:Y:S01]  /*5150*/  UMOV UR4, 0x400 ;  /* 0x0000040000047882 */ /* 0x000fe20000000000 */
[----:B------:R-:W-:-:S06]  /*5160*/  F2FP.F16.F32.PACK_AB R88, R89, R88 ;  /* 0x000000585958723e */ /* 0x000fcc00000000ff */
[----:B------:R-:W-:Y:S01]  /*5170*/  BAR.SYNC.DEFER_BLOCKING 0x1, 0x100 ;  /* 0x0044000000007b1d */ /* 0x000fe20000010000 */
        /* <DEDUP_REMOVED lines=10> */
[----:B--2---:R-:W-:Y:S01]  /*5220*/  ULEA UR6, UR5, UR4, 0x18 ;  /* 0x0000000405067291 */ /* 0x004fe2000f8ec03f */
[----:B------:R-:W-:Y:S02]  /*5230*/  F2FP.F16.F32.PACK_AB R106, R109, R108 ;  /* 0x0000006c6d6a723e */ /* 0x000fe400000000ff */
[----:B------:R-:W-:Y:S01]  /*5240*/  F2FP.F16.F32.PACK_AB R107, R111, R110 ;  /* 0x0000006e6f6b723e */ /* 0x000fe200000000ff */
[----:B------:R-:W-:Y:S01]  /*5250*/  ULDC.64 UR4, c[0x0][0x870] ;  /* 0x00021c0000047ab9 */ /* 0x000fe20000000a00 */
[----:B------:R-:W-:Y:S01]  /*5260*/  F2FP.F16.F32.PACK_AB R113, R115, R114 ;  /* 0x000000727371723e */ /* 0x000fe200000000ff */
[----:B------:R-:W-:Y:S01]  /*5270*/  UISETP.NE.U32.AND UP0, UPT, UR4, URZ, UPT ;  /* 0x0000003f0400728c */ /* 0x000fe2000bf05070 */
[----:B-1----:R-:W-:Y:S01]  /*5280*/  VIADD R20, R0, 0xffffff80 ;  /* 0xffffff8000147836 */ /* 0x002fe20000000000 */
[----:B------:R-:W-:-:S02]  /*5290*/  F2FP.F16.F32.PACK_AB R120, R121, R120 ;  /* 0x000000787978723e */ /* 0x000fc400000000ff */
[----:B------:R-:W-:Y:S01]  /*52a0*/  F2FP.F16.F32.PACK_AB R114, R117, R116 ;  /* 0x000000747572723e */ /* 0x000fe200000000ff */
[----:B------:R-:W-:Y:S01]  /*52b0*/  UISETP.NE.AND.EX UP0, UPT, UR5, URZ, UPT, UP0 ;  /* 0x0000003f0500728c */ /* 0x000fe2000bf05300 */
[----:B------:R-:W-:Y:S02]  /*52c0*/  SHF.R.S32.HI R19, RZ, 0x1f, R20 ;  /* 0x0000001fff137819 */ /* 0x000fe40000011414 */
[----:B------:R-:W-:Y:S01]  /*52d0*/  F2FP.F16.F32.PACK_AB R115, R119, R118 ;  /* 0x000000767773723e */ /* 0x000fe200000000ff */
[----:B------:R-:W-:Y:S01]  /*52e0*/  ULDC.64 UR4, c[0x0][0x870] ;  /* 0x00021c0000047ab9 */ /* 0x000fe20000000a00 */
[CC--:B------:R-:W-:Y:S01]  /*52f0*/  LEA.HI R15, R19.reuse, R20.reuse, RZ, 0x4 ;  /* 0x00000014130f7211 */ /* 0x0c0fe200078f20ff */
[----:B------:R-:W-:Y:S01]  /*5300*/  UIMAD.WIDE UR4, UR36, 0x4, UR4 ;  /* 0x00000004240478a5 */ /* 0x000fe2000f8e0204 */
[----:B------:R-:W-:Y:S02]  /*5310*/  LEA.HI R17, R19, R20, RZ, 0x5 ;  /* 0x0000001413117211 */ /* 0x000fe400078f28ff */
[----:B------:R-:W-:-:S02]  /*5320*/  LOP3.LUT R3, R15, 0xfffffff0, RZ, 0xc0, !PT ;  /* 0xfffffff00f037812 */ /* 0x000fc400078ec0ff */
[----:B------:R-:W-:Y:S01]  /*5330*/  F2FP.F16.F32.PACK_AB R121, R123, R122 ;  /* 0x0000007a7b79723e */ /* 0x000fe200000000ff */
[----:B------:R-:W-:Y:S01]  /*5340*/  IMAD.SHL.U32 R17, R17, 0x20, RZ ;  /* 0x0000002011117824 */ /* 0x000fe200078e00ff */
[----:B------:R-:W-:Y:S01]  /*5350*/  F2FP.F16.F32.PACK_AB R128, R129, R128 ;  /* 0x000000808180723e */ /* 0x000fe200000000ff */
[----:B------:R-:W-:Y:S01]  /*5360*/  IMAD.IADD R3, R20, 0x1, -R3 ;  /* 0x0000000114037824 */ /* 0x000fe200078e0a03 */
[----:B------:R-:W-:Y:S02]  /*5370*/  F2FP.F16.F32.PACK_AB R122, R125, R124 ;  /* 0x0000007c7d7a723e */ /* 0x000fe400000000ff */
[----:B------:R-:W-:Y:S01]  /*5380*/  LOP3.LUT R18, R17, 0x7ffffc00, RZ, 0xc0, !PT ;  /* 0x7ffffc0011127812 */ /* 0x000fe200078ec0ff */
[----:B------:R-:W-:Y:S01]  /*5390*/  IMAD.MOV.U32 R17, RZ, RZ, 0x40 ;  /* 0x00000040ff117424 */ /* 0x000fe200078e00ff */
[----:B------:R-:W-:Y:S02]  /*53a0*/  SHF.R.S32.HI R0, RZ, 0x1f, R3 ;  /* 0x0000001fff007819 */ /* 0x000fe40000011403 */
[----:B------:R-:W-:-:S02]  /*53b0*/  F2FP.F16.F32.PACK_AB R123, R127, R126 ;  /* 0x0000007e7f7b723e */ /* 0x000fc400000000ff */
[----:B------:R-:W-:Y:S02]  /*53c0*/  LEA.HI R13, R0, R3, RZ, 0x3 ;  /* 0x00000003000d7211 */ /* 0x000fe400078f18ff */
[----:B------:R-:W-:Y:S02]  /*53d0*/  F2FP.F16.F32.PACK_AB R129, R131, R130 ;  /* 0x000000828381723e */ /* 0x000fe400000000ff */
[----:B------:R-:W-:Y:S02]  /*53e0*/  LOP3.LUT R0, R13, 0xfffffff8, RZ, 0xc0, !PT ;  /* 0xfffffff80d007812 */ /* 0x000fe400078ec0ff */
[----:B------:R-:W-:Y:S02]  /*53f0*/  SHF.R.S32.HI R13, RZ, 0x3, R13 ;  /* 0x00000003ff0d7819 */ /* 0x000fe4000001140d */
[----:B------:R-:W-:Y:S01]  /*5400*/  F2FP.F16.F32.PACK_AB R136, R137, R136 ;  /* 0x000000888988723e */ /* 0x000fe200000000ff */
[----:B------:R-:W-:Y:S01]  /*5410*/  IMAD.IADD R14, R3, 0x1, -R0 ;  /* 0x00000001030e7824 */ /* 0x000fe200078e0a00 */
[----:B------:R-:W-:Y:S01]  /*5420*/  SHF.R.S32.HI R0, RZ, 0x4, R15 ;  /* 0x00000004ff007819 */ /* 0x000fe2000001140f */
[----:B------:R-:W-:Y:S01]  /*5430*/  IMAD R18, R13, 0x200, R18 ;  /* 0x000002000d127824 */ /* 0x000fe200078e0212 */
[----:B------:R-:W-:Y:S01]  /*5440*/  F2FP.F16.F32.PACK_AB R130, R133, R132 ;  /* 0x000000848582723e */ /* 0x000fe200000000ff */
[C---:B------:R-:W-:Y:S01]  /*5450*/  IMAD.SHL.U32 R15, R14.reuse, 0x40, RZ ;  /* 0x000000400e0f7824 */ /* 0x040fe200078e00ff */
[----:B------:R-:W-:Y:S01]  /*5460*/  R2P PR, R14, 0x6 ;  /* 0x000000060e007804 */ /* 0x000fe20000000000 */
[----:B------:R-:W-:Y:S01]  /*5470*/  IMAD.SHL.U32 R16, R0, 0x8, RZ ;  /* 0x0000000800107824 */ /* 0x000fe200078e00ff */
[----:B------:R-:W-:-:S02]  /*5480*/  F2FP.F16.F32.PACK_AB R131, R135, R134 ;  /* 0x000000868783723e */ /* 0x000fc400000000ff */
[----:B------:R-:W-:Y:S02]  /*5490*/  LOP3.LUT R15, R15, 0x1c0, RZ, 0xc0, !PT ;  /* 0x000001c00f0f7812 */ /* 0x000fe400078ec0ff */
[----:B------:R-:W-:Y:S02]  /*54a0*/  SEL R17, R17, 0xffffffc0, !P2 ;  /* 0xffffffc011117807 */ /* 0x000fe40005000000 */
[----:B------:R-:W-:Y:S02]  /*54b0*/  LOP3.LUT R16, R15, 0x8, R16, 0xf8, !PT ;  /* 0x000000080f107812 */ /* 0x000fe400078ef810 */
[----:B------:R-:W-:Y:S02]  /*54c0*/  SHF.R.U32.HI R15, RZ, 0x3, R15 ;  /* 0x00000003ff0f7819 */ /* 0x000fe4000001160f */
[----:B------:R-:W-:Y:S02]  /*54d0*/  F2FP.F16.F32.PACK_AB R137, R139, R138 ;  /* 0x0000008a8b89723e */ /* 0x000fe400000000ff */
[----:B------:R-:W-:Y:S01]  /*54e0*/  LOP3.LUT R15, R16, R15, RZ, 0x3c, !PT ;  /* 0x0000000f100f7212 */ /* 0x000fe200078e3cff */
[----:B------:R-:W-:Y:S01]  /*54f0*/  IMAD.MOV.U32 R16, RZ, RZ, 0x20 ;  /* 0x00000020ff107424 */ /* 0x000fe200078e00ff */
[----:B------:R-:W-:-:S02]  /*5500*/  F2FP.F16.F32.PACK_AB R144, R145, R144 ;  /* 0x000000909190723e */ /* 0x000fc400000000ff */
[----:B------:R-:W-:Y:S01]  /*5510*/  F2FP.F16.F32.PACK_AB R138, R141, R140 ;  /* 0x0000008c8d8a723e */ /* 0x000fe200000000ff */
[----:B------:R-:W-:Y:S01]  /*5520*/  IMAD.IADD R15, R15, 0x1, R18 ;  /* 0x000000010f0f7824 */ /* 0x000fe200078e0212 */
[----:B------:R-:W-:Y:S02]  /*5530*/  SEL R16, R16, 0xffffffe0, !P1 ;  /* 0xffffffe010107807 */ /* 0x000fe40004800000 */
[----:B------:R-:W-:Y:S02]  /*5540*/  F2FP.F16.F32.PACK_AB R139, R143, R142 ;  /* 0x0000008e8f8b723e */ /* 0x000fe400000000ff */
[----:B------:R-:W-:Y:S02]  /*5550*/  LEA R15, R15, UR6, 0x1 ;  /* 0x000000060f0f7c11 */ /* 0x000fe4000f8e08ff */
[----:B------:R-:W-:Y:S02]  /*5560*/  F2FP.F16.F32.PACK_AB R145, R147, R146 ;  /* 0x000000929391723e */ /* 0x000fe400000000ff */
[--C-:B------:R-:W-:Y:S01]  /*5570*/  IADD3 R16, R16, 0x8000, R15.reuse ;  /* 0x0000800010107810 */ /* 0x100fe20007ffe00f */
[----:B------:R-:W-:Y:S01]  /*5580*/  STSM.16.M88.4 [R15+0x8000], R88 ;  /* 0x008000580f007844 */ /* 0x000fe20000000200 */
[----:B------:R-:W-:-:S02]  /*5590*/  IADD3 R18, R17, 0x8000, R15 ;  /* 0x0000800011127810 */ /* 0x000fc40007ffe00f */
[----:B------:R-:W-:Y:S01]  /*55a0*/  F2FP.F16.F32.PACK_AB R146, R149, R148 ;  /* 0x000000949592723e */ /* 0x000fe200000000ff */
[----:B------:R-:W-:Y:S01]  /*55b0*/  IMAD.IADD R17, R16, 0x1, R17 ;  /* 0x0000000110117824 */ /* 0x000fe200078e0211 */
[----:B------:R-:W-:Y:S01]  /*55c0*/  STSM.16.M88.4 [R16], R96 ;  /* 0x0000006010007844 */ /* 0x000fe20000000200 */
[----:B------:R-:W-:Y:S02]  /*55d0*/  F2FP.F16.F32.PACK_AB R147, R151, R150 ;  /* 0x000000969793723e */ /* 0x000fe400000000ff */
[----:B------:R-:W-:Y:S01]  /*55e0*/  F2FP.F16.F32.PACK_AB R4, R25, R4 ;  /* 0x000000041904723e */ /* 0x000fe200000000ff */
[----:B------:R-:W-:Y:S01]  /*55f0*/  STSM.16.M88.4 [R18], R104 ;  /* 0x0000006812007844 */ /* 0x000fe20000000200 */
[----:B------:R-:W-:Y:S02]  /*5600*/  F2FP.F16.F32.PACK_AB R5, R2, R5 ;  /* 0x000000050205723e */ /* 0x000fe400000000ff */
[----:B------:R-:W-:Y:S01]  /*5610*/  F2FP.F16.F32.PACK_AB R6, R29, R6 ;  /* 0x000000061d06723e */ /* 0x000fe200000000ff */
[----:B------:R-:W-:Y:S01]  /*5620*/  STSM.16.M88.4 [R17], R112 ;  /* 0x0000007011007844 */ /* 0x000fe20000000200 */
[----:B------:R-:W-:-:S02]  /*5630*/  F2FP.F16.F32.PACK_AB R7, R8, R7 ;  /* 0x000000070807723e */ /* 0x000fc400000000ff */
[----:B------:R-:W-:Y:S01]  /*5640*/  F2FP.F16.F32.PACK_AB R9, R10, R9 ;  /* 0x000000090a09723e */ /* 0x000fe200000000ff */
[----:B------:R-:W-:Y:S01]  /*5650*/  STSM.16.M88.4 [R15+0xc000], R120 ;  /* 0x00c000780f007844 */ /* 0x000fe20000000200 */
        /* <DEDUP_REMOVED lines=20> */
[----:B------:R-:W-:Y:S01]  /*57a0*/  ULDC UR7, c[0x0][0x808] ;  /* 0x0002020000077ab9 */ /* 0x000fe20000000800 */
[----:B------:R-:W-:Y:S01]  /*57b0*/  F2FP.F16.F32.PACK_AB R51, R55, R54 ;  /* 0x000000363733723e */ /* 0x000fe200000000ff */
[----:B------:R-:W4:Y:S01]  /*57c0*/  S2UR UR9, SR_CTAID.Y ;  /* 0x00000000000979c3 */ /* 0x000f220000002600 */
[----:B------:R-:W-:Y:S01]  /*57d0*/  F2FP.F16.F32.PACK_AB R57, R59, R58 ;  /* 0x0000003a3b39723e */ /* 0x000fe200000000ff */
[----:B-1----:R-:W-:Y:S01]  /*57e0*/  IMAD.U32 R4, RZ, RZ, UR4 ;  /* 0x00000004ff047e24 */ /* 0x002fe2000f8e00ff */
[----:B------:R-:W-:Y:S01]  /*57f0*/  F2FP.F16.F32.PACK_AB R58, R61, R60 ;  /* 0x0000003c3d3a723e */ /* 0x000fe200000000ff */
[----:B------:R3:W-:Y:S01]  /*5800*/  STSM.16.M88.4 [R17+-0x8000], R48 ;  /* 0xff80003011007844 */ /* 0x0007e20000000200 */
[----:B------:R-:W-:Y:S01]  /*5810*/  F2FP.F16.F32.PACK_AB R59, R63, R62 ;  /* 0x0000003e3f3b723e */ /* 0x000fe200000000ff */
[----:B------:R-:W-:Y:S01]  /*5820*/  IMAD.U32 R5, RZ, RZ, UR5 ;  /* 0x00000005ff057e24 */ /* 0x000fe2000f8e00ff */
[----:B------:R-:W-:Y:S01]  /*5830*/  F2FP.F16.F32.PACK_AB R65, R67, R66 ;  /* 0x000000424341723e */ /* 0x000fe200000000ff */
[----:B------:R-:W-:Y:S01]  /*5840*/  ULDC.64 UR4, c[0x0][0x878] ;  /* 0x00021e0000047ab9 */ /* 0x000fe20000000a00 */
[----:B------:R-:W-:Y:S01]  /*5850*/  F2FP.F16.F32.PACK_AB R66, R69, R68 ;  /* 0x000000444542723e */ /* 0x000fe200000000ff */
[----:B------:R3:W-:Y:S01]  /*5860*/  STSM.16.M88.4 [R15+0x4000], R56 ;  /* 0x004000380f007844 */ /* 0x0007e20000000200 */
[----:B------:R-:W-:Y:S01]  /*5870*/  F2FP.F16.F32.PACK_AB R67, R71, R70 ;  /* 0x000000464743723e */ /* 0x000fe200000000ff */
[----:B------:R-:W1:Y:S01]  /*5880*/  LDC.64 R36, c[0x0][0x850] ;  /* 0x00021400ff247b82 */ /* 0x000e620000000a00 */
[----:B------:R-:W-:-:S02]  /*5890*/  F2FP.F16.F32.PACK_AB R73, R75, R74 ;  /* 0x0000004a4b49723e */ /* 0x000fc400000000ff */
[----:B------:R-:W-:Y:S01]  /*58a0*/  F2FP.F16.F32.PACK_AB R74, R77, R76 ;  /* 0x0000004c4d4a723e */ /* 0x000fe200000000ff */
[----:B------:R3:W-:Y:S01]  /*58b0*/  STSM.16.M88.4 [R16+-0x4000], R64 ;  /* 0xffc0004010007844 */ /* 0x0007e20000000200 */
[----:B------:R-:W-:Y:S02]  /*58c0*/  F2FP.F16.F32.PACK_AB R75, R79, R78 ;  /* 0x0000004e4f4b723e */ /* 0x000fe400000000ff */
[----:B------:R-:W-:Y:S02]  /*58d0*/  F2FP.F16.F32.PACK_AB R81, R83, R82 ;  /* 0x000000525351723e */ /* 0x000fe400000000ff */
[----:B------:R-:W-:Y:S01]  /*58e0*/  F2FP.F16.F32.PACK_AB R82, R85, R84 ;  /* 0x000000545552723e */ /* 0x000fe200000000ff */
[----:B------:R3:W-:Y:S01]  /*58f0*/  STSM.16.M88.4 [R18+-0x4000], R72 ;  /* 0xffc0004812007844 */ /* 0x0007e20000000200 */
[----:B------:R-:W-:Y:S02]  /*5900*/  F2FP.F16.F32.PACK_AB R83, R87, R86 ;  /* 0x000000565753723e */ /* 0x000fe400000000ff */
[----:B------:R-:W-:-:S03]  /*5910*/  PLOP3.LUT P0, PT, PT, PT, UP0, 0x80, 0x0 ;  /* 0x000000000000781c */ /* 0x000fc60003f0f008 */
[----:B------:R3:W-:Y:S01]  /*5920*/  STSM.16.M88.4 [R17+-0x4000], R80 ;  /* 0xffc0005011007844 */ /* 0x0007e20000000200 */
[----:B------:R-:W-:Y:S01]  /*5930*/  BAR.SYNC.DEFER_BLOCKING 0x1, 0x100 ;  /* 0x0044000000007b1d */ /* 0x000fe20000010000 */
[----:B------:R-:W-:-:S04]  /*5940*/  UISETP.NE.U32.AND UP1, UPT, UR4, URZ, UPT ;  /* 0x0000003f0400728c */ /* 0x000fc8000bf25070 */
[----:B------:R-:W-:-:S04]  /*5950*/  UISETP.NE.AND.EX UP1, UPT, UR5, URZ, UPT, UP1 ;  /* 0x0000003f0500728c */ /* 0x000fc8000bf25310 */
[----:B--2---:R-:W2:Y:S07]  /*5960*/  @P0 LDG.E R8, desc[UR46][R4.64] ;  /* 0x0000002e04080981 */ /* 0x004eae000c1e1900 */
[----:B------:R-:W-:Y:S01]  /*5970*/  @UP1 ULDC.64 UR4, c[0x0][0x878] ;  /* 0x00021e0000041ab9 */ /* 0x000fe20000000a00 */
[----:B------:R-:W-:Y:S01]  /*5980*/  PLOP3.LUT P1, PT, PT, PT, UP1, 0x80, 0x0 ;  /* 0x000000000000781c */ /* 0x000fe20003f2f018 */
[----:B------:R-:W-:Y:S01]  /*5990*/  @UP1 UIMAD.WIDE UR4, UR36, 0x4, UR4 ;  /* 0x00000004240418a5 */ /* 0x000fe2000f8e0204 */
[----:B------:R-:W-:-:S05]  /*59a0*/  IMAD.U32 R2, RZ, RZ, UR7 ;  /* 0x00000007ff027e24 */ /* 0x000fca000f8e00ff */
[----:B------:R-:W-:Y:S02]  /*59b0*/  IMAD.U32 R6, RZ, RZ, UR4 ;  /* 0x00000004ff067e24 */ /* 0x000fe4000f8e00ff */
[----:B------:R-:W-:-:S05]  /*59c0*/  IMAD.U32 R7, RZ, RZ, UR5 ;  /* 0x00000005ff077e24 */ /* 0x000fca000f8e00ff */
[----:B------:R3:W5:Y:S01]  /*59d0*/  @P1 LDG.E R2, desc[UR46][R6.64] ;  /* 0x0000002e06021981 */ /* 0x000762000c1e1900 */
[----:B------:R-:W-:Y:S01]  /*59e0*/  LEA.HI R10, R19, R20, RZ, 0x7 ;  /* 0x00000014130a7211 */ /* 0x000fe200078f38ff */
[----:B------:R-:W-:Y:S01]  /*59f0*/  IMAD.SHL.U32 R14, R14, 0x8, RZ ;  /* 0x000000080e0e7824 */ /* 0x000fe200078e00ff */
[----:B------:R-:W-:Y:S01]  /*5a00*/  UMOV UR4, URZ ;  /* 0x0000003f00047c82 */ /* 0x000fe20008000000 */
[----:B------:R-:W1:Y:S01]  /*5a10*/  S2R R39, SR_CTAID.X ;  /* 0x0000000000277919 */ /* 0x000e620000002500 */
[----:B------:R-:W-:Y:S01]  /*5a20*/  UMOV UR5, URZ ;  /* 0x0000003f00057c82 */ /* 0x000fe20008000000 */
[----:B------:R-:W-:Y:S01]  /*5a30*/  IMAD.SHL.U32 R10, R10, 0x4, RZ ;  /* 0x000000040a0a7824 */ /* 0x000fe200078e00ff */
[----:B----4-:R-:W-:-:S04]  /*5a40*/  USHF.R.S32.HI UR10, URZ, 0x1f, UR9 ;  /* 0x0000001f3f0a7899 */ /* 0x010fc80008011409 */
[----:B------:R-:W-:-:S05]  /*5a50*/  LOP3.LUT R10, R10, 0x7ffffe00, RZ, 0xc0, !PT ;  /* 0x7ffffe000a0a7812 */ /* 0x000fca00078ec0ff */
[----:B------:R-:W-:Y:S01]  /*5a60*/  IMAD R10, R13, 0x2000, R10 ;  /* 0x000020000d0a7824 */ /* 0x000fe200078e020a */
[----:B--2---:R-:W-:Y:S01]  /*5a70*/  @P0 R2UR UR7, R8 ;  /* 0x00000000080702ca */ /* 0x004fe200000e0000 */
[----:B------:R-:W-:-:S05]  /*5a80*/  IMAD.SHL.U32 R8, R0, 0x40, RZ ;  /* 0x0000004000087824 */ /* 0x000fca00078e00ff */
[----:B------:R-:W-:-:S04]  /*5a90*/  LOP3.LUT R9, R8, 0x1c0, RZ, 0xc0, !PT ;  /* 0x000001c008097812 */ /* 0x000fc800078ec0ff */
[----:B------:R-:W-:Y:S02]  /*5aa0*/  LOP3.LUT R14, R9, 0x38, R14, 0xf8, !PT ;  /* 0x00000038090e7812 */ /* 0x000fe400078ef80e */
[----:B------:R-:W-:Y:S01]  /*5ab0*/  SHF.R.U32.HI R9, RZ, 0x3, R9 ;  /* 0x00000003ff097819 */ /* 0x000fe20000011609 */
[----:B------:R-:W-:Y:S02]  /*5ac0*/  @UP0 USHF.R.S32.HI UR8, URZ, 0x1f, UR7 ;  /* 0x0000001f3f080899 */ /* 0x000fe40008011407 */
[----:B------:R-:W-:Y:S01]  /*5ad0*/  @UP0 UMOV UR4, UR7 ;  /* 0x0000000700040c82 */ /* 0x000fe20008000000 */
[----:B------:R-:W-:-:S04]  /*5ae0*/  LOP3.LUT R9, R14, R9, RZ, 0x3c, !PT ;  /* 0x000000090e097212 */ /* 0x000fc800078e3cff */
[----:B------:R-:W-:Y:S01]  /*5af0*/  @UP0 UMOV UR5, UR8 ;  /* 0x0000000800050c82 */ /* 0x000fe20008000000 */
[----:B------:R-:W-:Y:S01]  /*5b00*/  IMAD.IADD R9, R10, 0x1, R9 ;  /* 0x000000010a097824 */ /* 0x000fe200078e0209 */
[----:B-1-3--:R-:W-:Y:S06]  /*5b10*/  @P1 BRA `(.L_x_1706) ;  /* 0x0000000000101947 */ /* 0x00afec0003800000 */
[----:B------:R-:W-:Y:S05]  /*5b20*/  @!P0 BRA `(.L_x_1706) ;  /* 0x00000000000c8947 */ /* 0x000fea0003800000 */
[----:B------:R-:W2:Y:S04]  /*5b30*/  LDG.E R7, desc[UR46][R4.64] ;  /* 0x0000002e04077981 */ /* 0x000ea8000c1e1900 */
[----:B-----5:R-:W2:Y:S02]  /*5b40*/  LDG.E R2, desc[UR46][R4.64+0x4] ;  /* 0x0000042e04027981 */ /* 0x020ea4000c1e1900 */
[----:B--2---:R-:W-:-:S07]  /*5b50*/  IMAD.IADD R2, R2, 0x1, -R7 ;  /* 0x0000000102027824 */ /* 0x004fce00078e0a07 */
.L_x_1706:
[----:B------:R-:W-:Y:S01]  /*5b60*/  LEA R46, R9, UR6, 0x1 ;  /* 0x00000006092e7c11 */ /* 0x000fe2000f8e08ff */
[----:B------:R-:W-:Y:S01]  /*5b70*/  IMAD R30, R36, UR10, RZ ;  /* 0x0000000a241e7c24 */ /* 0x000fe2000f8e02ff */
[----:B------:R-:W-:Y:S01]  /*5b80*/  USHF.R.S32.HI UR6, URZ, 0x1f, UR36 ;  /* 0x0000001f3f067899 */ /* 0x000fe20008011424 */
[----:B-----5:R-:W-:Y:S01]  /*5b90*/  IMAD R2, R39, -0x80, R2 ;  /* 0xffffff8027027824 */ /* 0x020fe200078e0202 */
[----:B------:R-:W1:Y:S01]  /*5ba0*/  LDC.64 R48, c[0x0][0x820] ;  /* 0x00020800ff307b82 */ /* 0x000e620000000a00 */
[----:B------:R2:W3:Y:S01]  /*5bb0*/  LDS.128 R32, [R46+0x8800] ;  /* 0x008800002e207984 */ /* 0x0004e20000000c00 */
[----:B------:R-:W-:Y:S01]  /*5bc0*/  IMAD.SHL.U32 R28, R3, 0x8, RZ ;  /* 0x00000008031c7824 */ /* 0x000fe200078e00ff */
[----:B------:R-:W-:Y:S01]  /*5bd0*/  ULDC UR11, c[0x0][0x83c] ;  /* 0x00020f00000b7ab9 */ /* 0x000fe20000000800 */
[----:B------:R-:W-:Y:S01]  /*5be0*/  IMAD R37, R37, UR9, R30 ;  /* 0x0000000925257c24 */ /* 0x000fe2000f8e021e */
[----:B------:R2:W4:Y:S01]  /*5bf0*/  LDS.128 R24, [R46+0x1000] ;  /* 0x001000002e187984 */ /* 0x0005220000000c00 */
[----:B------:R-:W-:Y:S01]  /*5c00*/  VIADD R30, R0, 0x10 ;  /* 0x00000010001e7836 */ /* 0x000fe20000000000 */
[----:B------:R-:W-:Y:S01]  /*5c10*/  VIMNMX R47, R2, 0x80, PT ;  /* 0x00000080022f7848 */ /* 0x000fe20003fe0100 */
[----:B------:R-:W-:Y:S01]  /*5c20*/  VIADD R31, R0, 0x20 ;  /* 0x00000020001f7836 */ /* 0x000fe20000000000 */
[----:B------:R2:W1:Y:S01]  /*5c30*/  LDS.128 R20, [R46+0x1800] ;  /* 0x001800002e147984 */ /* 0x0004620000000c00 */
[--C-:B------:R-:W-:Y:S01]  /*5c40*/  SHF.R.S32.HI R29, RZ, 0x1f, R28.reuse ;  /* 0x0000001fff1d7819 */ /* 0x100fe2000001141c */
[----:B------:R-:W-:Y:S01]  /*5c50*/  USEL UR8, UR6, URZ, !UP0 ;  /* 0x0000003f06087287 */ /* 0x000fe2000c000000 */
[-C--:B------:R-:W-:Y:S01]  /*5c60*/  ISETP.GE.AND P6, PT, R30, R47.reuse, PT ;  /* 0x0000002f1e00720c */ /* 0x080fe20003fc6270 */
[----:B------:R2:W1:Y:S01]  /*5c70*/  LDS.128 R16, [R46+0x2000] ;  /* 0x002000002e107984 */ /* 0x0004620000000c00 */
[C---:B------:R-:W-:Y:S01]  /*5c80*/  VIADD R30, R0.reuse, 0x40 ;  /* 0x00000040001e7836 */ /* 0x040fe20000000000 */
[-C--:B------:R-:W-:Y:S01]  /*5c90*/  ISETP.GE.AND P2, PT, R0, R47.reuse, PT ;  /* 0x0000002f0000720c */ /* 0x080fe20003f46270 */
[----:B------:R-:W-:Y:S01]  /*5ca0*/  IMAD.WIDE.U32 R2, R36, UR9, R28 ;  /* 0x0000000924027c25 */ /* 0x000fe2000f8e001c */
[----:B------:R2:W1:Y:S01]  /*5cb0*/  LDS.128 R12, [R46+0x2800] ;  /* 0x002800002e0c7984 */ /* 0x0004620000000c00 */
[----:B------:R-:W-:Y:S01]  /*5cc0*/  ULDC.64 UR6, c[0x0][0x858] ;  /* 0x0002160000067ab9 */ /* 0x000fe20000000a00 */
[-C--:B------:R-:W-:Y:S01]  /*5cd0*/  ISETP.GE.AND P1, PT, R30, R47.reuse, PT ;  /* 0x0000002f1e00720c */ /* 0x080fe20003f26270 */
[----:B------:R-:W-:Y:S01]  /*5ce0*/  IMAD.MOV.U32 R30, RZ, RZ, R2 ;  /* 0x000000ffff1e7224 */ /* 0x000fe200078e0002 */
[----:B------:R2:W1:Y:S01]  /*5cf0*/  LDS.128 R8, [R46+0x3000] ;  /* 0x003000002e087984 */ /* 0x0004620000000c00 */
[----:B------:R-:W-:Y:S01]  /*5d00*/  ISETP.GE.OR P4, PT, R28, UR11, P2 ;  /* 0x0000000b1c007c0c */ /* 0x000fe20009786670 */
[----:B------:R-:W-:Y:S01]  /*5d10*/  USEL UR36, UR36, URZ, !UP0 ;  /* 0x0000003f24247287 */ /* 0x000fe2000c000000 */
[C---:B------:R-:W-:Y:S01]  /*5d20*/  IADD3 R2, P3, R0.reuse, UR4, RZ ;  /* 0x0000000400027c10 */ /* 0x040fe2000ff7e0ff */
[----:B------:R2:W1:Y:S01]  /*5d30*/  LDS.128 R4, [R46+0x3800] ;  /* 0x003800002e047984 */ /* 0x0004620000000c00 */
[----:B------:R-:W-:Y:S01]  /*5d40*/  UIMAD UR4, UR8, UR6, URZ ;  /* 0x00000006080472a4 */ /* 0x000fe2000f8e023f */
[----:B------:R-:W-:Y:S01]  /*5d50*/  ISETP.GE.AND P0, PT, R31, R47, PT ;  /* 0x0000002f1f00720c */ /* 0x000fe20003f06270 */
[----:B------:R-:W-:Y:S01]  /*5d60*/  IMAD.IADD R31, R3, 0x1, R37 ;  /* 0x00000001031f7824 */ /* 0x000fe200078e0225 */
[C---:B------:R-:W-:Y:S01]  /*5d70*/  LEA.HI.X.SX32 R3, R0.reuse, UR5, 0x1, P3 ;  /* 0x0000000500037c11 */ /* 0x040fe200098f0eff */
[----:B------:R-:W-:Y:S01]  /*5d80*/  IMAD.U32 R45, RZ, RZ, UR6 ;  /* 0x00000006ff2d7e24 */ /* 0x000fe2000f8e00ff */
[----:B------:R-:W-:Y:S01]  /*5d90*/  UIMAD UR4, UR36, UR7, UR4 ;  /* 0x00000007240472a4 */ /* 0x000fe2000f8e0204 */
[----:B------:R-:W-:Y:S01]  /*5da0*/  VIADD R36, R0, 0x30 ;  /* 0x0000003000247836 */ /* 0x000fe20000000000 */
[----:B------:R-:W-:Y:S01]  /*5db0*/  BSSY B0, `(.L_x_1707) ;  /* 0x0000014000007945 */ /* 0x000fe20003800000 */
[----:B------:R-:W-:Y:S01]  /*5dc0*/  IMAD.WIDE.U32 R44, R45, UR36, R30 ;  /* 0x000000242d2c7c25 */ /* 0x000fe2000f8e001e */
[----:B------:R-:W-:-:S02]  /*5dd0*/  P2R R50, PR, RZ, 0x40 ;  /* 0x00000040ff327803 */ /* 0x000fc40000000000 */
[----:B------:R-:W-:Y:S01]  /*5de0*/  ISETP.GE.AND P5, PT, R36, R47, PT ;  /* 0x0000002f2400720c */ /* 0x000fe20003fa6270 */
[----:B------:R-:W-:Y:S01]  /*5df0*/  VIADD R41, R45, UR4 ;  /* 0x000000042d297c36 */ /* 0x000fe20008000000 */
[----:B------:R-:W-:Y:S01]  /*5e00*/  ISETP.GE.OR P3, PT, R28, UR11, P6 ;  /* 0x0000000b1c007c0c */ /* 0x000fe2000b766670 */
[----:B------:R-:W-:Y:S01]  /*5e10*/  IMAD.WIDE R2, R39, 0x80, R2 ;  /* 0x0000008027027825 */ /* 0x000fe200078e0202 */
[----:B------:R-:W-:Y:S01]  /*5e20*/  P2R R51, PR, RZ, 0x20 ;  /* 0x00000020ff337803 */ /* 0x000fe20000000000 */
[----:B--23--:R-:W-:Y:S10]  /*5e30*/  @P4 BRA `(.L_x_1708) ;  /* 0x00000000002c4947 */ /* 0x00cff40003800000 */
        /* <DEDUP_REMOVED lines=11> */
.L_x_1708:
[----:B------:R-:W-:Y:S05]  /*5ef0*/  BSYNC B0 ;  /* 0x0000000000007941 */ /* 0x000fea0003800000 */
.L_x_1707:
        /* <DEDUP_REMOVED lines=15> */
.L_x_1710:
[----:B------:R-:W-:Y:S05]  /*5ff0*/  BSYNC B0 ;  /* 0x0000000000007941 */ /* 0x000fea0003800000 */
.L_x_1709:
        /* <DEDUP_REMOVED lines=18> */
.L_x_1712:
[----:B------:R-:W-:Y:S05]  /*6120*/  BSYNC B0 ;  /* 0x0000000000007941 */ /* 0x000fea0003800000 */
.L_x_1711:
        /* <DEDUP_REMOVED lines=17> */
.L_x_1714:
[----:B------:R-:W-:Y:S05]  /*6240*/  BSYNC B0 ;  /* 0x0000000000007941 */ /* 0x000fea0003800000 */
.L_x_1713:
        /* <DEDUP_REMOVED lines=18> */
.L_x_1716:
[----:B------:R-:W-:Y:S05]  /*6370*/  BSYNC B0 ;  /* 0x0000000000007941 */ /* 0x000fea0003800000 */
.L_x_1715:
        /* <DEDUP_REMOVED lines=18> */
.L_x_1718:
[----:B------:R-:W-:Y:S05]  /*64a0*/  BSYNC B0 ;  /* 0x0000000000007941 */ /* 0x000fea0003800000 */
.L_x_1717:
[----:B--23--:R2:W3:Y:S01]  /*64b0*/  LDS.128 R32, [R46+0xb000] ;  /* 0x00b000002e207984 */ /* 0x00c4e20000000c00 */
[----:B------:R-:W-:Y:S01]  /*64c0*/  ISETP.GE.AND P4, PT, R38, R47, PT ;  /* 0x0000002f2600720c */ /* 0x000fe20003f86270 */
[----:B------:R-:W-:Y:S01]  /*64d0*/  BSSY B0, `(.L_x_1719) ;  /* 0x0000011000007945 */ /* 0x000fe20003800000 */
[----:B------:R-:W-:Y:S02]  /*64e0*/  IMAD R38, R48, UR10, RZ ;  /* 0x0000000a30267c24 */ /* 0x000fe4000f8e02ff */
        /* <DEDUP_REMOVED lines=15> */
.L_x_1720:
[----:B------:R-:W-:Y:S05]  /*65e0*/  BSYNC B0 ;  /* 0x0000000000007941 */ /* 0x000fea0003800000 */
.L_x_1719:
        /* <DEDUP_REMOVED lines=21> */
.L_x_1722:
[----:B------:R-:W-:Y:S05]  /*6740*/  BSYNC B0 ;  /* 0x0000000000007941 */ /* 0x000fea0003800000 */
.L_x_1721:
[----:B------:R-:W-:Y:S01]  /*6750*/  P2R R0, PR, RZ, 0x20 ;  /* 0x00000020ff007803 */ /* 0x000fe20000000000 */
[----:B------:R-:W-:Y:S01]  /*6760*/  ULDC UR5, c[0x0][0x80c] ;  /* 0x0002030000057ab9 */ /* 0x000fe20000000800 */
[----:B------:R-:W-:Y:S01]  /*6770*/  ISETP.NE.AND P5, PT, R50, RZ, PT ;  /* 0x000000ff3200720c */ /* 0x000fe20003fa5270 */
[----:B------:R-:W-:Y:S01]  /*6780*/  ULDC.64 UR6, c[0x0][0x828] ;  /* 0x00020a0000067ab9 */ /* 0x000fe20000000a00 */
[----:B------:R-:W-:Y:S01]  /*6790*/  ISETP.NE.AND P6, PT, R51, RZ, PT ;  /* 0x000000ff3300720c */ /* 0x000fe20003fc5270 */
[----:B------:R-:W-:Y:S01]  /*67a0*/  IMAD.U32 R29, RZ, RZ, UR6 ;  /* 0x00000006ff1d7e24 */ /* 0x000fe2000f8e00ff */
[C---:B------:R-:W-:Y:S01]  /*67b0*/  ISETP.GE.OR P5, PT, R28.reuse, UR5, P5 ;  /* 0x000000051c007c0c */ /* 0x040fe2000afa6670 */
[----:B------:R-:W-:Y:S01]  /*67c0*/  IMAD.IADD R39, R39, 0x1, R43 ;  /* 0x0000000127277824 */ /* 0x000fe200078e022b */
[----:B------:R-:W-:Y:S01]  /*67d0*/  ISETP.GE.OR P2, PT, R28, UR5, P2 ;  /* 0x000000051c007c0c */ /* 0x000fe20009746670 */
[----:B------:R-:W-:Y:S01]  /*67e0*/  UIMAD UR4, UR8, UR6, URZ ;  /* 0x00000006080472a4 */ /* 0x000fe2000f8e023f */
[----:B------:R-:W-:Y:S01]  /*67f0*/  P2R R40, PR, RZ, 0x20 ;  /* 0x00000020ff287803 */ /* 0x000fe20000000000 */
[----:B------:R-:W-:Y:S01]  /*6800*/  IMAD.WIDE.U32 R38, R29, UR36, R38 ;  /* 0x000000241d267c25 */ /* 0x000fe2000f8e0026 */
[----:B------:R-:W-:Y:S01]  /*6810*/  ISETP.NE.AND P5, PT, R0, RZ, PT ;  /* 0x000000ff0000720c */ /* 0x000fe20003fa5270 */
[----:B------:R-:W-:Y:S01]  /*6820*/  UIMAD UR4, UR36, UR7, UR4 ;  /* 0x00000007240472a4 */ /* 0x000fe2000f8e0204 */
[C---:B------:R-:W-:Y:S01]  /*6830*/  ISETP.GE.OR P0, PT, R28.reuse, UR5, P0 ;  /* 0x000000051c007c0c */ /* 0x040fe20008706670 */
[----:B------:R-:W-:Y:S01]  /*6840*/  BSSY B0, `(.L_x_1723) ;  /* 0x0000013000007945 */ /* 0x000fe20003800000 */
[----:B------:R-:W-:-:S02]  /*6850*/  ISETP.GE.OR P6, PT, R28, UR5, P6 ;  /* 0x000000051c007c0c */ /* 0x000fc4000b7c6670 */
[C---:B------:R-:W-:Y:S01]  /*6860*/  ISETP.GE.OR P1, PT, R28.reuse, UR5, P1 ;  /* 0x000000051c007c0c */ /* 0x040fe20008f26670 */
[----:B--23--:R-:W-:Y:S01]  /*6870*/  VIADD R35, R39, UR4 ;  /* 0x0000000427237c36 */ /* 0x00cfe20008000000 */
[C---:B------:R-:W-:Y:S02]  /*6880*/  ISETP.GE.OR P3, PT, R28.reuse, UR5, P3 ;  /* 0x000000051c007c0c */ /* 0x040fe40009f66670 */
[C---:B------:R-:W-:Y:S02]  /*6890*/  ISETP.GE.OR P4, PT, R28.reuse, UR5, P4 ;  /* 0x000000051c007c0c */ /* 0x040fe4000a786670 */
        /* <DEDUP_REMOVED lines=13> */
.L_x_1724:
[----:B------:R-:W-:Y:S05]  /*6970*/  BSYNC B0 ;  /* 0x0000000000007941 */ /* 0x000fea0003800000 */
.L_x_1723:
[----:B---3--:R3:W1:Y:S01]  /*6980*/  LDS.128 R28, [R46+0x800] ;  /* 0x000800002e1c7984 */ /* 0x0086620000000c00 */
        /* <DEDUP_REMOVED lines=15> */
[----:B-1----:R1:W-:Y:S02]  /*6a80*/  STG.E.128 desc[UR46][R36.64], R28 ;  /* 0x0000001c24007986 */ /* 0x0023e4000c101d2e */
.L_x_1726:
[----:B------:R-:W-:Y:S05]  /*6a90*/  BSYNC B0 ;  /* 0x0000000000007941 */ /* 0x000fea0003800000 */
.L_x_1725:
        /* <DEDUP_REMOVED lines=15> */
.L_x_1728:
[----:B------:R-:W-:Y:S05]  /*6b90*/  BSYNC B0 ;  /* 0x0000000000007941 */ /* 0x000fea0003800000 */
.L_x_1727:
[----:B------:R-:W-:Y:S04]  /*6ba0*/  BSSY B0, `(.L_x_1729) ;  /* 0x000000f000007945 */ /* 0x000fe80003800000 */
[----:B------:R-:W-:Y:S05]  /*6bb0*/  @P6 BRA `(.L_x_1730) ;  /* 0x0000000000346947 */ /* 0x000fea0003800000 */
        /* <DEDUP_REMOVED lines=13> */
.L_x_1730:
[----:B------:R-:W-:Y:S05]  /*6c90*/  BSYNC B0 ;  /* 0x0000000000007941 */ /* 0x000fea0003800000 */
.L_x_1729:
        /* <DEDUP_REMOVED lines=15> */
.L_x_1732:
[----:B------:R-:W-:Y:S05]  /*6d90*/  BSYNC B0 ;  /* 0x0000000000007941 */ /* 0x000fea0003800000 */
.L_x_1731:
        /* <DEDUP_REMOVED lines=15> */
.L_x_1734:
[----:B------:R-:W-:Y:S05]  /*6e90*/  BSYNC B0 ;  /* 0x0000000000007941 */ /* 0x000fea0003800000 */
.L_x_1733:
        /* <DEDUP_REMOVED lines=15> */
.L_x_1736:
[----:B------:R-:W-:Y:S05]  /*6f90*/  BSYNC B0 ;  /* 0x0000000000007941 */ /* 0x000fea0003800000 */
.L_x_1735:
[----:B------:R-:W-:Y:S05]  /*6fa0*/  @P5 BRA `(.L_x_1680) ;  /* 0x0000005000c05947 */ /* 0x000fea0003800000 */
[----:B-1----:R-:W-:Y:S01]  /*6fb0*/  IADD3 R9, P0, R2, 0x70, RZ ;  /* 0x0000007002097810 */ /* 0x002fe20007f1e0ff */
        /* <DEDUP_REMOVED lines=13> */
.L_x_1705:
[----:B------:R-:W-:Y:S01]  /*7090*/  ULDC.64 UR4, c[0x0][0x870] ;  /* 0x00021c0000047ab9 */ /* 0x000fe20000000a00 */
[----:B------:R-:W1:Y:S01]  /*70a0*/  S2R R6, SR_TID.X ;  /* 0x0000000000067919 */ /* 0x000e620000002100 */
[----:B------:R-:W-:Y:S01]  /*70b0*/  UISETP.NE.U32.AND UP0, UPT, UR4, URZ, UPT ;  /* 0x0000003f0400728c */ /* 0x000fe2000bf05070 */
[----:B------:R-:W2:Y:S03]  /*70c0*/  S2UR UR10, SR_CTAID.Y ;  /* 0x00000000000a79c3 */ /* 0x000ea60000002600 */
[----:B------:R-:W-:-:S03]  /*70d0*/  UISETP.NE.AND.EX UP0, UPT, UR5, URZ, UPT, UP0 ;  /* 0x0000003f0500728c */ /* 0x000fc6000bf05300 */
[----:B------:R-:W-:Y:S02]  /*70e0*/  ULDC.64 UR4, c[0x0][0x870] ;  /* 0x00021c0000047ab9 */ /* 0x000fe40000000a00 */
[----:B------:R-:W-:Y:S01]  /*70f0*/  UIMAD.WIDE UR4, UR36, 0x4, UR4 ;  /* 0x00000004240478a5 */ /* 0x000fe2000f8e0204 */
[----:B------:R-:W-:Y:S01]  /*7100*/  PLOP3.LUT P0, PT, PT, PT, UP0, 0x80, 0x0 ;  /* 0x000000000000781c */ /* 0x000fe20003f0f008 */
[----:B------:R-:W-:Y:S01]  /*7110*/  ULDC UR6, c[0x0][0x808] ;  /* 0x0002020000067ab9 */ /* 0x000fe20000000800 */
[----:B------:R-:W3:Y:S03]  /*7120*/  LDC.64 R10, c[0x0][0x820] ;  /* 0x00020800ff0a7b82 */ /* 0x000ee60000000a00 */
[----:B------:R-:W-:Y:S02]  /*7130*/  IMAD.U32 R2, RZ, RZ, UR4 ;  /* 0x00000004ff027e24 */ /* 0x000fe4000f8e00ff */
[----:B------:R-:W-:Y:S01]  /*7140*/  IMAD.U32 R3, RZ, RZ, UR5 ;  /* 0x00000005ff037e24 */ /* 0x000fe2000f8e00ff */
[----:B------:R-:W-:-:S05]  /*7150*/  ULDC.64 UR4, c[0x0][0x878] ;  /* 0x00021e0000047ab9 */ /* 0x000fca0000000a00 */
[----:B------:R-:W4:Y:S01]  /*7160*/  @P0 LDG.E R8, desc[UR46][R2.64] ;  /* 0x0000002e02080981 */ /* 0x000f22000c1e1900 */
[----:B------:R-:W-:Y:S01]  /*7170*/  UISETP.NE.U32.AND UP1, UPT, UR4, URZ, UPT ;  /* 0x0000003f0400728c */ /* 0x000fe2000bf25070 */
[----:B------:R-:W-:-:S03]  /*7180*/  IMAD.U32 R0, RZ, RZ, UR6 ;  /* 0x00000006ff007e24 */ /* 0x000fc6000f8e00ff */
[----:B------:R-:W-:Y:S01]  /*7190*/  UISETP.NE.AND.EX UP1, UPT, UR5, URZ, UPT, UP1 ;  /* 0x0000003f0500728c */ /* 0x000fe2000bf25310 */
[----:B-1----:R-:W-:Y:S01]  /*71a0*/  VIADD R7, R6, 0xffffff80 ;  /* 0xffffff8006077836 */ /* 0x002fe20000000000 */
[----:B------:R-:W1:Y:S04]  /*71b0*/  S2R R9, SR_CTAID.X ;  /* 0x0000000000097919 */ /* 0x000e680000002500 */
[----:B------:R-:W-:Y:S02]  /*71c0*/  PLOP3.LUT P1, PT, PT, PT, UP1, 0x80, 0x0 ;  /* 0x000000000000781c */ /* 0x000fe40003f2f018 */
[----:B------:R-:W-:-:S03]  /*71d0*/  SHF.R.S32.HI R6, RZ, 0x1f, R7 ;  /* 0x0000001fff067819 */ /* 0x000fc60000011407 */
[----:B------:R-:W-:Y:S02]  /*71e0*/  @UP1 ULDC.64 UR4, c[0x0][0x878] ;  /* 0x00021e0000041ab9 */ /* 0x000fe40000000a00 */
[----:B------:R-:W-:-:S06]  /*71f0*/  @UP1 UIMAD.WIDE UR4, UR36, 0x4, UR4 ;  /* 0x00000004240418a5 */ /* 0x000fcc000f8e0204 */
[----:B------:R-:W-:Y:S02]  /*7200*/  IMAD.U32 R4, RZ, RZ, UR4 ;  /* 0x00000004ff047e24 */ /* 0x000fe4000f8e00ff */
[----:B------:R-:W-:Y:S01]  /*7210*/  IMAD.U32 R5, RZ, RZ, UR5 ;  /* 0x00000005ff057e24 */ /* 0x000fe2000f8e00ff */
[----:B--2---:R-:W-:Y:S01]  /*7220*/  USHF.R.S32.HI UR11, URZ, 0x1f, UR10 ;  /* 0x0000001f3f0b7899 */ /* 0x004fe2000801140a */
[----:B------:R-:W-:-:S03]  /*7230*/  UMOV UR4, URZ ;  /* 0x0000003f00047c82 */ /* 0x000fc60008000000 */
[----:B------:R2:W5:Y:S01]  /*7240*/  @P1 LDG.E R0, desc[UR46][R4.64] ;  /* 0x0000002e04001981 */ /* 0x000562000c1e1900 */
[----:B------:R-:W-:Y:S01]  /*7250*/  UMOV UR5, URZ ;  /* 0x0000003f00057c82 */ /* 0x000fe20008000000 */
[----:B----4-:R-:W-:Y:S02]  /*7260*/  @P0 R2UR UR6, R8 ;  /* 0x00000000080602ca */ /* 0x010fe400000e0000 */
[----:B------:R-:W-:-:S04]  /*7270*/  LEA.HI R8, R6, R7, RZ, 0x4 ;  /* 0x0000000706087211 */ /* 0x000fc800078f20ff */
[----:B------:R-:W-:Y:S02]  /*7280*/  LOP3.LUT R6, R8, 0x1ffffff0, RZ, 0xc0, !PT ;  /* 0x1ffffff008067812 */ /* 0x000fe400078ec0ff */
[----:B------:R-:W-:-:S03]  /*7290*/  SHF.R.S32.HI R17, RZ, 0x4, R8 ;  /* 0x00000004ff117819 */ /* 0x000fc60000011408 */
[----:B------:R-:W-:Y:S02]  /*72a0*/  IMAD.IADD R6, R7, 0x1, -R6 ;  /* 0x0000000107067824 */ /* 0x000fe400078e0a06 */
[----:B------:R-:W-:Y:S02]  /*72b0*/  @UP0 USHF.R.S32.HI UR7, URZ, 0x1f, UR6 ;  /* 0x0000001f3f070899 */ /* 0x000fe40008011406 */
[----:B--2---:R-:W-:Y:S01]  /*72c0*/  IMAD.SHL.U32 R4, R6, 0x8, RZ ;  /* 0x0000000806047824 */ /* 0x004fe200078e00ff */
[----:B------:R-:W-:Y:S01]  /*72d0*/  @UP0 UMOV UR4, UR6 ;  /* 0x0000000600040c82 */ /* 0x000fe20008000000 */
[----:B---3--:R-:W-:-:S03]  /*72e0*/  IMAD R6, R10, UR11, RZ ;  /* 0x0000000b0a067c24 */ /* 0x008fc6000f8e02ff */
[----:B------:R-:W-:Y:S01]  /*72f0*/  @UP0 UMOV UR5, UR7 ;  /* 0x0000000700050c82 */ /* 0x000fe20008000000 */
[----:B------:R-:W-:Y:S01]  /*7300*/  SHF.R.S32.HI R5, RZ, 0x1f, R4 ;  /* 0x0000001fff057819 */ /* 0x000fe20000011404 */
[----:B-1----:R-:W-:Y:S06]  /*7310*/  @P1 BRA `(.L_x_1737) ;  /* 0x0000000000101947 */ /* 0x002fec0003800000 */
[----:B------:R-:W-:Y:S05]  /*7320*/  @!P0 BRA `(.L_x_1737) ;  /* 0x00000000000c8947 */ /* 0x000fea0003800000 */
[----:B------:R-:W2:Y:S04]  /*7330*/  LDG.E R7, desc[UR46][R2.64] ;  /* 0x0000002e02077981 */ /* 0x000ea8000c1e1900 */
[----:B-----5:R-:W2:Y:S02]  /*7340*/  LDG.E R0, desc[UR46][R2.64+0x4] ;  /* 0x0000042e02007981 */ /* 0x020ea4000c1e1900 */
[----:B--2---:R-:W-:-:S07]  /*7350*/  IMAD.IADD R0, R0, 0x1, -R7 ;  /* 0x0000000100007824 */ /* 0x004fce00078e0a07 */
.L_x_1737:
[----:B-----5:R-:W-:Y:S01]  /*7360*/  IMAD R12, R9, -0x80, R0 ;  /* 0xffffff80090c7824 */ /* 0x020fe200078e0200 */
[----:B------:R-:W-:Y:S01]  /*7370*/  USHF.R.S32.HI UR6, URZ, 0x1f, UR36 ;  /* 0x0000001f3f067899 */ /* 0x000fe20008011424 */
[C---:B------:R-:W-:Y:S01]  /*7380*/  VIADD R19, R17.reuse, 0x40 ;  /* 0x0000004011137836 */ /* 0x040fe20000000000 */
[----:B------:R-:W-:Y:S01]  /*7390*/  ULDC UR7, c[0x0][0x80c] ;  /* 0x0002030000077ab9 */ /* 0x000fe20000000800 */
[----:B------:R-:W-:Y:S01]  /*73a0*/  IMAD.WIDE.U32 R2, R10, UR10, R4 ;  /* 0x0000000a0a027c25 */ /* 0x000fe2000f8e0004 */
[-C--:B------:R-:W-:Y:S01]  /*73b0*/  ISETP.GE.AND P5, PT, R17, R12.reuse, PT ;  /* 0x0000000c1100720c */ /* 0x080fe20003fa6270 */
[----:B------:R-:W-:Y:S01]  /*73c0*/  USEL UR6, UR6, URZ, !UP0 ;  /* 0x0000003f06067287 */ /* 0x000fe2000c000000 */
[-C--:B------:R-:W-:Y:S01]  /*73d0*/  ISETP.GE.AND P2, PT, R19, R12.reuse, PT ;  /* 0x0000000c1300720c */ /* 0x080fe20003f46270 */
[C---:B------:R-:W-:Y:S01]  /*73e0*/  VIADD R7, R17.reuse, 0x10 ;  /* 0x0000001011077836 */ /* 0x040fe20000000000 */
[----:B------:R-:W1:Y:S01]  /*73f0*/  LDC.64 R18, c[0x0][0x850] ;  /* 0x00021400ff127b82 */ /* 0x000e620000000a00 */
[----:B------:R-:W-:Y:S01]  /*7400*/  VIADD R15, R17, 0x30 ;  /* 0x00000030110f7836 */ /* 0x000fe20000000000 */
[----:B------:R-:W-:Y:S01]  /*7410*/  ULDC.64 UR8, c[0x0][0x828] ;  /* 0x00020a0000087ab9 */ /* 0x000fe20000000a00 */
[----:B------:R-:W-:Y:S01]  /*7420*/  IMAD R11, R11, UR10, R6 ;  /* 0x0000000a0b0b7c24 */ /* 0x000fe2000f8e0206 */
[----:B------:R-:W-:Y:S01]  /*7430*/  ISETP.GE.OR P4, PT, R4, UR7, P5 ;  /* 0x0000000704007c0c */ /* 0x000fe2000af86670 */
[----:B------:R-:W-:Y:S01]  /*7440*/  IMAD.MOV.U32 R6, RZ, RZ, R2 ;  /* 0x000000ffff067224 */ /* 0x000fe200078e0002 */
[----:B------:R-:W-:Y:S01]  /*7450*/  IADD3 R2, P3, R17, UR4, RZ ;  /* 0x0000000411027c10 */ /* 0x000fe2000ff7e0ff */
[----:B------:R-:W-:Y:S01]  /*7460*/  USEL UR36, UR36, URZ, !UP0 ;  /* 0x0000003f24247287 */ /* 0x000fe2000c000000 */
[-C--:B------:R-:W-:Y:S01]  /*7470*/  ISETP.GE.AND P6, PT, R7, R12.reuse, PT ;  /* 0x0000000c0700720c */ /* 0x080fe20003fc6270 */
        /* <DEDUP_REMOVED lines=11> */
[----:B------:R-:W-:Y:S01]  /*7530*/  IMAD.WIDE R2, R9, 0x80, R2 ;  /* 0x0000008009027825 */ /* 0x000fe200078e0202 */
[----:B------:R-:W-:-:S03]  /*7540*/  ISETP.GE.OR P3, PT, R4, UR7, P6 ;  /* 0x0000000704007c0c */ /* 0x000fc6000b766670 */
[----:B------:R-:W-:Y:S01]  /*7550*/  VIADD R9, R15, UR4 ;  /* 0x000000040f097c36 */ /* 0x000fe20008000000 */
[----:B------:R-:W-:Y:S09]  /*7560*/  @P4 BRA `(.L_x_1739) ;  /* 0x0000000000284947 */ /* 0x000ff20003800000 */
        /* <DEDUP_REMOVED lines=10> */
.L_x_1739:
[----:B------:R-:W-:Y:S05]  /*7610*/  BSYNC B0 ;  /* 0x0000000000007941 */ /* 0x000fea0003800000 */
.L_x_1738:
[----:B------:R-:W-:Y:S01]  /*7620*/  BSSY B0, `(.L_x_1740) ;  /* 0x0000010000007945 */ /* 0x000fe20003800000 */
[----:B------:R-:W-:-:S03]  /*7630*/  ISETP.GE.OR P4, PT, R4, UR7, P0 ;  /* 0x0000000704007c0c */ /* 0x000fc60008786670 */
[----:B------:R-:W-:Y:S10]  /*7640*/  @P3 BRA `(.L_x_1741) ;  /* 0x0000000000343947 */ /* 0x000ff40003800000 */
        /* <DEDUP_REMOVED lines=13> */
.L_x_1741:
[----:B------:R-:W-:Y:S05]  /*7720*/  BSYNC B0 ;  /* 0x0000000000007941 */ /* 0x000fea0003800000 */
.L_x_1740:
[----:B------:R-:W-:Y:S01]  /*7730*/  BSSY B0, `(.L_x_1742) ;  /* 0x0000010000007945 */ /* 0x000fe20003800000 */
[----:B------:R-:W-:-:S03]  /*7740*/  ISETP.GE.OR P3, PT, R4, UR7, P1 ;  /* 0x0000000704007c0c */ /* 0x000fc60008f66670 */
[----:B------:R-:W-:Y:S10]  /*7750*/  @P4 BRA `(.L_x_1743) ;  /* 0x0000000000344947 */ /* 0x000ff40003800000 */
        /* <DEDUP_REMOVED lines=13> */
.L_x_1743:
[----:B------:R-:W-:Y:S05]  /*7830*/  BSYNC B0 ;  /* 0x0000000000007941 */ /* 0x000fea0003800000 */
.L_x_1742:
[----:B------:R-:W-:Y:S01]  /*7840*/  BSSY B0, `(.L_x_1744) ;  /* 0x0000011000007945 */ /* 0x000fe20003800000 */
[----:B------:R-:W-:Y:S01]  /*7850*/  ISETP.GE.OR P4, PT, R4, UR7, P2 ;  /* 0x0000000704007c0c */ /* 0x000fe20009786670 */
[----:B------:R-:W-:Y:S02]  /*7860*/  VIADD R13, R17, 0x50 ;  /* 0x00000050110d7836 */ /* 0x000fe40000000000 */
[----:B------:R-:W-:Y:S10]  /*7870*/  @P3 BRA `(.L_x_1745) ;  /* 0x0000000000343947 */ /* 0x000ff40003800000 */
        /* <DEDUP_REMOVED lines=13> */
.L_x_1745:
[----:B------:R-:W-:Y:S05]  /*7950*/  BSYNC B0 ;  /* 0x0000000000007941 */ /* 0x000fea0003800000 */
.L_x_1744:
[----:B------:R-:W-:Y:S01]  /*7960*/  BSSY B0, `(.L_x_1746) ;  /* 0x0000010000007945 */ /* 0x000fe20003800000 */
[----:B------:R-:W-:-:S03]  /*7970*/  ISETP.GE.AND P3, PT, R13, R12, PT ;  /* 0x0000000c0d00720c */ /* 0x000fc60003f66270 */
        /* <DEDUP_REMOVED lines=14> */
.L_x_1747:
[----:B------:R-:W-:Y:S05]  /*7a60*/  BSYNC B0 ;  /* 0x0000000000007941 */ /* 0x000fea0003800000 */
.L_x_1746:
[----:B------:R-:W-:Y:S01]  /*7a70*/  ISETP.GE.OR P4, PT, R4, UR7, P3 ;  /* 0x0000000704007c0c */ /* 0x000fe20009f86670 */
[C---:B-1----:R-:W-:Y:S01]  /*7a80*/  IMAD R0, R18.reuse, UR11, RZ ;  /* 0x0000000b12007c24 */ /* 0x042fe2000f8e02ff */
[----:B------:R-:W-:Y:S01]  /*7a90*/  BSSY B0, `(.L_x_1748) ;  /* 0x0000012000007945 */ /* 0x000fe20003800000 */
[----:B--234-:R-:W-:-:S04]  /*7aa0*/  IMAD.WIDE.U32 R10, R18, UR10, R4 ;  /* 0x0000000a120a7c25 */ /* 0x01cfc8000f8e0004 */
[----:B------:R-:W-:Y:S02]  /*7ab0*/  IMAD R21, R19, UR10, R0 ;  /* 0x0000000a13157c24 */ /* 0x000fe4000f8e0200 */
[----:B------:R-:W-:-:S04]  /*7ac0*/  VIADD R19, R17, 0x60 ;  /* 0x0000006011137836 */ /* 0x000fc80000000000 */
        /* <DEDUP_REMOVED lines=14> */
.L_x_1749:
[----:B------:R-:W-:Y:S05]  /*7bb0*/  BSYNC B0 ;  /* 0x0000000000007941 */ /* 0x000fea0003800000 */
.L_x_1748:
[----:B------:R-:W-:Y:S01]  /*7bc0*/  ISETP.GE.AND P4, PT, R19, R12, PT ;  /* 0x0000000c1300720c */ /* 0x000fe20003f86270 */
[----:B------:R-:W-:Y:S01]  /*7bd0*/  ULDC UR12, c[0x0][0x83c] ;  /* 0x00020f00000c7ab9 */ /* 0x000fe20000000800 */
[----:B------:R-:W-:Y:S01]  /*7be0*/  BSSY B0, `(.L_x_1750) ;  /* 0x0000014000007945 */ /* 0x000fe20003800000 */
[C---:B------:R-:W-:Y:S01]  /*7bf0*/  ISETP.GE.OR P6, PT, R4.reuse, UR12, P5 ;  /* 0x0000000c04007c0c */ /* 0x040fe2000afc6670 */
[----:B------:R-:W-:Y:S01]  /*7c00*/  VIADD R19, R17, 0x70 ;  /* 0x0000007011137836 */ /* 0x000fe20000000000 */
[----:B------:R-:W-:Y:S01]  /*7c10*/  ISETP.GE.OR P5, PT, R4, UR7, P4 ;  /* 0x0000000704007c0c */ /* 0x000fe2000a7a6670 */
[----:B------:R-:W-:Y:S01]  /*7c20*/  IMAD.IADD R13, R21, 0x1, R11 ;  /* 0x00000001150d7824 */ /* 0x000fe200078e020b */
[----:B------:R-:W-:-:S11]  /*7c30*/  P2R R16, PR, RZ, 0x40 ;  /* 0x00000040ff107803 */ /* 0x000fd60000000000 */
        /* <DEDUP_REMOVED lines=10> */
[----:B-1----:R-:W-:Y:S01]  /*7ce0*/  LEA R22, P5, R6, UR4, 0x1 ;  /* 0x0000000406167c11 */ /* 0x002fe2000f8a08ff */
[----:B------:R-:W-:-:S05]  /*7cf0*/  IMAD.IADD R7, R7, 0x1, R17 ;  /* 0x0000000107077824 */ /* 0x000fca00078e0211 */
[----:B------:R-:W-:-:S05]  /*7d00*/  LEA.HI.X R23, R6, UR5, R7, 0x1, P5 ;  /* 0x0000000506177c11 */ /* 0x000fca000a8f0c07 */
[----:B------:R2:W-:Y:S02]  /*7d10*/  STG.E.128 desc[UR46][R22.64], RZ ;  /* 0x000000ff16007986 */ /* 0x0005e4000c101d2e */
.L_x_1751:
[----:B------:R-:W-:Y:S05]  /*7d20*/  BSYNC B0 ;  /* 0x0000000000007941 */ /* 0x000fea0003800000 */
.L_x_1750:
        /* <DEDUP_REMOVED lines=17> */
.L_x_1753:
[----:B------:R-:W-:Y:S05]  /*7e40*/  BSYNC B0 ;  /* 0x0000000000007941 */ /* 0x000fea0003800000 */
.L_x_1752:
[----:B------:R-:W-:Y:S01]  /*7e50*/  ISETP.NE.AND P6, PT, R16, RZ, PT ;  /* 0x000000ff1000720c */ /* 0x000fe20003fc5270 */
[----:B------:R-:W-:Y:S01]  /*7e60*/  ULDC.64 UR8, c[0x0][0x858] ;  /* 0x0002160000087ab9 */ /* 0x000fe20000000a00 */
[----:B------:R-:W-:Y:S01]  /*7e70*/  P2R R0, PR, RZ, 0x20 ;  /* 0x00000020ff007803 */ /* 0x000fe20000000000 */
[----:B------:R-:W-:Y:S01]  /*7e80*/  UIMAD UR4, UR6, UR8, URZ ;  /* 0x00000008060472a4 */ /* 0x000fe2000f8e023f */
[----:B------:R-:W-:Y:S01]  /*7e90*/  ISETP.NE.AND P5, PT, R20, RZ, PT ;  /* 0x000000ff1400720c */ /* 0x000fe20003fa5270 */
[----:B------:R-:W-:Y:S01]  /*7ea0*/  IMAD.U32 R5, RZ, RZ, UR8 ;  /* 0x00000008ff057e24 */ /* 0x000fe2000f8e00ff */
[----:B------:R-:W-:Y:S01]  /*7eb0*/  BSSY B0, `(.L_x_1754) ;  /* 0x0000019000007945 */ /* 0x000fe20003800000 */
[----:B------:R-:W-:Y:S01]  /*7ec0*/  IMAD.MOV.U32 R12, RZ, RZ, R10 ;  /* 0x000000ffff0c7224 */ /* 0x000fe200078e000a */
[C---:B------:R-:W-:Y:S01]  /*7ed0*/  ISETP.GE.OR P5, PT, R4.reuse, UR12, P5 ;  /* 0x0000000c04007c0c */ /* 0x040fe2000afa6670 */
[----:B------:R-:W-:Y:S01]  /*7ee0*/  UIMAD UR4, UR36, UR9, UR4 ;  /* 0x00000009240472a4 */ /* 0x000fe2000f8e0204 */
[----:B------:R-:W-:Y:S01]  /*7ef0*/  ISETP.GE.OR P0, PT, R4, UR12, P0 ;  /* 0x0000000c04007c0c */ /* 0x000fe20008706670 */
[----:B------:R-:W-:Y:S01]  /*7f00*/  IMAD.WIDE.U32 R12, R5, UR36, R12 ;  /* 0x00000024050c7c25 */ /* 0x000fe2000f8e000c */
[----:B---3--:R-:W-:-:S02]  /*7f10*/  P2R R8, PR, RZ, 0x20 ;  /* 0x00000020ff087803 */ /* 0x008fc40000000000 */
[----:B------:R-:W-:Y:S01]  /*7f20*/  ISETP.NE.AND P5, PT, R0, RZ, PT ;  /* 0x000000ff0000720c */ /* 0x000fe20003fa5270 */
[----:B------:R-:W-:Y:S01]  /*7f30*/  VIADD R7, R13, UR4 ;  /* 0x000000040d077c36 */ /* 0x000fe20008000000 */
[C---:B------:R-:W-:Y:S02]  /*7f40*/  ISETP.GE.OR P1, PT, R4.reuse, UR12, P1 ;  /* 0x0000000c04007c0c */ /* 0x040fe40008f26670 */
[C---:B------:R-:W-:Y:S02]  /*7f50*/  ISETP.GE.OR P2, PT, R4.reuse, UR12, P2 ;  /* 0x0000000c04007c0c */ /* 0x040fe40009746670 */
[C---:B------:R-:W-:Y:S02]  /*7f60*/  ISETP.GE.OR P3, PT, R4.reuse, UR12, P3 ;  /* 0x0000000c04007c0c */ /* 0x040fe40009f66670 */
[C---:B------:R-:W-:Y:S02]  /*7f70*/  ISETP.GE.OR P4, PT, R4.reuse, UR12, P4 ;  /* 0x0000000c04007c0c */ /* 0x040fe4000a786670 */
        /* <DEDUP_REMOVED lines=12> */
.L_x_1755:
[----:B------:R-:W-:Y:S05]  /*8040*/  BSYNC B0 ;  /* 0x0000000000007941 */ /* 0x000fea0003800000 */
.L_x_1754:
        /* <DEDUP_REMOVED lines=16> */
.L_x_1757:
[----:B------:R-:W-:Y:S05]  /*8150*/  BSYNC B0 ;  /* 0x0000000000007941 */ /* 0x000fea0003800000 */
.L_x_1756:
        /* <DEDUP_REMOVED lines=15> */
.L_x_1759:
[----:B------:R-:W-:Y:S05]  /*8250*/  BSYNC B0 ;  /* 0x0000000000007941 */ /* 0x000fea0003800000 */
.L_x_1758:
        /* <DEDUP_REMOVED lines=15> */
.L_x_1761:
[----:B------:R-:W-:Y:S05]  /*8350*/  BSYNC B0 ;  /* 0x0000000000007941 */ /* 0x000fea0003800000 */
.L_x_1760:
        /* <DEDUP_REMOVED lines=15> */
.L_x_1763:
[----:B------:R-:W-:Y:S05]  /*8450*/  BSYNC B0 ;  /* 0x0000000000007941 */ /* 0x000fea0003800000 */
.L_x_1762:
        /* <DEDUP_REMOVED lines=15> */
.L_x_1765:
[----:B------:R-:W-:Y:S05]  /*8550*/  BSYNC B0 ;  /* 0x0000000000007941 */ /* 0x000fea0003800000 */
.L_x_1764:
        /* <DEDUP_REMOVED lines=15> */
.L_x_1767:
[----:B------:R-:W-:Y:S05]  /*8650*/  BSYNC B0 ;  /* 0x0000000000007941 */ /* 0x000fea0003800000 */
.L_x_1766:
        /* <DEDUP_REMOVED lines=15> */
.L_x_1675:
[----:B------:R-:W-:-:S08]  /*8750*/  NOP ;  /* 0x0000000000007918 */ /* 0x000fd00000000000 */
[----:B------:R-:W1:-:S00]  /*8760*/  USETMAXREG.DEALLOC.CTAPOOL 0x18 ;  /* 0x00000018000079c8 */ /* 0x000e4000080e0500 */
        /* <DEDUP_REMOVED lines=19> */
.L_x_1769:
        /* <DEDUP_REMOVED lines=13> */
.L_x_1771:
[----:B------:R-:W-:-:S05]  /*8970*/  ULDC UR4, c[0x0][0x8bc] ;  /* 0x00022f0000047ab9 */ /* 0x000fca0000000800 */
.L_x_1770:
[----:B-1----:R-:W-:-:S04]  /*8980*/  USHF.L.U32 UR11, UR14, 0x7, URZ ;  /* 0x000000070e0b7899 */ /* 0x002fc8000800063f */
[----:B------:R-:W-:-:S04]  /*8990*/  UISETP.GE.AND UP0, UPT, UR11, UR4, UPT ;  /* 0x000000040b00728c */ /* 0x000fc8000bf06270 */
[----:B--2---:R-:W-:-:S06]  /*89a0*/  USEL UR12, UR12, 0xffffffff, !UP0 ;  /* 0xffffffff0c0c7887 */ /* 0x004fcc000c000000 */
[----:B------:R-:W-:-:S13]  /*89b0*/  ISETP.LE.AND P0, PT, RZ, UR12, PT ;  /* 0x0000000cff007c0c */ /* 0x000fda000bf03270 */
[----:B------:R-:W-:Y:S05]  /*89c0*/  @!P0 BRA `(.L_x_1680) ;  /* 0x0000003800388947 */ /* 0x000fea0003800000 */
[----:B------:R-:W-:Y:S01]  /*89d0*/  ULDC.64 UR4, c[0x0][0x770] ;  /* 0x0001dc0000047ab9 */ /* 0x000fe20000000a00 */
[----:B------:R-:W1:Y:S01]  /*89e0*/  S2UR UR13, SR_CTAID.Y ;  /* 0x00000000000d79c3 */ /* 0x000e620000002600 */
[----:B------:R-:W-:Y:S01]  /*89f0*/  UISETP.NE.U32.AND UP0, UPT, UR4, URZ, UPT ;  /* 0x0000003f0400728c */ /* 0x000fe2000bf05070 */
[----:B------:R-:W-:-:S03]  /*8a00*/  ULDC.64 UR8, c[0x0][0x788] ;  /* 0x0001e20000087ab9 */ /* 0x000fc60000000a00 */
        /* <DEDUP_REMOVED lines=8> */
[----:B------:R-:W-:-:S04]  /*8a90*/  UISETP.NE.U32.AND UP1, UPT, UR4, URZ, UPT ;  /* 0x0000003f0400728c */ /* 0x000fc8000bf25070 */
[----:B------:R-:W-:-:S06]  /*8aa0*/  UISETP.NE.AND.EX UP1, UPT, UR5, URZ, UPT, UP1 ;  /* 0x0000003f0500728c */ /* 0x000fcc000bf25310 */
[----:B------:R-:W-:-:S05]  /*8ab0*/  PLOP3.LUT P2, PT, PT, PT, UP1, 0x80, 0x0 ;  /* 0x000000000000781c */ /* 0x000fca0003f4f018 */
[----:B------:R-:W-:Y:S02]  /*8ac0*/  @UP1 ULDC.64 UR4, c[0x0][0x780] ;  /* 0x0001e00000041ab9 */ /* 0x000fe40000000a00 */
[----:B------:R-:W-:-:S06]  /*8ad0*/  @UP1 UIMAD.WIDE UR4, UR12, 0x4, UR4 ;  /* 0x000000040c0418a5 */ /* 0x000fcc000f8e0204 */
[----:B------:R-:W-:Y:S02]  /*8ae0*/  IMAD.U32 R4, RZ, RZ, UR4 ;  /* 0x00000004ff047e24 */ /* 0x000fe4000f8e00ff */
[----:B------:R-:W-:-:S05]  /*8af0*/  IMAD.U32 R5, RZ, RZ, UR5 ;  /* 0x00000005ff057e24 */ /* 0x000fca000f8e00ff */
[----:B------:R-:W3:Y:S01]  /*8b00*/  @P2 LDG.E R4, desc[UR46][R4.64] ;  /* 0x0000002e04042981 */ /* 0x000ee2000c1e1900 */
[----:B------:R-:W-:Y:S01]  /*8b10*/  PLOP3.LUT P0, PT, PT, PT, UP0, 0x80, 0x0 ;  /* 0x000000000000781c */ /* 0x000fe20003f0f008 */
[----:B-1----:R-:W-:-:S12]  /*8b20*/  USHF.R.S32.HI UR16, URZ, 0x1f, UR13 ;  /* 0x0000001f3f107899 */ /* 0x002fd8000801140d */
[----:B--2---:R-:W-:Y:S02]  /*8b30*/  @P0 R2UR UR4, R0 ;  /* 0x00000000000402ca */ /* 0x004fe400000e0000 */
[----:B------:R-:W-:Y:S01]  /*8b40*/  ISETP.NE.U32.AND P0, PT, RZ, UR8, PT ;  /* 0x00000008ff007c0c */ /* 0x000fe2000bf05070 */
[----:B------:R-:W-:-:S03]  /*8b50*/  ULDC UR8, c[0x0][0x280] ;  /* 0x0000a00000087ab9 */ /* 0x000fc60000000800 */
[----:B------:R-:W-:-:S07]  /*8b60*/  ISETP.NE.AND.EX P0, PT, RZ, UR9, PT, P0 ;  /* 0x00000009ff007c0c */ /* 0x000fce000bf05300 */
[----:B------:R-:W-:-:S04]  /*8b70*/  @UP0 ULEA UR4, UR12, UR4, 0x6 ;  /* 0x000000040c040291 */ /* 0x000fc8000f8e303f */
[----:B------:R-:W-:-:S04]  /*8b80*/  @UP0 USHF.R.S32.HI UR5, URZ, 0x1f, UR4 ;  /* 0x0000001f3f050899 */ /* 0x000fc80008011404 */
[----:B------:R-:W-:-:S04]  /*8b90*/  @UP0 ULEA.HI UR5, UR5, UR4, URZ, 0x6 ;  /* 0x0000000405050291 */ /* 0x000fc8000f8f303f */
[----:B------:R-:W-:-:S04]  /*8ba0*/  @UP0 USHF.L.U32 UR5, UR5, 0x7, URZ ;  /* 0x0000000705050899 */ /* 0x000fc8000800063f */
[----:B------:R-:W-:Y:S01]  /*8bb0*/  @UP0 ULOP3.LUT UR7, UR5, 0xffffe000, URZ, 0xc0, !UPT ;  /* 0xffffe00005070892 */ /* 0x000fe2000f8ec03f */
[----:B---3--:R-:W-:-:S03]  /*8bc0*/  @P2 R2UR UR8, R4 ;  /* 0x00000000040822ca */ /* 0x008fc600000e0000 */
[----:B------:R-:W-:Y:S01]  /*8bd0*/  @UP0 USHF.R.S32.HI UR9, URZ, 0x1f, UR7 ;  /* 0x0000001f3f090899 */ /* 0x000fe20008011407 */
[----:B------:R-:W-:Y:S11]  /*8be0*/  @P2 BRA `(.L_x_1772) ;  /* 0x0000000000142947 */ /* 0x000ff60003800000 */
[----:B------:R-:W-:Y:S05]  /*8bf0*/  @!P1 BRA `(.L_x_1772) ;  /* 0x0000000000109947 */ /* 0x000fea0003800000 */
[----:B------:R-:W2:Y:S04]  /*8c00*/  LDG.E R5, desc[UR46][R2.64] ;  /* 0x0000002e02057981 */ /* 0x000ea8000c1e1900 */
[----:B------:R-:W2:Y:S02]  /*8c10*/  LDG.E R0, desc[UR46][R2.64+0x4] ;  /* 0x0000042e02007981 */ /* 0x000ea4000c1e1900 */
[----:B--2---:R-:W-:-:S05]  /*8c20*/  IMAD.IADD R0, R0, 0x1, -R5 ;  /* 0x0000000100007824 */ /* 0x004fca00078e0a05 */
[----:B------:R-:W-:-:S15]  /*8c30*/  R2UR UR8, R0 ;  /* 0x00000000000872ca */ /* 0x000fde00000e0000 */
.L_x_1772:
[----:B------:R-:W-:Y:S01]  /*8c40*/  UMOV UR4, URZ ;  /* 0x0000003f00047c82 */ /* 0x000fe20008000000 */
[----:B------:R-:W-:Y:S01]  /*8c50*/  UMOV UR5, URZ ;  /* 0x0000003f00057c82 */ /* 0x000fe20008000000 */
[----:B------:R-:W-:Y:S01]  /*8c60*/  ULDC UR6, c[0x0][0x290] ;  /* 0x0000a40000067ab9 */ /* 0x000fe20000000800 */
[----:B------:R-:W-:Y:S01]  /*8c70*/  @UP0 UMOV UR4, UR7 ;  /* 0x0000000700040c82 */ /* 0x000fe20008000000 */
[----:B------:R-:W-:Y:S01]  /*8c80*/  @UP0 UMOV UR5, UR9 ;  /* 0x0000000900050c82 */ /* 0x000fe20008000000 */
        /* <DEDUP_REMOVED lines=8> */
.L_x_1773:
        /* <DEDUP_REMOVED lines=9> */
[----:B------:R-:W2:Y:S02]  /*8da0*/  LDG.E R5, desc[UR46][R2.64+0x4] ;  /* 0x0000042e02057981 */ /* 0x000ea4000c1e1900 */
[----:B--2---:R-:W-:-:S05]  /*8db0*/  IMAD.IADD R0, R5, 0x1, -R0 ;  /* 0x0000000105007824 */ /* 0x004fca00078e0a00 */
[----:B------:R-:W-:-:S15]  /*8dc0*/  R2UR UR6, R0 ;  /* 0x00000000000672ca */ /* 0x000fde00000e0000 */
.L_x_1774:
[----:B------:R-:W-:Y:S01]  /*8dd0*/  UIADD3 UR7, -UR6, UR8, UR11 ;  /* 0x0000000806077290 */ /* 0x000fe2000fffe10b */
[----:B------:R-:W-:Y:S01]  /*8de0*/  ISETP.LE.AND P0, PT, RZ, UR14, PT ;  /* 0x0000000eff007c0c */ /* 0x000fe2000bf03270 */
[----:B------:R-:W-:Y:S02]  /*8df0*/  ULDC UR9, c[0x0][0x74c] ;  /* 0x0001d30000097ab9 */ /* 0x000fe40000000800 */
[----:B------:R-:W-:Y:S02]  /*8e00*/  UIADD3 UR9, UR7, -UR9, URZ ;  /* 0x8000000907097290 */ /* 0x000fe4000fffe03f */
[----:B------:R-:W-:Y:S02]  /*8e10*/  UIADD3 UR7, UR8, 0x3f, URZ ;  /* 0x0000003f08077890 */ /* 0x000fe4000fffe03f */
[----:B------:R-:W-:-:S04]  /*8e20*/  USHF.R.S32.HI UR10, URZ, 0x1f, UR9 ;  /* 0x0000001f3f0a7899 */ /* 0x000fc80008011409 */
[----:B------:R-:W-:Y:S02]  /*8e30*/  ULEA.HI UR10, UR10, UR9, URZ, 0x6 ;  /* 0x000000090a0a7291 */ /* 0x000fe4000f8f303f */
[----:B------:R-:W-:Y:S02]  /*8e40*/  USHF.R.S32.HI UR9, URZ, 0x1f, UR7 ;  /* 0x0000001f3f097899 */ /* 0x000fe40008011407 */
[----:B------:R-:W-:Y:S02]  /*8e50*/  USHF.R.S32.HI UR10, URZ, 0x6, UR10 ;  /* 0x000000063f0a7899 */ /* 0x000fe4000801140a */
[----:B------:R-:W-:Y:S02]  /*8e60*/  ULEA.HI UR9, UR9, UR7, URZ, 0x6 ;  /* 0x0000000709097291 */ /* 0x000fe4000f8f303f */
[----:B------:R-:W-:Y:S02]  /*8e70*/  UISETP.LT.AND UP1, UPT, URZ, UR10, UPT ;  /* 0x0000000a3f00728c */ /* 0x000fe4000bf21270 */
[----:B------:R-:W-:-:S02]  /*8e80*/  USHF.R.S32.HI UR9, URZ, 0x6, UR9 ;  /* 0x000000063f097899 */ /* 0x000fc40008011409 */
[----:B------:R-:W-:-:S04]  /*8e90*/  USEL UR7, URZ, UR10, !UP1 ;  /* 0x0000000a3f077287 */ /* 0x000fc8000c800000 */
[----:B------:R-:W-:Y:S01]  /*8ea0*/  IMAD.U32 R2, RZ, RZ, UR9 ;  /* 0x00000009ff027e24 */ /* 0x000fe2000f8e00ff */
[----:B------:R-:W-:Y:S07]  /*8eb0*/  @!P0 BRA `(.L_x_1775) ;  /* 0x00000000001c8947 */ /* 0x000fee0003800000 */
[----:B------:R-:W-:Y:S01]  /*8ec0*/  UIADD3 UR8, UR11, 0xbf, UR8 ;  /* 0x000000bf0b087890 */ /* 0x000fe2000fffe008 */
[----:B------:R-:W-:-:S03]  /*8ed0*/  ULDC UR9, c[0x0][0x748] ;  /* 0x0001d20000097ab9 */ /* 0x000fc60000000800 */
[----:B------:R-:W-:-:S04]  /*8ee0*/  UIADD3 UR8, UR8, UR9, -UR6 ;  /* 0x0000000908087290 */ /* 0x000fc8000fffe806 */
[----:B------:R-:W-:-:S04]  /*8ef0*/  USHF.R.S32.HI UR6, URZ, 0x1f, UR8 ;  /* 0x0000001f3f067899 */ /* 0x000fc80008011408 */
[----:B------:R-:W-:-:S04]  /*8f00*/  ULEA.HI UR6, UR6, UR8, URZ, 0x6 ;  /* 0x0000000806067291 */ /* 0x000fc8000f8f303f */
[----:B------:R-:W-:-:S06]  /*8f10*/  USHF.R.S32.HI UR6, URZ, 0x6, UR6 ;  /* 0x000000063f067899 */ /* 0x000fcc0008011406 */
[----:B------:R-:W-:-:S07]  /*8f20*/  VIMNMX R2, R2, UR6, PT ;  /* 0x0000000602027c48 */ /* 0x000fce000bfe0100 */
.L_x_1775:
[----:B------:R-:W-:-:S13]  /*8f30*/  ISETP.GT.AND P0, PT, R2, UR7, PT ;  /* 0x0000000702007c0c */ /* 0x000fda000bf04270 */
[----:B------:R-:W-:Y:S05]  /*8f40*/  @!P0 BRA `(.L_x_1680) ;  /* 0x0000003000d88947 */ /* 0x000fea0003800000 */
[----:B------:R-:W-:Y:S01]  /*8f50*/  ULDC.64 UR14, c[0x0][0x2d8] ;  /* 0x0000b600000e7ab9 */ /* 0x000fe20000000a00 */
[----:B------:R-:W-:Y:S01]  /*8f60*/  VIADD R0, R2, -UR7 ;  /* 0x8000000702007c36 */ /* 0x000fe20008000000 */
[----:B------:R-:W-:Y:S02]  /*8f70*/  UIMAD UR10, UR16, UR14, URZ ;  /* 0x0000000e100a72a4 */ /* 0x000fe4000f8e023f */
[----:B------:R-:W-:Y:S02]  /*8f80*/  UIMAD.WIDE.U32 UR8, UR13, UR14, URZ ;  /* 0x0000000e0d0872a5 */ /* 0x000fe4000f8e003f */
[----:B------:R-:W-:Y:S01]  /*8f90*/  USHF.R.S32.HI UR6, URZ, 0x1f, UR12 ;  /* 0x0000001f3f067899 */ /* 0x000fe2000801140c */
[----:B------:R-:W-:Y:S01]  /*8fa0*/  LOP3.LUT R0, R0, 0x1, RZ, 0xc0, !PT ;  /* 0x0000000100007812 */ /* 0x000fe200078ec0ff */
[----:B------:R-:W-:Y:S02]  /*8fb0*/  UIMAD UR13, UR13, UR15, UR10 ;  /* 0x0000000f0d0d72a4 */ /* 0x000fe4000f8e020a */
[----:B------:R-:W-:Y:S01]  /*8fc0*/  UIADD3 UR10, UP1, UR4, UR8, URZ ;  /* 0x00000008040a7290 */ /* 0x000fe2000ff3e03f */
[----:B------:R-:W-:Y:S01]  /*8fd0*/  ISETP.NE.U32.AND P1, PT, R0, 0x1, PT ;  /* 0x000000010000780c */ /* 0x000fe20003f25070 */
[----:B------:R-:W-:-:S02]  /*8fe0*/  UIADD3 UR13, UR9, UR13, URZ ;  /* 0x0000000d090d7290 */ /* 0x000fc4000fffe03f */
[----:B------:R-:W-:Y:S01]  /*8ff0*/  USEL UR6, UR6, URZ, !UP0 ;  /* 0x0000003f06067287 */ /* 0x000fe2000c000000 */
[----:B------:R-:W-:Y:S01]  /*9000*/  ULDC.64 UR26, c[0x0][0x2e0] ;  /* 0x0000b800001a7ab9 */ /* 0x000fe20000000a00 */
[----:B------:R-:W-:Y:S02]  /*9010*/  USEL UR12, UR12, URZ, !UP0 ;  /* 0x0000003f0c0c7287 */ /* 0x000fe4000c000000 */
[----:B------:R-:W-:Y:S02]  /*9020*/  UIADD3.X UR11, UR5, UR13, URZ, UP1, !UPT ;  /* 0x0000000d050b7290 */ /* 0x000fe40008ffe43f */
[----:B------:R-:W-:Y:S02]  /*9030*/  UIMAD UR14, UR6, UR26, URZ ;  /* 0x0000001a060e72a4 */ /* 0x000fe4000f8e023f */
[----:B------:R-:W-:Y:S02]  /*9040*/  UIMAD.WIDE.U32 UR10, UR12, UR26, UR10 ;  /* 0x0000001a0c0a72a5 */ /* 0x000fe4000f8e000a */
[----:B------:R-:W-:Y:S01]  /*9050*/  UIMAD UR14, UR12, UR27, UR14 ;  /* 0x0000001b0c0e72a4 */ /* 0x000fe2000f8e020e */
[----:B------:R-:W-:-:S03]  /*9060*/  ELECT P0, URZ, PT ;  /* 0x00000000003f782f */ /* 0x000fc60003800000 */
        /* <DEDUP_REMOVED lines=20> */
.L_x_1778:
[----:B------:R-:W-:Y:S05]  /*91b0*/  BSYNC B0 ;  /* 0x0000000000007941 */ /* 0x000fea0003800000 */
.L_x_1777:
        /* <DEDUP_REMOVED lines=19> */
.L_x_1780:
[----:B------:R-:W-:Y:S05]  /*92f0*/  BSYNC B0 ;  /* 0x0000000000007941 */ /* 0x000fea0003800000 */
.L_x_1779:
[----:B------:R-:W-:Y:S06]  /*9300*/  BAR.ARV 0xa, 0xa0 ;  /* 0x0282800000007b1d */ /* 0x000fec0000002000 */
[----:B------:R-:W-:Y:S04]  /*9310*/  BSSY B0, `(.L_x_1781) ;  /* 0x0000003000007945 */ /* 0x000fe80003800000 */
[----:B------:R-:W-:Y:S05]  /*9320*/  @!P0 BRA `(.L_x_1782) ;  /* 0x0000000000048947 */ /* 0x000fea0003800000 */
[----:B------:R-:W-:-:S04]  /*9330*/  DEPBAR.LE SB0, 0x0 ;  /* 0x000080000000791a */ /* 0x000fc80000000000 */
.L_x_1782:
[----:B------:R-:W-:Y:S05]  /*9340*/  BSYNC B0 ;  /* 0x0000000000007941 */ /* 0x000fea0003800000 */
.L_x_1781:
[----:B------:R-:W-:Y:S06]  /*9350*/  BAR.ARV 0xb, 0xa0 ;  /* 0x02c2800000007b1d */ /* 0x000fec0000002000 */
[----:B------:R-:W-:Y:S01]  /*9360*/  UIADD3 UR15, UR7, 0x1, URZ ;  /* 0x00000001070f7890 */ /* 0x000fe2000fffe03f */
[----:B------:R-:W-:Y:S11]  /*9370*/  BRA `(.L_x_1783) ;  /* 0x0000000000047947 */ /* 0x000ff60003800000 */
.L_x_1776:
[----:B------:R-:W-:-:S05]  /*9380*/  UMOV UR15, UR7 ;  /* 0x00000007000f7c82 */ /* 0x000fca0008000000 */
.L_x_1783:
[----:B------:R-:W-:-:S06]  /*9390*/  UIADD3 UR6, UR7, 0x1, URZ ;  /* 0x0000000107067890 */ /* 0x000fcc000fffe03f */
[----:B------:R-:W-:-:S13]  /*93a0*/  ISETP.NE.AND P1, PT, R2, UR6, PT ;  /* 0x0000000602007c0c */ /* 0x000fda000bf25270 */
[----:B------:R-:W-:Y:S05]  /*93b0*/  @!P1 BRA `(.L_x_1680) ;  /* 0x0000002c00bc9947 */ /* 0x000fea0003800000 */
[----:B------:R-:W-:Y:S01]  /*93c0*/  UMOV UR16, UR8 ;  /* 0x0000000800107c82 */ /* 0x000fe20008000000 */
[----:B------:R-:W-:Y:S01]  /*93d0*/  UMOV UR17, UR13 ;  /* 0x0000000d00117c82 */ /* 0x000fe20008000000 */
[----:B------:R-:W-:Y:S01]  /*93e0*/  ULDC.64 UR18, c[0x0][0x2c0] ;  /* 0x0000b00000127ab9 */ /* 0x000fe20000000a00 */
[----:B------:R-:W-:Y:S01]  /*93f0*/  UIMAD.WIDE.U32 UR16, UR12, UR26, UR16 ;  /* 0x0000001a0c1072a5 */ /* 0x000fe2000f8e0010 */
[----:B------:R-:W-:Y:S01]  /*9400*/  UMOV UR6, URZ ;  /* 0x0000003f00067c82 */ /* 0x000fe20008000000 */
[----:B------:R-:W-:Y:S02]  /*9410*/  ULDC.64 UR30, c[0x0][0x2c0] ;  /* 0x0000b000001e7ab9 */ /* 0x000fe40000000a00 */
[----:B------:R-:W-:-:S04]  /*9420*/  UIADD3 UR25, UP0, UR4, UR16, URZ ;  /* 0x0000001004197290 */ /* 0x000fc8000ff1e03f */
[----:B------:R-:W-:Y:S02]  /*9430*/  UIADD3.X UR16, UR5, UR14, UR17, UP0, !UPT ;  /* 0x0000000e05107290 */ /* 0x000fe400087fe411 */
[----:B------:R-:W-:Y:S02]  /*9440*/  ULEA UR24, UP0, UR25, UR18, 0x2 ;  /* 0x0000001219187291 */ /* 0x000fe4000f80103f */
[----:B------:R-:W-:Y:S02]  /*9450*/  USHF.L.U32 UR18, UR15, 0xd, URZ ;  /* 0x0000000d0f127899 */ /* 0x000fe4000800063f */
        /* <DEDUP_REMOVED lines=8> */
.L_x_1796:
        /* <DEDUP_REMOVED lines=11> */
[----:B------:R-:W-:Y:S02]  /*9590*/  ULEA.HI.X.SX32 UR39, UR19, UR27, 0x1, UP0 ;  /* 0x0000001b13277291 */ /* 0x000fe400080f0e3f */
[----:B------:R-:W-:Y:S01]  /*95a0*/  ULEA UR36, UP0, UR37, UR30, 0x2 ;  /* 0x0000001e25247291 */ /* 0x000fe2000f80103f */
[----:B------:R-:W-:-:S03]  /*95b0*/  UMOV UR41, 0x14f00000 ;  /* 0x14f0000000297882 */ /* 0x000fc60000000000 */
[----:B------:R-:W-:Y:S02]  /*95c0*/  ULEA.HI.X UR37, UR37, UR31, UR39, 0x2, UP0 ;  /* 0x0000001f25257291 */ /* 0x000fe400080f1427 */
[----:B-1----:R-:W-:-:S03]  /*95d0*/  ULEA UR28, UR29, UR28, 0x18 ;  /* 0x0000001c1d1c7291 */ /* 0x002fc6000f8ec03f */
[----:B------:R-:W-:Y:S01]  /*95e0*/  UMOV UR29, 0x400 ;  /* 0x00000400001d7882 */ /* 0x000fe20000000000 */
[----:B------:R-:W-:-:S09]  /*95f0*/  UIADD3 UR28, UR28, 0x10000, URZ ;  /* 0x000100001c1c7890 */ /* 0x000fd2000fffe03f */
[----:B------:R1:W-:Y:S02]  /*9600*/  UBLKRED.G.S.ADD.F32.RN [UR36], [UR28], UR29, desc[UR40] ;  /* 0x000028241c0073bb */ /* 0x0003e400080a141d */
[----:B-1----:R0:W-:Y:S02]  /*9610*/  UTMACMDFLUSH ;  /* 0x00000000000079b7 */ /* 0x0021e40000000000 */
.L_x_1785:
[----:B------:R-:W-:Y:S05]  /*9620*/  BSYNC B0 ;  /* 0x0000000000007941 */ /* 0x000fea0003800000 */
.L_x_1784:
        /* <DEDUP_REMOVED lines=13> */
.L_x_1787:
[----:B------:R-:W-:Y:S05]  /*9700*/  BSYNC B0 ;  /* 0x0000000000007941 */ /* 0x000fea0003800000 */
.L_x_1786:
[----:B------:R-:W-:Y:S06]  /*9710*/  BAR.ARV 0xa, 0xa0 ;  /* 0x0282800000007b1d */ /* 0x000fec0000002000 */
[----:B------:R-:W-:Y:S04]  /*9720*/  BSSY B0, `(.L_x_1788) ;  /* 0x0000003000007945 */ /* 0x000fe80003800000 */
[----:B------:R-:W-:Y:S05]  /*9730*/  @!P0 BRA `(.L_x_1789) ;  /* 0x0000000000048947 */ /* 0x000fea0003800000 */
[----:B------:R-:W-:-:S04]  /*9740*/  DEPBAR.LE SB0, 0x0 ;  /* 0x000080000000791a */ /* 0x000fc80000000000 */
.L_x_1789:
[----:B------:R-:W-:Y:S05]  /*9750*/  BSYNC B0 ;  /* 0x0000000000007941 */ /* 0x000fea0003800000 */
.L_x_1788:
        /* <DEDUP_REMOVED lines=13> */
.L_x_1791:
[----:B------:R-:W-:Y:S05]  /*9830*/  BSYNC B0 ;  /* 0x0000000000007941 */ /* 0x000fea0003800000 */
.L_x_1790:
        /* <DEDUP_REMOVED lines=13> */
.L_x_1793:
[----:B------:R-:W-:Y:S05]  /*9910*/  BSYNC B0 ;  /* 0x0000000000007941 */ /* 0x000fea0003800000 */
.L_x_1792:
[----:B------:R-:W-:Y:S01]  /*9920*/  UIADD3 UR15, UR15, 0x2, URZ ;  /* 0x000000020f0f7890 */ /* 0x000fe2000fffe03f */
[----:B------:R-:W-:Y:S06]  /*9930*/  BAR.ARV 0xa, 0xa0 ;  /* 0x0282800000007b1d */ /* 0x000fec0000002000 */
[----:B------:R-:W-:Y:S01]  /*9940*/  BSSY B0, `(.L_x_1794) ;  /* 0x0000004000007945 */ /* 0x000fe20003800000 */
[----:B------:R-:W-:-:S03]  /*9950*/  ISETP.LE.AND P1, PT, R2, UR15, PT ;  /* 0x0000000f02007c0c */ /* 0x000fc6000bf23270 */
[----:B------:R-:W-:Y:S10]  /*9960*/  @!P0 BRA `(.L_x_1795) ;  /* 0x0000000000048947 */ /* 0x000ff40003800000 */
[----:B------:R-:W-:-:S04]  /*9970*/  DEPBAR.LE SB0, 0x0 ;  /* 0x000080000000791a */ /* 0x000fc80000000000 */
.L_x_1795:
[----:B------:R-:W-:Y:S05]  /*9980*/  BSYNC B0 ;  /* 0x0000000000007941 */ /* 0x000fea0003800000 */
.L_x_1794:
[----:B------:R-:W-:Y:S06]  /*9990*/  BAR.ARV 0xb, 0xa0 ;  /* 0x02c2800000007b1d */ /* 0x000fec0000002000 */
[----:B------:R-:W-:Y:S02]  /*99a0*/  UIADD3 UR19, UR19, 0x4000, URZ ;  /* 0x0000400013137890 */ /* 0x000fe4000fffe03f */
[----:B------:R-:W-:Y:S01]  /*99b0*/  UIADD3 UR6, UR6, 0x4000, URZ ;  /* 0x0000400006067890 */ /* 0x000fe2000fffe03f */
[----:B------:R-:W-:Y:S11]  /*99c0*/  @!P1 BRA `(.L_x_1796) ;  /* 0xfffffff800c49947 */ /* 0x000ff6000383ffff */
[----:B------:R-:W-:Y:S05]  /*99d0*/  BRA `(.L_x_1680) ;  /* 0x0000002800347947 */ /* 0x000fea0003800000 */
.L_x_1768:
[----:B------:R-:W-:Y:S01]  /*99e0*/  ULDC.64 UR4, c[0x0][0x8d8] ;  /* 0x0002360000047ab9 */ /* 0x000fe20000000a00 */
[----:B------:R-:W1:Y:S01]  /*99f0*/  S2UR UR21, SR_CTAID.X ;  /* 0x00000000001579c3 */ /* 0x000e620000002500 */
[----:B------:R-:W-:-:S04]  /*9a00*/  ISETP.NE.U32.AND P0, PT, RZ, UR4, PT ;  /* 0x00000004ff007c0c */ /* 0x000fc8000bf05070 */
[----:B------:R-:W-:-:S03]  /*9a10*/  ISETP.NE.AND.EX P0, PT, RZ, UR5, PT, P0 ;  /* 0x00000005ff007c0c */ /* 0x000fc6000bf05300 */
[----:B------:R-:W2:Y:S08]  /*9a20*/  S2UR UR13, SR_CTAID.Z ;  /* 0x00000000000d79c3 */ /* 0x000eb00000002700 */
[----:B------:R-:W3:Y:S02]  /*9a30*/  S2UR UR20, SR_CTAID.Y ;  /* 0x00000000001479c3 */ /* 0x000ee40000002600 */
        /* <DEDUP_REMOVED lines=8> */
.L_x_1797:
        /* <DEDUP_REMOVED lines=9> */
[----:B------:R-:W4:Y:S01]  /*9b50*/  LDG.E R4, desc[UR46][R2.64+0x4] ;  /* 0x0000042e02047981 */ /* 0x000f22000c1e1900 */
[----:B--2---:R-:W-:Y:S02]  /*9b60*/  R2UR UR4, R0 ;  /* 0x00000000000472ca */ /* 0x004fe400000e0000 */
[----:B----4-:R-:W-:-:S13]  /*9b70*/  R2UR UR5, R4 ;  /* 0x00000000040572ca */ /* 0x010fda00000e0000 */
[----:B------:R-:W-:Y:S01]  /*9b80*/  UIADD3 UR4, -UR4, UR5, URZ ;  /* 0x0000000504047290 */ /* 0x000fe2000fffe13f */
[----:B------:R-:W-:Y:S11]  /*9b90*/  BRA `(.L_x_1798) ;  /* 0x0000000000047947 */ /* 0x000ff60003800000 */
.L_x_1799:
[----:B------:R-:W-:-:S05]  /*9ba0*/  ULDC UR4, c[0x0][0x8bc] ;  /* 0x00022f0000047ab9 */ /* 0x000fca0000000800 */
.L_x_1798:
[----:B-1----:R-:W-:Y:S01]  /*9bb0*/  USHF.L.U32 UR8, UR21, 0x7, URZ ;  /* 0x0000000715087899 */ /* 0x002fe2000800063f */
[----:B------:R-:W-:Y:S02]  /*9bc0*/  IMAD.MOV.U32 R10, RZ, RZ, 0x1 ;  /* 0x00000001ff0a7424 */ /* 0x000fe400078e00ff */
[----:B------:R-:W-:Y:S01]  /*9bd0*/  IMAD.MOV.U32 R0, RZ, RZ, RZ ;  /* 0x000000ffff007224 */ /* 0x000fe200078e00ff */
[----:B------:R-:W-:-:S04]  /*9be0*/  UISETP.GE.AND UP0, UPT, UR8, UR4, UPT ;  /* 0x000000040800728c */ /* 0x000fc8000bf06270 */
[----:B--2---:R-:W-:-:S06]  /*9bf0*/  USEL UR13, UR13, 0xffffffff, !UP0 ;  /* 0xffffffff0d0d7887 */ /* 0x004fcc000c000000 */
[----:B------:R-:W-:-:S13]  /*9c00*/  ISETP.LE.AND P0, PT, RZ, UR13, PT ;  /* 0x0000000dff007c0c */ /* 0x000fda000bf03270 */
[----:B------:R-:W-:Y:S05]  /*9c10*/  @!P0 BRA `(.L_x_1800) ;  /* 0x0000002400108947 */ /* 0x000fea0003800000 */
[----:B------:R-:W-:Y:S01]  /*9c20*/  ULDC.64 UR18, c[0x0][0x770] ;  /* 0x0001dc0000127ab9 */ /* 0x000fe20000000a00 */
[----:B------:R-:W-:Y:S01]  /*9c30*/  ULDC.64 UR14, c[0x0][0x770] ;  /* 0x0001dc00000e7ab9 */ /* 0x000fe20000000a00 */
[----:B------:R-:W-:Y:S02]  /*9c40*/  UISETP.NE.U32.AND UP1, UPT, UR18, URZ, UPT ;  /* 0x0000003f1200728c */ /* 0x000fe4000bf25070 */
[----:B------:R-:W-:Y:S02]  /*9c50*/  UIMAD.WIDE UR14, UR13, 0x4, UR14 ;  /* 0x000000040d0e78a5 */ /* 0x000fe4000f8e020e */
[----:B------:R-:W-:Y:S01]  /*9c60*/  UISETP.NE.AND.EX UP1, UPT, UR19, URZ, UPT, UP1 ;  /* 0x0000003f1300728c */ /* 0x000fe2000bf25310 */
[----:B------:R-:W-:Y:S01]  /*9c70*/  ULDC.64 UR4, c[0x0][0x778] ;  /* 0x0001de0000047ab9 */ /* 0x000fe20000000a00 */
[----:B------:R-:W-:Y:S02]  /*9c80*/  ULDC.64 UR6, c[0x0][0x780] ;  /* 0x0001e00000067ab9 */ /* 0x000fe40000000a00 */
[----:B------:R-:W-:Y:S01]  /*9c90*/  IMAD.U32 R2, RZ, RZ, UR14 ;  /* 0x0000000eff027e24 */ /* 0x000fe2000f8e00ff */
[----:B------:R-:W-:Y:S01]  /*9ca0*/  ULDC.64 UR16, c[0x0][0x778] ;  /* 0x0001de0000107ab9 */ /* 0x000fe20000000a00 */
[----:B------:R-:W-:Y:S01]  /*9cb0*/  PLOP3.LUT P1, PT, PT, PT, UP1, 0x80, 0x0 ;  /* 0x000000000000781c */ /* 0x000fe20003f2f018 */
[----:B------:R-:W-:Y:S01]  /*9cc0*/  IMAD.U32 R3, RZ, RZ, UR15 ;  /* 0x0000000fff037e24 */ /* 0x000fe2000f8e00ff */
[----:B------:R-:W-:-:S02]  /*9cd0*/  UISETP.NE.U32.AND UP0, UPT, UR4, URZ, UPT ;  /* 0x0000003f0400728c */ /* 0x000fc4000bf05070 */
[----:B------:R-:W-:Y:S02]  /*9ce0*/  UISETP.NE.U32.AND UP2, UPT, UR6, URZ, UPT ;  /* 0x0000003f0600728c */ /* 0x000fe4000bf45070 */
[----:B------:R-:W-:Y:S02]  /*9cf0*/  UISETP.NE.AND.EX UP0, UPT, UR5, URZ, UPT, UP0 ;  /* 0x0000003f0500728c */ /* 0x000fe4000bf05300 */
[----:B------:R-:W-:Y:S01]  /*9d00*/  UISETP.NE.AND.EX UP2, UPT, UR7, URZ, UPT, UP2 ;  /* 0x0000003f0700728c */ /* 0x000fe2000bf45320 */
[----:B------:R-:W-:-:S04]  /*9d10*/  ULDC.64 UR22, c[0x0][0x788] ;  /* 0x0001e20000167ab9 */ /* 0x000fc80000000a00 */
[----:B------:R-:W2:Y:S01]  /*9d20*/  @P1 LDG.E R6, desc[UR46][R2.64] ;  /* 0x0000002e02061981 */ /* 0x000ea2000c1e1900 */
[----:B------:R-:W-:Y:S01]  /*9d30*/  PLOP3.LUT P2, PT, PT, PT, UP0, 0x80, 0x0 ;  /* 0x000000000000781c */ /* 0x000fe20003f4f008 */
[----:B------:R-:W-:Y:S01]  /*9d40*/  UIMAD.WIDE UR16, UR13, 0x4, UR16 ;  /* 0x000000040d1078a5 */ /* 0x000fe2000f8e0210 */
[----:B------:R-:W-:Y:S01]  /*9d50*/  PLOP3.LUT P3, PT, PT, PT, UP2, 0x80, 0x0 ;  /* 0x000000000000781c */ /* 0x000fe20003f6f028 */
[----:B------:R1:W4:Y:S02]  /*9d60*/  @P1 LDG.E R0, desc[UR46][R2.64] ;  /* 0x0000002e02001981 */ /* 0x000324000c1e1900 */
[----:B------:R-:W-:Y:S02]  /*9d70*/  @UP2 ULDC.64 UR4, c[0x0][0x780] ;  /* 0x0001e00000042ab9 */ /* 0x000fe40000000a00 */
[----:B------:R-:W-:Y:S01]  /*9d80*/  @UP2 UIMAD.WIDE UR4, UR13, 0x4, UR4 ;  /* 0x000000040d0428a5 */ /* 0x000fe2000f8e0204 */
[----:B-1----:R-:W-:Y:S02]  /*9d90*/  IMAD.U32 R2, RZ, RZ, UR16 ;  /* 0x00000010ff027e24 */ /* 0x002fe4000f8e00ff */
[----:B------:R-:W-:-:S05]  /*9da0*/  IMAD.U32 R3, RZ, RZ, UR17 ;  /* 0x00000011ff037e24 */ /* 0x000fca000f8e00ff */
[----:B------:R1:W5:Y:S02]  /*9db0*/  @P2 LDG.E R4, desc[UR46][R2.64] ;  /* 0x0000002e02042981 */ /* 0x000364000c1e1900 */
[----:B-1----:R-:W-:Y:S02]  /*9dc0*/  IMAD.U32 R2, RZ, RZ, UR4 ;  /* 0x00000004ff027e24 */ /* 0x002fe4000f8e00ff */
[----:B------:R-:W-:-:S05]  /*9dd0*/  IMAD.U32 R3, RZ, RZ, UR5 ;  /* 0x00000005ff037e24 */ /* 0x000fca000f8e00ff */
[----:B------:R-:W3:Y:S01]  /*9de0*/  @P3 LDG.E R5, desc[UR46][R2.64] ;  /* 0x0000002e02053981 */ /* 0x000ee2000c1e1900 */
[----:B------:R-:W-:Y:S01]  /*9df0*/  ISETP.NE.U32.AND P0, PT, RZ, UR22, PT ;  /* 0x00000016ff007c0c */ /* 0x000fe2000bf05070 */
[----:B------:R-:W-:Y:S01]  /*9e00*/  UMOV UR7, URZ ;  /* 0x0000003f00077c82 */ /* 0x000fe20008000000 */
[----:B------:R-:W-:Y:S01]  /*9e10*/  UMOV UR11, URZ ;  /* 0x0000003f000b7c82 */ /* 0x000fe20008000000 */
[----:B------:R-:W-:Y:S01]  /*9e20*/  ULDC UR9, c[0x0][0x280] ;  /* 0x0000a00000097ab9 */ /* 0x000fe20000000800 */
[----:B------:R-:W-:Y:S02]  /*9e30*/  ISETP.NE.AND.EX P0, PT, RZ, UR23, PT, P0 ;  /* 0x00000017ff007c0c */ /* 0x000fe4000bf05300 */
[----:B--2---:R-:W-:Y:S02]  /*9e40*/  @P1 R2UR UR4, R6 ;  /* 0x00000000060412ca */ /* 0x004fe400000e0000 */
[----:B----4-:R-:W-:-:S11]  /*9e50*/  @P1 R2UR UR7, R0 ;  /* 0x00000000000712ca */ /* 0x010fd600000e0000 */
[----:B------:R-:W-:-:S04]  /*9e60*/  @UP1 ULEA UR4, UR13, UR4, 0x6 ;  /* 0x000000040d041291 */ /* 0x000fc8000f8e303f */
[----:B------:R-:W-:-:S04]  /*9e70*/  @UP1 USHF.R.S32.HI UR5, URZ, 0x1f, UR4 ;  /* 0x0000001f3f051899 */ /* 0x000fc80008011404 */
[----:B------:R-:W-:Y:S01]  /*9e80*/  @UP1 ULEA.HI UR5, UR5, UR4, URZ, 0x6 ;  /* 0x0000000405051291 */ /* 0x000fe2000f8f303f */
[----:B-----5:R-:W-:-:S03]  /*9e90*/  @P2 R2UR UR11, R4 ;  /* 0x00000000040b22ca */ /* 0x020fc600000e0000 */
[----:B------:R-:W-:-:S04]  /*9ea0*/  @UP1 ULOP3.LUT UR6, UR5, 0xffffffc0, URZ, 0xc0, !UPT ;  /* 0xffffffc005061892 */ /* 0x000fc8000f8ec03f */
[----:B------:R-:W-:Y:S01]  /*9eb0*/  @UP1 USHF.R.S32.HI UR12, URZ, 0x1f, UR6 ;  /* 0x0000001f3f0c1899 */ /* 0x000fe20008011406 */
[----:B---3--:R-:W-:Y:S01]  /*9ec0*/  @P3 R2UR UR9, R5 ;  /* 0x00000000050932ca */ /* 0x008fe200000e0000 */
[----:B------:R-:W-:-:S14]  /*9ed0*/  @P3 BRA `(.L_x_1801) ;  /* 0x0000000000203947 */ /* 0x000fdc0003800000 */
[----:B------:R-:W-:Y:S05]  /*9ee0*/  @!P1 BRA `(.L_x_1801) ;  /* 0x00000000001c9947 */ /* 0x000fea0003800000 */
[----:B------:R-:W-:Y:S02]  /*9ef0*/  IMAD.U32 R2, RZ, RZ, UR14 ;  /* 0x0000000eff027e24 */ /* 0x000fe4000f8e00ff */
[----:B------:R-:W-:-:S05]  /*9f00*/  IMAD.U32 R3, RZ, RZ, UR15 ;  /* 0x0000000fff037e24 */ /* 0x000fca000f8e00ff */
[----:B------:R-:W2:Y:S04]  /*9f10*/  LDG.E R0, desc[UR46][R2.64] ;  /* 0x0000002e02007981 */ /* 0x000ea8000c1e1900 */
[----:B------:R-:W3:Y:S01]  /*9f20*/  LDG.E R4, desc[UR46][R2.64+0x4] ;  /* 0x0000042e02047981 */ /* 0x000ee2000c1e1900 */
[----:B--2---:R-:W-:Y:S02]  /*9f30*/  R2UR UR4, R0 ;  /* 0x00000000000472ca */ /* 0x004fe400000e0000 */
[----:B---3--:R-:W-:-:S13]  /*9f40*/  R2UR UR9, R4 ;  /* 0x00000000040972ca */ /* 0x008fda00000e0000 */
[----:B------:R-:W-:-:S12]  /*9f50*/  UIADD3 UR9, -UR4, UR9, URZ ;  /* 0x0000000904097290 */ /* 0x000fd8000fffe13f */
.L_x_1801:
        /* <DEDUP_REMOVED lines=13> */
.L_x_1802:
        /* <DEDUP_REMOVED lines=8> */
.L_x_1803:
        /* <DEDUP_REMOVED lines=9> */
[----:B------:R-:W-:-:S04]  /*a140*/  ULEA.HI UR6, UR12, UR6, URZ, 0x6 ;  /* 0x000000060c067291 */ /* 0x000fc8000f8f303f */
[----:B------:R-:W-:Y:S01]  /*a150*/  VIMNMX R4, RZ, UR14, !PT ;  /* 0x0000000eff047c48 */ /* 0x000fe2000ffe0100 */
[----:B------:R-:W-:Y:S01]  /*a160*/  USHF.R.S32.HI UR6, URZ, 0x6, UR6 ;  /* 0x000000063f067899 */ /* 0x000fe20008011406 */
[----:B------:R-:W-:Y:S11]  /*a170*/  @!P0 BRA `(.L_x_1804) ;  /* 0x0000000000208947 */ /* 0x000ff60003800000 */
[----:B------:R-:W-:Y:S01]  /*a180*/  UIADD3 UR9, UR8, 0xbf, UR9 ;  /* 0x000000bf08097890 */ /* 0x000fe2000fffe009 */
[----:B------:R-:W-:-:S03]  /*a190*/  ULDC UR12, c[0x0][0x748] ;  /* 0x0001d200000c7ab9 */ /* 0x000fc60000000800 */
[----:B------:R-:W-:-:S04]  /*a1a0*/  UIADD3 UR9, UR9, UR12, -UR10 ;  /* 0x0000000c09097290 */ /* 0x000fc8000fffe80a */
[----:B------:R-:W-:-:S04]  /*a1b0*/  USHF.R.S32.HI UR10, URZ, 0x1f, UR9 ;  /* 0x0000001f3f0a7899 */ /* 0x000fc80008011409 */
[----:B------:R-:W-:-:S04]  /*a1c0*/  ULEA.HI UR10, UR10, UR9, URZ, 0x6 ;  /* 0x000000090a0a7291 */ /* 0x000fc8000f8f303f */
[----:B------:R-:W-:-:S04]  /*a1d0*/  USHF.R.S32.HI UR10, URZ, 0x6, UR10 ;  /* 0x000000063f0a7899 */ /* 0x000fc8000801140a */
[----:B------:R-:W-:-:S04]  /*a1e0*/  UISETP.LT.AND UP1, UPT, UR6, UR10, UPT ;  /* 0x0000000a0600728c */ /* 0x000fc8000bf21270 */
[----:B------:R-:W-:-:S12]  /*a1f0*/  USEL UR6, UR6, UR10, UP1 ;  /* 0x0000000a06067287 */ /* 0x000fd80008800000 */
.L_x_1804:
[----:B------:R-:W-:Y:S01]  /*a200*/  ISETP.LT.AND P0, PT, R4, UR6, PT ;  /* 0x0000000604007c0c */ /* 0x000fe2000bf01270 */
[----:B------:R-:W-:-:S12]  /*a210*/  IMAD.MOV.U32 R0, RZ, RZ, RZ ;  /* 0x000000ffff007224 */ /* 0x000fd800078e00ff */
[----:B------:R-:W-:Y:S05]  /*a220*/  @!P0 BRA `(.L_x_1800) ;  /* 0x0000001c008c8947 */ /* 0x000fea0003800000 */
[----:B------:R-:W-:Y:S01]  /*a230*/  USHF.R.S32.HI UR10, URZ, 0x1f, UR20 ;  /* 0x0000001f3f0a7899 */ /* 0x000fe20008011414 */
[----:B------:R-:W-:Y:S01]  /*a240*/  BSSY B0, `(.L_x_1800) ;  /* 0x00001e1000007945 */ /* 0x000fe20003800000 */
[----:B------:R-:W-:Y:S01]  /*a250*/  ULDC.64 UR16, c[0x0][0x718] ;  /* 0x0001c60000107ab9 */ /* 0x000fe20000000a00 */
[----:B------:R-:W-:Y:S01]  /*a260*/  UISETP.NE.U32.AND UP1, UPT, UR18, URZ, UPT ;  /* 0x0000003f1200728c */ /* 0x000fe2000bf25070 */
[----:B------:R-:W-:Y:S01]  /*a270*/  IMAD.MOV.U32 R0, RZ, RZ, RZ ;  /* 0x000000ffff007224 */ /* 0x000fe200078e00ff */
[----:B------:R-:W-:Y:S01]  /*a280*/  UIMAD UR9, UR10, UR16, URZ ;  /* 0x000000100a0972a4 */ /* 0x000fe2000f8e023f */
[----:B------:R-:W-:Y:S01]  /*a290*/  ULDC UR12, c[0x0][0x2e8] ;  /* 0x0000ba00000c7ab9 */ /* 0x000fe20000000800 */
[----:B------:R-:W-:Y:S01]  /*a2a0*/  UMOV UR14, UR4 ;  /* 0x00000004000e7c82 */ /* 0x000fe20008000000 */
[----:B------:R-:W-:Y:S01]  /*a2b0*/  UMOV UR15, UR5 ;  /* 0x00000005000f7c82 */ /* 0x000fe20008000000 */
[----:B------:R-:W-:Y:S02]  /*a2c0*/  UIMAD UR22, UR20, UR17, UR9 ;  /* 0x00000011141672a4 */ /* 0x000fe4000f8e0209 */
[----:B------:R-:W-:-:S02]  /*a2d0*/  UISETP.NE.AND.EX UP1, UPT, UR19, URZ, UPT, UP1 ;  /* 0x0000003f1300728c */ /* 0x000fc4000bf25310 */
[----:B------:R-:W-:Y:S02]  /*a2e0*/  USHF.R.S32.HI UR9, URZ, 0x1f, UR13 ;  /* 0x0000001f3f097899 */ /* 0x000fe4000801140d */
[----:B------:R-:W-:Y:S02]  /*a2f0*/  UISETP.NE.AND UP2, UPT, UR12, 0x1, UPT ;  /* 0x000000010c00788c */ /* 0x000fe4000bf45270 */
[----:B------:R-:W-:Y:S01]  /*a300*/  UIMAD.WIDE.U32 UR4, UR20, UR16, UR14 ;  /* 0x00000010140472a5 */ /* 0x000fe2000f8e000e */
[----:B------:R-:W-:Y:S01]  /*a310*/  ULDC.64 UR18, c[0x0][0x730] ;  /* 0x0001cc0000127ab9 */ /* 0x000fe20000000a00 */
[----:B------:R-:W-:Y:S02]  /*a320*/  USEL UR9, UR9, URZ, !UP1 ;  /* 0x0000003f09097287 */ /* 0x000fe4000c800000 */
[----:B------:R-:W-:Y:S01]  /*a330*/  UIMAD UR10, UR10, UR18, URZ ;  /* 0x000000120a0a72a4 */ /* 0x000fe2000f8e023f */
[----:B------:R-:W-:Y:S01]  /*a340*/  ELECT P0, URZ, PT ;  /* 0x00000000003f782f */ /* 0x000fe20003800000 */
[----:B------:R-:W-:Y:S01]  /*a350*/  ULDC.64 UR16, c[0x0][0x720] ;  /* 0x0001c80000107ab9 */ /* 0x000fe20000000a00 */
[----:B------:R-:W-:-:S02]  /*a360*/  USEL UR21, UR13, URZ, !UP1 ;  /* 0x0000003f0d157287 */ /* 0x000fc4000c800000 */
[----:B------:R-:W-:Y:S02]  /*a370*/  UIADD3 UR23, UR5, UR22, URZ ;  /* 0x0000001605177290 */ /* 0x000fe4000fffe03f */
[----:B------:R-:W-:Y:S01]  /*a380*/  UIMAD UR5, UR9, UR16, URZ ;  /* 0x00000010090572a4 */ /* 0x000fe2000f8e023f */
[----:B------:R-:W-:Y:S01]  /*a390*/  UMOV UR22, UR4 ;  /* 0x0000000400167c82 */ /* 0x000fe20008000000 */
[----:B------:R-:W-:Y:S02]  /*a3a0*/  UIMAD.WIDE.U32 UR14, UR20, UR18, UR14 ;  /* 0x00000012140e72a5 */ /* 0x000fe4000f8e000e */
[----:B------:R-:W-:Y:S02]  /*a3b0*/  UIMAD UR10, UR20, UR19, UR10 ;  /* 0x00000013140a72a4 */ /* 0x000fe4000f8e020a */
[----:B------:R-:W-:Y:S01]  /*a3c0*/  UIMAD.WIDE.U32 UR22, UR16, UR21, UR22 ;  /* 0x00000015101672a5 */ /* 0x000fe2000f8e0016 */
[----:B------:R-:W-:Y:S02]  /*a3d0*/  ULDC.64 UR18, c[0x0][0x738] ;  /* 0x0001ce0000127ab9 */ /* 0x000fe40000000a00 */
[----:B------:R-:W-:Y:S01]  /*a3e0*/  @UP2 ULDC UR16, c[0x0][0x2ec] ;  /* 0x0000bb0000102ab9 */ /* 0x000fe20000000800 */
[----:B------:R-:W-:-:S02]  /*a3f0*/  UIMAD UR5, UR17, UR21, UR5 ;  /* 0x00000015110572a4 */ /* 0x000fc4000f8e0205 */
[----:B------:R-:W-:Y:S02]  /*a400*/  UIADD3 UR15, UR15, UR10, URZ ;  /* 0x0000000a0f0f7290 */ /* 0x000fe4000fffe03f */
[----:B------:R-:W-:Y:S02]  /*a410*/  UIMAD UR9, UR9, UR18, URZ ;  /* 0x00000012090972a4 */ /* 0x000fe4000f8e023f */
[----:B------:R-:W-:Y:S02]  /*a420*/  UIMAD.WIDE.U32 UR16, UR20, UR16, URZ ;  /* 0x00000010141072a5 */ /* 0x000fe4000f8e003f */
[----:B------:R-:W-:Y:S01]  /*a430*/  UIADD3 UR11, UR8, UR11, URZ ;  /* 0x0000000b080b7290 */ /* 0x000fe2000fffe03f */
[----:B------:R-:W-:Y:S02]  /*a440*/  UMOV UR12, UR20 ;  /* 0x00000014000c7c82 */ /* 0x000fe40008000000 */
[----:B------:R-:W-:Y:S01]  /*a450*/  @UP2 ULDC UR8, c[0x0][0x2f0] ;  /* 0x0000bc0000082ab9 */ /* 0x000fe20000000800 */
[----:B------:R-:W-:-:S02]  /*a460*/  UIMAD UR4, UR19, UR21, UR9 ;  /* 0x00000015130472a4 */ /* 0x000fc4000f8e0209 */
[----:B------:R-:W-:Y:S02]  /*a470*/  UIMAD.WIDE.U32 UR14, UR18, UR21, UR14 ;  /* 0x00000015120e72a5 */ /* 0x000fe4000f8e000e */
[----:B------:R-:W-:Y:S02]  /*a480*/  USEL UR13, UR13, URZ, !UP0 ;  /* 0x0000003f0d0d7287 */ /* 0x000fe4000c000000 */
        /* <DEDUP_REMOVED lines=9> */
.L_x_1834:
        /* <DEDUP_REMOVED lines=15> */
.L_x_1807:
[----:B------:R-:W-:Y:S01]  /*a610*/  R2UR UR19, R4 ;  /* 0x00000000041372ca */ /* 0x000fe200000e0000 */
[----:B------:R-:W2:Y:S01]  /*a620*/  LDC.64 R12, c[0x0][0x198] ;  /* 0x00006600ff0c7b82 */ /* 0x000ea20000000a00 */
        /* <DEDUP_REMOVED lines=9> */
[----:B------:R-:W-:Y:S01]  /*a6c0*/  UMOV UR10, 0x10 ;  /* 0x00000010000a7882 */ /* 0x000fe20000000000 */
[----:B------:R-:W-:Y:S01]  /*a6d0*/  UMOV UR50, 0x0 ;  /* 0x0000000000327882 */ /* 0x000fe20000000000 */
[----:B------:R-:W-:Y:S01]  /*a6e0*/  USHF.L.U32 UR19, UR19, 0x6, URZ ;  /* 0x0000000613137899 */ /* 0x000fe2000800063f */
[----:B------:R-:W-:Y:S01]  /*a6f0*/  IMAD.MOV.U32 R16, RZ, RZ, RZ ;  /* 0x000000ffff107224 */ /* 0x000fe200078e00ff */
[----:B------:R-:W-:Y:S01]  /*a700*/  UMOV UR51, 0x10000000 ;  /* 0x1000000000337882 */ /* 0x000fe20000000000 */
[----:B------:R-:W-:Y:S01]  /*a710*/  UMOV UR42, 0x40 ;  /* 0x00000040002a7882 */ /* 0x000fe20000000000 */
[----:B------:R-:W-:-:S02]  /*a720*/  UIADD3 UR8, UP0, UR19, UR22, URZ ;  /* 0x0000001613087290 */ /* 0x000fc4000ff1e03f */
[----:B------:R-:W-:Y:S01]  /*a730*/  IMAD.U32 R3, RZ, RZ, UR19 ;  /* 0x00000013ff037e24 */ /* 0x000fe2000f8e00ff */
[----:B------:R-:W-:Y:S01]  /*a740*/  UIADD3 UR19, UR19, UR7, URZ ;  /* 0x0000000713137290 */ /* 0x000fe2000fffe03f */
[----:B------:R-:W-:Y:S02]  /*a750*/  UMOV UR43, UR11 ;  /* 0x0000000b002b7c82 */ /* 0x000fe40008000000 */
[----:B------:R-:W-:Y:S01]  /*a760*/  PLOP3.LUT P1, PT, PT, PT, UP0, 0x80, 0x0 ;  /* 0x000000000000781c */ /* 0x000fe20003f2f008 */
[----:B-1----:R-:W-:Y:S01]  /*a770*/  IMAD.U32 R0, RZ, RZ, UR8 ;  /* 0x00000008ff007e24 */ /* 0x002fe2000f8e00ff */
[----:B------:R-:W-:Y:S01]  /*a780*/  R2UR UR8, R15 ;  /* 0x000000000f0872ca */ /* 0x000fe200000e0000 */
[----:B--2---:R-:W-:Y:S01]  /*a790*/  IMAD.MOV.U32 R7, RZ, RZ, R12 ;  /* 0x000000ffff077224 */ /* 0x004fe200078e000c */
[----:B------:R-:W-:Y:S01]  /*a7a0*/  LEA.HI.X.SX32 R3, R3, R14, 0x1, P1 ;  /* 0x0000000e03037211 */ /* 0x000fe200008f0eff */
[----:B------:R-:W-:Y:S01]  /*a7b0*/  IMAD.MOV.U32 R6, RZ, RZ, R13 ;  /* 0x000000ffff067224 */ /* 0x000fe200078e000d */
[C---:B------:R-:W-:Y:S01]  /*a7c0*/  LEA R2, P1, R0.reuse, R9, 0x2 ;  /* 0x0000000900027211 */ /* 0x040fe200078210ff */
[----:B------:R-:W-:Y:S01]  /*a7d0*/  UMOV UR27, UR19 ;  /* 0x00000013001b7c82 */ /* 0x000fe20008000000 */
[----:B------:R-:W-:Y:S01]  /*a7e0*/  UMOV UR44, UR12 ;  /* 0x0000000c002c7c82 */ /* 0x000fe20008000000 */
[----:B------:R-:W-:Y:S01]  /*a7f0*/  UMOV UR45, UR13 ;  /* 0x0000000d002d7c82 */ /* 0x000fe20008000000 */
[----:B------:R-:W-:-:S02]  /*a800*/  LEA.HI.X R0, R0, R8, R3, 0x2, P1 ;  /* 0x0000000800007211 */ /* 0x000fc400008f1403 */
[----:B------:R-:W-:Y:S02]  /*a810*/  R2UR UR32, R2 ;  /* 0x00000000022072ca */ /* 0x000fe400000e0000 */
[----:B------:R-:W-:Y:S01]  /*a820*/  R2UR UR33, R0 ;  /* 0x00000000002172ca */ /* 0x000fe200000e0000 */
[----:B------:R-:W-:Y:S01]  /*a830*/  UIADD3 UR16, UR8, 0x18000, URZ ;  /* 0x0001800008107890 */ /* 0x000fe2000fffe03f */
[C---:B------:R-:W-:Y:S01]  /*a840*/  IADD3 R0, P1, R7.reuse, 0x2f0, RZ ;  /* 0x000002f007007810 */ /* 0x040fe20007f3e0ff */
[----:B------:R-:W-:Y:S02]  /*a850*/  UIADD3 UR17, UR8, 0x30810, URZ ;  /* 0x0003081008117890 */ /* 0x000fe4000fffe03f */
[----:B------:R-:W-:Y:S01]  /*a860*/  UIADD3 UR24, UR8, 0x1a000, URZ ;  /* 0x0001a00008187890 */ /* 0x000fe2000fffe03f */
[----:B------:R-:W-:Y:S01]  /*a870*/  R2UR UR30, R0 ;  /* 0x00000000001e72ca */ /* 0x000fe200000e0000 */
[----:B------:R-:W-:Y:S01]  /*a880*/  UIADD3 UR52, UR8, 0x28000, URZ ;  /* 0x0002800008347890 */ /* 0x000fe2000fffe03f */
[----:B------:R-:W-:Y:S01]  /*a890*/  IADD3 R0, P2, R7, 0x3f0, RZ ;  /* 0x000003f007007810 */ /* 0x000fe20007f5e0ff */
[----:B------:R-:W-:Y:S01]  /*a8a0*/  UIADD3 UR9, UR8, 0x30800, URZ ;  /* 0x0003080008097890 */ /* 0x000fe2000fffe03f */
[----:B------:R-:W-:-:S02]  /*a8b0*/  UMOV UR25, UR17 ;  /* 0x0000001100197c82 */ /* 0x000fc40008000000 */
[----:B------:R-:W-:Y:S01]  /*a8c0*/  R2UR UR48, R0 ;  /* 0x00000000003072ca */ /* 0x000fe200000e0000 */
[--C-:B------:R-:W-:Y:S01]  /*a8d0*/  IMAD.X R0, RZ, RZ, R6.reuse, P1 ;  /* 0x000000ffff007224 */ /* 0x100fe200008e0606 */
[----:B------:R-:W-:Y:S01]  /*a8e0*/  IADD3 R2, P1, R7, 0xf0, RZ ;  /* 0x000000f007027810 */ /* 0x000fe20007f3e0ff */
[----:B------:R-:W-:Y:S01]  /*a8f0*/  UMOV UR53, UR17 ;  /* 0x0000001100357c82 */ /* 0x000fe20008000000 */
[----:B------:R-:W-:Y:S02]  /*a900*/  UIADD3 UR40, UR8, 0x4000, URZ ;  /* 0x0000400008287890 */ /* 0x000fe4000fffe03f */
[----:B------:R-:W-:Y:S01]  /*a910*/  R2UR UR34, R2 ;  /* 0x00000000022272ca */ /* 0x000fe200000e0000 */
[--C-:B------:R-:W-:Y:S01]  /*a920*/  IMAD.X R3, RZ, RZ, R6.reuse, P1 ;  /* 0x000000ffff037224 */ /* 0x100fe200008e0606 */
[----:B------:R-:W-:Y:S01]  /*a930*/  R2UR UR31, R0 ;  /* 0x00000000001f72ca */ /* 0x000fe200000e0000 */
[----:B------:R-:W-:Y:S01]  /*a940*/  IMAD.X R0, RZ, RZ, R6, P2 ;  /* 0x000000ffff007224 */ /* 0x000fe200010e0606 */
[----:B------:R-:W-:-:S02]  /*a950*/  UMOV UR41, UR9 ;  /* 0x0000000900297c82 */ /* 0x000fc40008000000 */
[----:B------:R-:W-:Y:S02]  /*a960*/  R2UR UR35, R3 ;  /* 0x00000000032372ca */ /* 0x000fe400000e0000 */
[----:B------:R-:W-:Y:S01]  /*a970*/  R2UR UR49, R0 ;  /* 0x00000000003172ca */ /* 0x000fe200000e0000 */
[----:B------:R-:W-:-:S10]  /*a980*/  IMAD.MOV.U32 R0, RZ, RZ, 0x10000 ;  /* 0x00010000ff007424 */ /* 0x000fd400078e00ff */
[----:B------:R-:W-:Y:S01]  /*a990*/  UTMALDG.4D [UR16], [UR34], desc[UR36] ;  /* 0x00002410220075b4 */ /* 0x000fe20008019000 */
[----:B------:R-:W-:Y:S01]  /*a9a0*/  UTMALDG.4D [UR24], [UR34], desc[UR36] ;  /* 0x00002418220075b4 */ /* 0x000fe20008019000 */
[----:B------:R1:W-:Y:S01]  /*a9b0*/  UBLKCP.S.G [UR52], [UR32], UR10 ;  /* 0x00000034200073ba */ /* 0x0003e2000800020a */
[----:B------:R2:W-:Y:S02]  /*a9c0*/  SYNCS.ARRIVE.TRANS64 RZ, [R15+URZ+0x30800], R0 ;  /* 0x030800000fff79a7 */ /* 0x0005e4000800003f */
[----:B--2---:R-:W-:-:S04]  /*a9d0*/  IMAD.U32 R0, RZ, RZ, UR6 ;  /* 0x00000006ff007e24 */ /* 0x004fc8000f8e00ff */
[----:B------:R-:W-:Y:S01]  /*a9e0*/  VIADD R5, R0, 0xffffffff ;  /* 0xffffffff00057836 */ /* 0x000fe20000000000 */
[----:B-1----:R-:W-:Y:S02]  /*a9f0*/  UIADD3 UR32, UR8, 0x8000, URZ ;  /* 0x0000800008207890 */ /* 0x002fe4000fffe03f */
[----:B------:R-:W-:Y:S02]  /*aa00*/  UIADD3 UR24, UR8, 0xc000, URZ ;  /* 0x0000c00008187890 */ /* 0x000fe4000fffe03f */
[----:B------:R1:W-:Y:S01]  /*aa10*/  STL [R1], R5 ;  /* 0x0000000501007387 */ /* 0x0003e20000100800 */
[----:B------:R-:W-:Y:S01]  /*aa20*/  ISETP.GE.AND P1, PT, R4, R5, PT ;  /* 0x000000050400720c */ /* 0x000fe20003f26270 */
[----:B------:R-:W-:Y:S01]  /*aa30*/  UMOV UR10, UR18 ;  /* 0x00000012000a7c82 */ /* 0x000fe20008000000 */
[----:B------:R-:W-:Y:S01]  /*aa40*/  UMOV UR35, UR11 ;  /* 0x0000000b00237c82 */ /* 0x000fe20008000000 */
[----:B------:R-:W-:Y:S01]  /*aa50*/  UMOV UR36, UR12 ;  /* 0x0000000c00247c82 */ /* 0x000fe20008000000 */
[----:B------:R-:W-:Y:S01]  /*aa60*/  UMOV UR37, UR13 ;  /* 0x0000000d00257c82 */ /* 0x000fe20008000000 */
[----:B------:R1:W-:Y:S01]  /*aa70*/  UTMALDG.4D [UR8], [UR30], desc[UR50] ;  /* 0x000032081e0075b4 */ /* 0x0003e20008019000 */
[----:B------:R-:W-:Y:S01]  /*aa80*/  UMOV UR34, UR18 ;  /* 0x0000001200227c82 */ /* 0x000fe20008000000 */
[----:B------:R-:W-:Y:S01]  /*aa90*/  UMOV UR33, UR9 ;  /* 0x0000000900217c82 */ /* 0x000fe20008000000 */
[----:B------:R-:W-:Y:S01]  /*aaa0*/  UMOV UR27, UR11 ;  /* 0x0000000b001b7c82 */ /* 0x000fe20008000000 */
[----:B------:R-:W-:Y:S01]  /*aab0*/  UMOV UR28, UR12 ;  /* 0x0000000c001c7c82 */ /* 0x000fe20008000000 */
[----:B------:R-:W-:Y:S01]  /*aac0*/  UMOV UR29, UR13 ;  /* 0x0000000d001d7c82 */ /* 0x000fe20008000000 */
[----:B------:R-:W-:Y:S01]  /*aad0*/  UMOV UR25, UR9 ;  /* 0x0000000900197c82 */ /* 0x000fe20008000000 */
[----:B------:R1:W-:Y:S01]  /*aae0*/  UTMALDG.4D [UR40], [UR30], desc[UR50] ;  /* 0x000032281e0075b4 */ /* 0x0003e20008019000 */
[----:B------:R1:W-:Y:S01]  /*aaf0*/  UTMALDG.4D [UR32], [UR48], desc[UR50] ;  /* 0x00003220300075b4 */ /* 0x0003e20008019000 */
[----:B------:R1:W-:Y:S02]  /*ab00*/  UTMALDG.4D [UR24], [UR48], desc[UR50] ;  /* 0x00003218300075b4 */ /* 0x0003e40008019000 */
[----:B-1----:R-:W-:Y:S05]  /*ab10*/  @P1 BRA `(.L_x_1808) ;  /* 0x0000001000701947 */ /* 0x002fea0003800000 */
[----:B------:R-:W-:Y:S01]  /*ab20*/  R2UR UR8, R4 ;  /* 0x00000000040872ca */ /* 0x000fe200000e0000 */
[----:B------:R-:W-:Y:S01]  /*ab30*/  UIADD3 UR9, UR6, -0x2, URZ ;  /* 0xfffffffe06097890 */ /* 0x000fe2000fffe03f */
[----:B------:R-:W-:-:S05]  /*ab40*/  IMAD.MOV.U32 R10, RZ, RZ, 0x1 ;  /* 0x00000001ff0a7424 */ /* 0x000fca00078e00ff */
[----:B------:R-:W-:-:S06]  /*ab50*/  ISETP.NE.AND P1, PT, R4, UR9, PT ;  /* 0x0000000904007c0c */ /* 0x000fcc000bf25270 */
[----:B------:R-:W-:-:S04]  /*ab60*/  ULOP3.LUT UR8, URZ, UR8, URZ, 0x33, !UPT ;  /* 0x000000083f087292 */ /* 0x000fc8000f8e333f */
[----:B------:R-:W-:-:S06]  /*ab70*/  UIADD3 UR8, UR8, UR6, URZ ;  /* 0x0000000608087290 */ /* 0x000fcc000fffe03f */
[----:B------:R-:W-:-:S05]  /*ab80*/  IMAD.U32 R0, RZ, RZ, UR8 ;  /* 0x00000008ff007e24 */ /* 0x000fca000f8e00ff */
[----:B------:R-:W-:Y:S01]  /*ab90*/  LOP3.LUT R5, R0, 0x1, RZ, 0xc0, !PT ;  /* 0x0000000100057812 */ /* 0x000fe200078ec0ff */
[----:B------:R-:W-:-:S04]  /*aba0*/  IMAD.MOV.U32 R0, RZ, RZ, R4 ;  /* 0x000000ffff007224 */ /* 0x000fc800078e0004 */
[----:B------:R1:W-:Y:S01]  /*abb0*/  STL [R1+0x4], R5 ;  /* 0x0000040501007387 */ /* 0x0003e20000100800 */
[----:B------:R-:W-:Y:S05]  /*abc0*/  @!P1 BRA `(.L_x_1809) ;  /* 0x0000000800d89947 */ /* 0x000fea0003800000 */
[----:B------:R-:W-:Y:S01]  /*abd0*/  R2UR UR9, R5 ;  /* 0x00000000050972ca */ /* 0x000fe200000e0000 */
[----:B------:R-:W-:Y:S02]  /*abe0*/  IMAD.MOV.U32 R0, RZ, RZ, R4 ;  /* 0x000000ffff007224 */ /* 0x000fe400078e0004 */
[----:B------:R-:W-:-:S10]  /*abf0*/  IMAD.MOV.U32 R10, RZ, RZ, 0x1 ;  /* 0x00000001ff0a7424 */ /* 0x000fd400078e00ff */
[----:B------:R-:W-:-:S06]  /*ac00*/  UIADD3 UR8, UR8, -UR9, URZ ;  /* 0x8000000908087290 */ /* 0x000fcc000fffe03f */
[----:B------:R-:W-:-:S07]  /*ac10*/  IMAD.U32 R17, RZ, RZ, UR8 ;  /* 0x00000008ff117e24 */ /* 0x000fce000f8e00ff */
.L_x_1818:
[----:B-123--:R-:W-:-:S04]  /*ac20*/  SHF.L.U32 R18, R10, 0x1f, RZ ;  /* 0x0000001f0a127819 */ /* 0x00efc800000006ff */
[----:B------:R-:W2:Y:S02]  /*ac30*/  SYNCS.PHASECHK.TRANS64.TRYWAIT P1, [R15+URZ+0x30840], R18 ;  /* 0x030840120f0075a7 */ /* 0x000ea4000802017f */
[----:B--2---:R-:W-:Y:S05]  /*ac40*/  @!P1 BRA `(.L_x_1810) ;  /* 0x0000001800189947 */ /* 0x004fea0003800000 */
.L_x_1835:
[----:B------:R-:W-:Y:S05]  /*ac50*/  @P0 BRA `(.L_x_1811) ;  /* 0x00000000001c0947 */ /* 0x000fea0003800000 */
[----:B------:R-:W3:Y:S02]  /*ac60*/  S2R R2, SR_TID.X ;  /* 0x0000000000027919 */ /* 0x000ee40000002100 */
[----:B---3--:R-:W-:Y:S01]  /*ac70*/  LOP3.LUT R3, R2, 0x1f, RZ, 0xc0, !PT ;  /* 0x0000001f02037812 */ /* 0x008fe200078ec0ff */
[----:B------:R-:W-:-:S03]  /*ac80*/  IMAD.MOV.U32 R2, RZ, RZ, 0x4100 ;  /* 0x00004100ff027424 */ /* 0x000fc600078e00ff */
[----:B------:R-:W-:Y:S01]  /*ac90*/  ISETP.NE.AND P1, PT, R3, RZ, PT ;  /* 0x000000ff0300720c */ /* 0x000fe20003f25270 */
[----:B------:R3:W-:-:S12]  /*aca0*/  SYNCS.ARRIVE.TRANS64 RZ, [R15+URZ+0x30830], R2 ;  /* 0x030830020fff79a7 */ /* 0x0007d8000800003f */
[----:B---3--:R-:W-:Y:S05]  /*acb0*/  @!P1 BRA `(.L_x_1811) ;  /* 0x0000000000049947 */ /* 0x008fea0003800000 */
[----:B------:R-:W-:Y:S01]  /*acc0*/  BPT.TRAP 0x1 ;  /* 0x000000040000795c */ /* 0x000fe20000300000 */
.L_x_1811:
        /* <DEDUP_REMOVED lines=8> */
[----:B-1----:R-:W1:Y:S01]  /*ad50*/  LDC.64 R4, c[0x0][0x198] ;  /* 0x00006600ff047b82 */ /* 0x002e620000000a00 */
        /* <DEDUP_REMOVED lines=9> */
[----:B---3--:R-:W-:Y:S01]  /*adf0*/  LEA R3, P2, R2, R12, 0x2 ;  /* 0x0000000c02037211 */ /* 0x008fe200078410ff */
[----:B------:R-:W-:Y:S01]  /*ae00*/  UMOV UR25, UR17 ;  /* 0x0000001100197c82 */ /* 0x000fe20008000000 */
[----:B------:R-:W-:-:S02]  /*ae10*/  UMOV UR33, UR17 ;  /* 0x0000001100217c82 */ /* 0x000fc40008000000 */
[----:B------:R-:W-:Y:S02]  /*ae20*/  R2UR UR34, R3 ;  /* 0x00000000032272ca */ /* 0x000fe400000e0000 */
[----:B------:R-:W-:Y:S01]  /*ae30*/  LEA.HI.X.SX32 R3, R19, R11, 0x1, P1 ;  /* 0x0000000b13037211 */ /* 0x000fe200008f0eff */
[----:B------:R-:W-:Y:S01]  /*ae40*/  UMOV UR27, UR19 ;  /* 0x00000013001b7c82 */ /* 0x000fe20008000000 */
[----:B-1----:R-:W-:Y:S02]  /*ae50*/  IMAD.MOV.U32 R7, RZ, RZ, R4 ;  /* 0x000000ffff077224 */ /* 0x002fe400078e0004 */
        /* <DEDUP_REMOVED lines=11> */
[----:B-1-3--:R-:W-:Y:S05]  /*af10*/  @!P1 BRA `(.L_x_1812) ;  /* 0x0000001400789947 */ /* 0x00afea0003800000 */
.L_x_1836:
        /* <DEDUP_REMOVED lines=8> */
.L_x_1813:
[----:B------:R-:W-:Y:S01]  /*afa0*/  VIADD R19, R19, 0x40 ;  /* 0x0000004013137836 */ /* 0x000fe20000000000 */
[----:B------:R-:W-:Y:S01]  /*afb0*/  ULDC.64 UR8, c[0x0][0x700] ;  /* 0x0001c00000087ab9 */ /* 0x000fe20000000a00 */
[----:B------:R-:W-:Y:S01]  /*afc0*/  R2UR UR32, R15 ;  /* 0x000000000f2072ca */ /* 0x000fe200000e0000 */
[----:B------:R-:W-:Y:S01]  /*afd0*/  IMAD.U32 R9, RZ, RZ, UR8 ;  /* 0x00000008ff097e24 */ /* 0x000fe2000f8e00ff */
[----:B------:R-:W-:Y:S01]  /*afe0*/  UMOV UR30, 0x0 ;  /* 0x00000000001e7882 */ /* 0x000fe20000000000 */
[C---:B------:R-:W-:Y:S01]  /*aff0*/  IADD3 R2, P1, R19.reuse, UR22, RZ ;  /* 0x0000001613027c10 */ /* 0x040fe2000ff3e0ff */
[----:B------:R-:W-:Y:S01]  /*b000*/  IMAD.U32 R8, RZ, RZ, UR9 ;  /* 0x00000009ff087e24 */ /* 0x000fe2000f8e00ff */
[----:B------:R-:W-:Y:S01]  /*b010*/  SHF.R.S32.HI R20, RZ, 0x1f, R19 ;  /* 0x0000001fff147819 */ /* 0x000fe20000011413 */
[----:B------:R-:W-:Y:S01]  /*b020*/  VIADD R21, R19, UR7 ;  /* 0x0000000713157c36 */ /* 0x000fe20008000000 */
[----:B------:R-:W-:Y:S01]  /*b030*/  LEA R3, P2, R2, R9, 0x2 ;  /* 0x0000000902037211 */ /* 0x000fe200078410ff */
[----:B------:R-:W-:Y:S01]  /*b040*/  UMOV UR31, 0x14f00000 ;  /* 0x14f00000001f7882 */ /* 0x000fe20000000000 */
[----:B------:R-:W-:Y:S01]  /*b050*/  UMOV UR26, URZ ;  /* 0x0000003f001a7c82 */ /* 0x000fe20008000000 */
[----:B------:R-:W-:Y:S01]  /*b060*/  UMOV UR28, UR20 ;  /* 0x00000014001c7c82 */ /* 0x000fe20008000000 */
[----:B------:R-:W-:Y:S01]  /*b070*/  R2UR UR34, R3 ;  /* 0x00000000032272ca */ /* 0x000fe200000e0000 */
[----:B------:R-:W-:Y:S01]  /*b080*/  IMAD.X R3, R20, 0x1, R14, P1 ;  /* 0x0000000114037824 */ /* 0x000fe200008e060e */
[----:B------:R-:W-:Y:S01]  /*b090*/  R2UR UR27, R21 ;  /* 0x00000000151b72ca */ /* 0x000fe200000e0000 */
[----:B------:R-:W-:-:S02]  /*b0a0*/  UIADD3 UR24, UR32, 0x1c000, URZ ;  /* 0x0001c00020187890 */ /* 0x000fc4000fffe03f */
[----:B------:R-:W-:Y:S01]  /*b0b0*/  UIADD3 UR25, UR32, 0x30818, URZ ;  /* 0x0003081820197890 */ /* 0x000fe2000fffe03f */
        /* <DEDUP_REMOVED lines=19> */
.L_x_1837:
[----:B------:R-:W-:Y:S05]  /*b1f0*/  @P0 BRA `(.L_x_1815) ;  /* 0x00000000001c0947 */ /* 0x000fea0003800000 */
[----:B-123--:R-:W-:-:S04]  /*b200*/  IMAD.MOV.U32 R18, RZ, RZ, 0x4100 ;  /* 0x00004100ff127424 */ /* 0x00efc800078e00ff */
[----:B------:R1:W-:Y:S02]  /*b210*/  SYNCS.ARRIVE.TRANS64 RZ, [R15+URZ+0x30838], R18 ;  /* 0x030838120fff79a7 */ /* 0x0003e4000800003f */
[----:B-1----:R-:W1:Y:S02]  /*b220*/  S2R R18, SR_TID.X ;  /* 0x0000000000127919 */ /* 0x002e640000002100 */
[----:B-1----:R-:W-:-:S04]  /*b230*/  LOP3.LUT R18, R18, 0x1f, RZ, 0xc0, !PT ;  /* 0x0000001f12127812 */ /* 0x002fc800078ec0ff */
[----:B------:R-:W-:-:S13]  /*b240*/  ISETP.NE.AND P1, PT, R18, RZ, PT ;  /* 0x000000ff1200720c */ /* 0x000fda0003f25270 */
[----:B------:R-:W-:Y:S05]  /*b250*/  @!P1 BRA `(.L_x_1815) ;  /* 0x0000000000049947 */ /* 0x000fea0003800000 */
[----:B------:R-:W-:Y:S01]  /*b260*/  BPT.TRAP 0x1 ;  /* 0x000000040000795c */ /* 0x000fe20000300000 */
.L_x_1815:
[----:B------:R-:W-:Y:S01]  /*b270*/  IADD3 R19, P1, R19, UR14, RZ ;  /* 0x0000000e13137c10 */ /* 0x000fe2000ff3e0ff */
[----:B------:R-:W-:Y:S01]  /*b280*/  UMOV UR30, 0x0 ;  /* 0x00000000001e7882 */ /* 0x000fe20000000000 */
[----:B------:R-:W-:Y:S01]  /*b290*/  R2UR UR32, R15 ;  /* 0x000000000f2072ca */ /* 0x000fe200000e0000 */
[----:B------:R-:W-:Y:S01]  /*b2a0*/  UMOV UR31, 0x14f00000 ;  /* 0x14f00000001f7882 */ /* 0x000fe20000000000 */
[----:B------:R-:W-:Y:S01]  /*b2b0*/  R2UR UR27, R21 ;  /* 0x00000000151b72ca */ /* 0x000fe200000e0000 */
[----:B------:R-:W-:Y:S01]  /*b2c0*/  IMAD.X R20, R20, 0x1, R11, P1 ;  /* 0x0000000114147824 */ /* 0x000fe200008e060b */
[C---:B------:R-:W-:Y:S01]  /*b2d0*/  LEA R12, P1, R19.reuse, R12, 0x2 ;  /* 0x0000000c130c7211 */ /* 0x040fe200078210ff */
        /* <DEDUP_REMOVED lines=22> */
[----:B------:R-:W5:Y:S02]  /*b440*/  SYNCS.PHASECHK.TRANS64.TRYWAIT P1, [R15+URZ+0x30820], R4 ;  /* 0x030820040f0075a7 */ /* 0x000f64000802017f */
[----:B----45:R-:W-:Y:S05]  /*b450*/  @!P1 BRA `(.L_x_1816) ;  /* 0x0000001000509947 */ /* 0x030fea0003800000 */
.L_x_1839:
[----:B------:R-:W-:Y:S05]  /*b460*/  @P0 BRA `(.L_x_1817) ;  /* 0x00000000001c0947 */ /* 0x000fea0003800000 */
[----:B------:R-:W5:Y:S01]  /*b470*/  S2R R5, SR_TID.X ;  /* 0x0000000000057919 */ /* 0x000f620000002100 */
[----:B----4-:R-:W-:-:S04]  /*b480*/  IMAD.MOV.U32 R4, RZ, RZ, 0x4100 ;  /* 0x00004100ff047424 */ /* 0x010fc800078e00ff */
[----:B------:R4:W-:Y:S01]  /*b490*/  SYNCS.ARRIVE.TRANS64 RZ, [R15+URZ+0x30810], R4 ;  /* 0x030810040fff79a7 */ /* 0x0009e2000800003f */
[----:B-----5:R-:W-:-:S04]  /*b4a0*/  LOP3.LUT R5, R5, 0x1f, RZ, 0xc0, !PT ;  /* 0x0000001f05057812 */ /* 0x020fc800078ec0ff */
[----:B------:R-:W-:-:S13]  /*b4b0*/  ISETP.NE.AND P1, PT, R5, RZ, PT ;  /* 0x000000ff0500720c */ /* 0x000fda0003f25270 */
[----:B----4-:R-:W-:Y:S05]  /*b4c0*/  @!P1 BRA `(.L_x_1817) ;  /* 0x0000000000049947 */ /* 0x010fea0003800000 */
[----:B------:R-:W-:Y:S01]  /*b4d0*/  BPT.TRAP 0x1 ;  /* 0x000000040000795c */ /* 0x000fe20000300000 */
.L_x_1817:
        /* <DEDUP_REMOVED lines=11> */
[----:B------:R-:W-:Y:S02]  /*b590*/  UIADD3 UR10, UR10, 0x2, URZ ;  /* 0x000000020a0a7890 */ /* 0x000fe4000fffe03f */
[----:B------:R-:W-:Y:S02]  /*b5a0*/  UIADD3 UR24, UR32, 0x18000, URZ ;  /* 0x0001800020187890 */ /* 0x000fe4000fffe03f */
[----:B------:R-:W-:Y:S02]  /*b5b0*/  USHF.L.U32 UR27, UR10, 0x6, URZ ;  /* 0x000000060a1b7899 */ /* 0x000fe4000800063f */
[----:B------:R-:W-:Y:S02]  /*b5c0*/  UIADD3 UR25, UR32, 0x30810, URZ ;  /* 0x0003081020197890 */ /* 0x000fe4000fffe03f */
[----:B------:R-:W-:Y:S02]  /*b5d0*/  UIADD3 UR8, UP0, UR27, UR22, URZ ;  /* 0x000000161b087290 */ /* 0x000fe4000ff1e03f */
[----:B------:R-:W-:Y:S01]  /*b5e0*/  IMAD.U32 R5, RZ, RZ, UR27 ;  /* 0x0000001bff057e24 */ /* 0x000fe2000f8e00ff */
[----:B------:R-:W-:-:S02]  /*b5f0*/  UIADD3 UR27, UR27, UR7, URZ ;  /* 0x000000071b1b7290 */ /* 0x000fc4000fffe03f */
[----:B------:R-:W-:Y:S01]  /*b600*/  UIADD3 UR16, UR32, 0x1a000, URZ ;  /* 0x0001a00020107890 */ /* 0x000fe2000fffe03f */
[----:B------:R-:W-:Y:S01]  /*b610*/  IMAD.U32 R0, RZ, RZ, UR8 ;  /* 0x00000008ff007e24 */ /* 0x000fe2000f8e00ff */
[----:B------:R-:W-:Y:S01]  /*b620*/  PLOP3.LUT P2, PT, PT, PT, UP0, 0x80, 0x0 ;  /* 0x000000000000781c */ /* 0x000fe20003f4f008 */
[----:B------:R-:W-:Y:S01]  /*b630*/  UIADD3 UR32, UR32, 0x28000, URZ ;  /* 0x0002800020207890 */ /* 0x000fe2000fffe03f */
[----:B------:R-:W-:Y:S01]  /*b640*/  R2UR UR8, R2 ;  /* 0x00000000020872ca */ /* 0x000fe200000e0000 */
[----:B------:R-:W-:Y:S01]  /*b650*/  UMOV UR17, UR25 ;  /* 0x0000001900117c82 */ /* 0x000fe20008000000 */
[----:B----4-:R-:W-:Y:S01]  /*b660*/  LEA R4, P1, R0, R9, 0x2 ;  /* 0x0000000900047211 */ /* 0x010fe200078210ff */
[----:B------:R-:W-:Y:S01]  /*b670*/  UMOV UR19, UR27 ;  /* 0x0000001b00137c82 */ /* 0x000fe20008000000 */
[----:B------:R-:W-:Y:S01]  /*b680*/  LEA.HI.X.SX32 R5, R5, R14, 0x1, P2 ;  /* 0x0000000e05057211 */ /* 0x000fe200010f0eff */
[----:B------:R-:W-:Y:S01]  /*b690*/  UMOV UR33, UR25 ;  /* 0x0000001900217c82 */ /* 0x000fe20008000000 */
[----:B------:R-:W-:-:S02]  /*b6a0*/  R2UR UR36, R4 ;  /* 0x00000000042472ca */ /* 0x000fc400000e0000 */
[----:B------:R-:W-:Y:S02]  /*b6b0*/  LEA.HI.X R0, R0, R8, R5, 0x2, P1 ;  /* 0x0000000800007211 */ /* 0x000fe400008f1405 */
[----:B------:R-:W-:Y:S02]  /*b6c0*/  ISETP.NE.AND P1, PT, R17, RZ, PT ;  /* 0x000000ff1100720c */ /* 0x000fe40003f25270 */
[----:B------:R-:W-:Y:S01]  /*b6d0*/  R2UR UR37, R0 ;  /* 0x00000000002572ca */ /* 0x000fe200000e0000 */
[----:B------:R4:W-:Y:S01]  /*b6e0*/  UTMALDG.4D [UR24], [UR8], desc[UR30] ;  /* 0x00001e18080075b4 */ /* 0x0009e20008019000 */
[----:B------:R-:W-:Y:S01]  /*b6f0*/  IMAD.U32 R0, RZ, RZ, UR10 ;  /* 0x0000000aff007e24 */ /* 0x000fe2000f8e00ff */
[----:B------:R4:W-:Y:S10]  /*b700*/  UTMALDG.4D [UR16], [UR8], desc[UR30] ;  /* 0x00001e10080075b4 */ /* 0x0009f40008019000 */
[----:B------:R4:W-:Y:S02]  /*b710*/  UBLKCP.S.G [UR32], [UR36], UR34 ;  /* 0x00000020240073ba */ /* 0x0009e40008000222 */
[----:B----4-:R-:W-:Y:S05]  /*b720*/  @P1 BRA `(.L_x_1818) ;  /* 0xfffffff4003c1947 */ /* 0x010fea000383ffff */
.L_x_1809:
[----:B------:R-:W4:Y:S02]  /*b730*/  LDL.LU R4, [R1+0x4] ;  /* 0x0000040001047983 */ /* 0x000f240000300800 */
[----:B----4-:R-:W-:Y:S02]  /*b740*/  ISETP.NE.AND P1, PT, R4, RZ, PT ;  /* 0x000000ff0400720c */ /* 0x010fe40003f25270 */
[----:B------:R4:W5:Y:S11]  /*b750*/  LDL R4, [R1] ;  /* 0x0000000001047983 */ /* 0x0009760000100800 */
[----:B----4-:R-:W-:Y:S05]  /*b760*/  @!P1 BRA `(.L_x_1808) ;  /* 0x00000004005c9947 */ /* 0x010fea0003800000 */
[----:B------:R-:W-:-:S04]  /*b770*/  SHF.L.U32 R12, R10, 0x1f, RZ ;  /* 0x0000001f0a0c7819 */ /* 0x000fc800000006ff */
[----:B------:R-:W4:Y:S02]  /*b780*/  SYNCS.PHASECHK.TRANS64.TRYWAIT P1, [R15+URZ+0x30840], R12 ;  /* 0x0308400c0f0075a7 */ /* 0x000f24000802017f */
[----:B----4-:R-:W-:Y:S05]  /*b790*/  @!P1 BRA `(.L_x_1819) ;  /* 0x0000000c00989947 */ /* 0x010fea0003800000 */
.L_x_1840:
[----:B------:R-:W-:Y:S05]  /*b7a0*/  @P0 BRA `(.L_x_1820) ;  /* 0x00000000001c0947 */ /* 0x000fea0003800000 */
[----:B-----5:R-:W1:Y:S02]  /*b7b0*/  S2R R4, SR_TID.X ;  /* 0x0000000000047919 */ /* 0x020e640000002100 */
[----:B-1----:R-:W-:Y:S01]  /*b7c0*/  LOP3.LUT R5, R4, 0x1f, RZ, 0xc0, !PT ;  /* 0x0000001f04057812 */ /* 0x002fe200078ec0ff */
[----:B------:R-:W-:-:S03]  /*b7d0*/  IMAD.MOV.U32 R4, RZ, RZ, 0x4100 ;  /* 0x00004100ff047424 */ /* 0x000fc600078e00ff */
[----:B------:R-:W-:Y:S01]  /*b7e0*/  ISETP.NE.AND P1, PT, R5, RZ, PT ;  /* 0x000000ff0500720c */ /* 0x000fe20003f25270 */
[----:B------:R1:W-:-:S12]  /*b7f0*/  SYNCS.ARRIVE.TRANS64 RZ, [R15+URZ+0x30830], R4 ;  /* 0x030830040fff79a7 */ /* 0x0003d8000800003f */
[----:B-1----:R-:W-:Y:S05]  /*b800*/  @!P1 BRA `(.L_x_1820) ;  /* 0x0000000000049947 */ /* 0x002fea0003800000 */
[----:B------:R-:W-:Y:S01]  /*b810*/  BPT.TRAP 0x1 ;  /* 0x000000040000795c */ /* 0x000fe20000300000 */
.L_x_1820:
[----:B-1---5:R-:W1:Y:S01]  /*b820*/  LDC.64 R4, c[0x0][0x728] ;  /* 0x0001ca00ff047b82 */ /* 0x022e620000000a00 */
        /* <DEDUP_REMOVED lines=16> */
[----:B-1----:R-:W-:Y:S01]  /*b930*/  LEA R4, P2, R13, R4, 0x2 ;  /* 0x000000040d047211 */ /* 0x002fe200078410ff */
        /* <DEDUP_REMOVED lines=16> */
.L_x_1841:
[----:B------:R-:W-:Y:S05]  /*ba40*/  @P0 BRA `(.L_x_1822) ;  /* 0x00000000001c0947 */ /* 0x000fea0003800000 */
[----:B------:R-:W2:Y:S02]  /*ba50*/  S2R R4, SR_TID.X ;  /* 0x0000000000047919 */ /* 0x000ea40000002100 */
[----:B--2---:R-:W-:Y:S01]  /*ba60*/  LOP3.LUT R5, R4, 0x1f, RZ, 0xc0, !PT ;  /* 0x0000001f04057812 */ /* 0x004fe200078ec0ff */
[----:B------:R-:W-:-:S03]  /*ba70*/  IMAD.MOV.U32 R4, RZ, RZ, 0x4100 ;  /* 0x00004100ff047424 */ /* 0x000fc600078e00ff */
[----:B------:R-:W-:Y:S01]  /*ba80*/  ISETP.NE.AND P0, PT, R5, RZ, PT ;  /* 0x000000ff0500720c */ /* 0x000fe20003f05270 */
[----:B------:R2:W-:-:S12]  /*ba90*/  SYNCS.ARRIVE.TRANS64 RZ, [R15+URZ+0x30818], R4 ;  /* 0x030818040fff79a7 */ /* 0x0005d8000800003f */
[----:B--2---:R-:W-:Y:S05]  /*baa0*/  @!P0 BRA `(.L_x_1822) ;  /* 0x0000000000048947 */ /* 0x004fea0003800000 */
[----:B------:R-:W-:Y:S01]  /*bab0*/  BPT.TRAP 0x1 ;  /* 0x000000040000795c */ /* 0x000fe20000300000 */
.L_x_1822:
[----:B------:R2:W5:Y:S01]  /*bac0*/  LDL.LU R4, [R1] ;  /* 0x0000000001047983 */ /* 0x0005620000300800 */
[----:B------:R-:W-:Y:S01]  /*bad0*/  R2UR UR27, R0 ;  /* 0x00000000001b72ca */ /* 0x000fe200000e0000 */
[----:B------:R-:W-:Y:S01]  /*bae0*/  UMOV UR30, 0x0 ;  /* 0x00000000001e7882 */ /* 0x000fe20000000000 */
[----:B------:R-:W-:Y:S01]  /*baf0*/  R2UR UR32, R15 ;  /* 0x000000000f2072ca */ /* 0x000fe200000e0000 */
[----:B------:R-:W-:Y:S01]  /*bb00*/  UMOV UR31, 0x14f00000 ;  /* 0x14f00000001f7882 */ /* 0x000fe20000000000 */
[----:B------:R-:W-:Y:S01]  /*bb10*/  R2UR UR9, R3 ;  /* 0x00000000030972ca */ /* 0x000fe200000e0000 */
[----:B------:R-:W-:Y:S01]  /*bb20*/  UMOV UR26, URZ ;  /* 0x0000003f001a7c82 */ /* 0x000fe20008000000 */
[----:B------:R-:W-:Y:S01]  /*bb30*/  UMOV UR28, UR20 ;  /* 0x00000014001c7c82 */ /* 0x000fe20008000000 */
[----:B------:R-:W-:Y:S01]  /*bb40*/  UMOV UR29, UR21 ;  /* 0x00000015001d7c82 */ /* 0x000fe20008000000 */
[----:B------:R-:W-:Y:S01]  /*bb50*/  UMOV UR18, 0x40 ;  /* 0x0000004000127882 */ /* 0x000fe20000000000 */
[----:B------:R-:W-:-:S04]  /*bb60*/  UMOV UR10, 0x10 ;  /* 0x00000010000a7882 */ /* 0x000fc80000000000 */
[----:B------:R-:W-:Y:S02]  /*bb70*/  UIADD3 UR27, UR27, 0x40, URZ ;  /* 0x000000401b1b7890 */ /* 0x000fe4000fffe03f */
[----:B------:R-:W-:Y:S02]  /*bb80*/  UIADD3 UR24, UR32, 0x1c000, URZ ;  /* 0x0001c00020187890 */ /* 0x000fe4000fffe03f */
[----:B------:R-:W-:Y:S02]  /*bb90*/  UIADD3 UR8, UP0, UR27, UR22, URZ ;  /* 0x000000161b087290 */ /* 0x000fe4000ff1e03f */
[----:B------:R-:W-:Y:S01]  /*bba0*/  IMAD.U32 R5, RZ, RZ, UR27 ;  /* 0x0000001bff057e24 */ /* 0x000fe2000f8e00ff */
[----:B------:R-:W-:Y:S02]  /*bbb0*/  UIADD3 UR25, UR32, 0x30818, URZ ;  /* 0x0003081820197890 */ /* 0x000fe4000fffe03f */
[----:B------:R-:W-:Y:S01]  /*bbc0*/  UIADD3 UR27, UR27, UR7, URZ ;  /* 0x000000071b1b7290 */ /* 0x000fe2000fffe03f */
[----:B------:R-:W-:Y:S01]  /*bbd0*/  PLOP3.LUT P0, PT, PT, PT, UP0, 0x80, 0x0 ;  /* 0x000000000000781c */ /* 0x000fe20003f0f008 */
[----:B------:R-:W-:Y:S01]  /*bbe0*/  IMAD.U32 R0, RZ, RZ, UR8 ;  /* 0x00000008ff007e24 */ /* 0x000fe2000f8e00ff */
[----:B------:R-:W-:Y:S01]  /*bbf0*/  R2UR UR8, R2 ;  /* 0x00000000020872ca */ /* 0x000fe200000e0000 */
[----:B------:R-:W-:Y:S01]  /*bc00*/  UIADD3 UR16, UR32, 0x1e000, URZ ;  /* 0x0001e00020107890 */ /* 0x000fe2000fffe03f */
[----:B------:R-:W-:Y:S01]  /*bc10*/  LEA.HI.X.SX32 R5, R5, R14, 0x1, P0 ;  /* 0x0000000e05057211 */ /* 0x000fe200000f0eff */
[----:B------:R-:W-:Y:S01]  /*bc20*/  UIADD3 UR32, UR32, 0x28100, URZ ;  /* 0x0002810020207890 */ /* 0x000fe2000fffe03f */
[C---:B------:R-:W-:Y:S01]  /*bc30*/  LEA R9, P0, R0.reuse, R9, 0x2 ;  /* 0x0000000900097211 */ /* 0x040fe200078010ff */
[----:B------:R-:W-:Y:S01]  /*bc40*/  UMOV UR17, UR25 ;  /* 0x0000001900117c82 */ /* 0x000fe20008000000 */
[----:B------:R-:W-:Y:S01]  /*bc50*/  UMOV UR19, UR27 ;  /* 0x0000001b00137c82 */ /* 0x000fe20008000000 */
[----:B------:R-:W-:Y:S01]  /*bc60*/  UMOV UR33, UR25 ;  /* 0x0000001900217c82 */ /* 0x000fe20008000000 */
[----:B------:R-:W-:-:S02]  /*bc70*/  LEA.HI.X R8, R0, R8, R5, 0x2, P0 ;  /* 0x0000000800087211 */ /* 0x000fc400000f1405 */
[----:B------:R-:W-:Y:S02]  /*bc80*/  R2UR UR34, R9 ;  /* 0x00000000092272ca */ /* 0x000fe400000e0000 */
[----:B------:R-:W-:Y:S01]  /*bc90*/  R2UR UR35, R8 ;  /* 0x00000000082372ca */ /* 0x000fe200000e0000 */
[----:B------:R2:W-:Y:S01]  /*bca0*/  UTMALDG.4D [UR24], [UR8], desc[UR30] ;  /* 0x00001e18080075b4 */ /* 0x0005e20008019000 */
[----:B------:R2:W-:Y:S11]  /*bcb0*/  UTMALDG.4D [UR16], [UR8], desc[UR30] ;  /* 0x00001e10080075b4 */ /* 0x0005f60008019000 */
[----:B------:R2:W-:Y:S02]  /*bcc0*/  UBLKCP.S.G [UR32], [UR34], UR10 ;  /* 0x00000020220073ba */ /* 0x0005e4000800020a */
[----:B--2---:R-:W-:-:S07]  /*bcd0*/  IMAD.MOV.U32 R16, RZ, RZ, 0x1 ;  /* 0x00000001ff107424 */ /* 0x004fce00078e00ff */
.L_x_1808:
[----:B------:R-:W1:Y:S01]  /*bce0*/  S2R R0, SR_TID.X ;  /* 0x0000000000007919 */ /* 0x000e620000002100 */
[----:B------:R-:W-:Y:S01]  /*bcf0*/  IMAD R3, R16, 0x8, R15 ;  /* 0x0000000810037824 */ /* 0x000fe200078e020f */
[----:B-1----:R-:W-:Y:S02]  /*bd00*/  LOP3.LUT R2, R0, 0x7f, RZ, 0xc0, !PT ;  /* 0x0000007f00027812 */ /* 0x002fe400078ec0ff */
[----:B------:R-:W-:Y:S02]  /*bd10*/  SHF.L.U32 R0, R10, 0x1f, RZ ;  /* 0x0000001f0a007819 */ /* 0x000fe400000006ff */
[----:B------:R-:W-:Y:S02]  /*bd20*/  ISETP.NE.AND P1, PT, R2, RZ, PT ;  /* 0x000000ff0200720c */ /* 0x000fe40003f25270 */
[----:B------:R-:W1:Y:S02]  /*bd30*/  SYNCS.PHASECHK.TRANS64.TRYWAIT P0, [R3+URZ+0x30840], R0 ;  /* 0x03084000030075a7 */ /* 0x000e64000800017f */
[----:B-1----:R-:W-:Y:S09]  /*bd40*/  @!P0 BRA `(.L_x_1823) ;  /* 0x0000000800548947 */ /* 0x002ff20003800000 */
.L_x_1842:
[----:B------:R-:W-:Y:S05]  /*bd50*/  @P1 BRA `(.L_x_1824) ;  /* 0x0000000000181947 */ /* 0x000fea0003800000 */
[----:B------:R-:W1:Y:S01]  /*bd60*/  S2R R2, SR_TID.X ;  /* 0x0000000000027919 */ /* 0x000e620000002100 */
[----:B------:R-:W-:-:S04]  /*bd70*/  IMAD.MOV.U32 R0, RZ, RZ, 0x4100 ;  /* 0x00004100ff007424 */ /* 0x000fc800078e00ff */
[----:B------:R1:W-:Y:S02]  /*bd80*/  SYNCS.ARRIVE.TRANS64 RZ, [R3+URZ+0x30830], R0 ;  /* 0x0308300003ff79a7 */ /* 0x0003e4000800003f */
[----:B-1----:R-:W-:-:S13]  /*bd90*/  LOP3.LUT P0, RZ, R2, 0x1f, RZ, 0xc0, !PT ;  /* 0x0000001f02ff7812 */ /* 0x002fda000780c0ff */
[----:B------:R-:W-:Y:S05]  /*bda0*/  @!P0 BRA `(.L_x_1824) ;  /* 0x0000000000048947 */ /* 0x000fea0003800000 */
[----:B------:R-:W-:Y:S01]  /*bdb0*/  BPT.TRAP 0x1 ;  /* 0x000000040000795c */ /* 0x000fe20000300000 */
.L_x_1824:
[----:B-----5:R-:W-:Y:S01]  /*bdc0*/  R2UR UR27, R4 ;  /* 0x00000000041b72ca */ /* 0x020fe200000e0000 */
[C-C-:B------:R-:W-:Y:S01]  /*bdd0*/  IMAD R0, R16.reuse, 0x4000, R15.reuse ;  /* 0x0000400010007824 */ /* 0x140fe200078e020f */
[----:B------:R-:W-:Y:S01]  /*bde0*/  R2UR UR17, R11 ;  /* 0x000000000b1172ca */ /* 0x000fe200000e0000 */
[----:B--234-:R-:W-:Y:S01]  /*bdf0*/  IMAD R15, R16, 0x100, R15 ;  /* 0x00000100100f7824 */ /* 0x01cfe200078e020f */
        /* <DEDUP_REMOVED lines=16> */
[----:B------:R-:W-:Y:S02]  /*bf00*/  ULEA.HI.X.SX32 UR17, UR27, UR17, 0x1, UP0 ;  /* 0x000000111b117291 */ /* 0x000fe400080f0e3f */
[----:B------:R-:W-:Y:S01]  /*bf10*/  ULEA UR30, UP0, UR18, UR30, 0x2 ;  /* 0x0000001e121e7291 */ /* 0x000fe2000f80103f */
[C---:B------:R-:W-:Y:S01]  /*bf20*/  ISETP.NE.AND P0, PT, R0.reuse, 0x2, PT ;  /* 0x000000020000780c */ /* 0x040fe20003f05270 */
[----:B------:R-:W-:Y:S02]  /*bf30*/  UIADD3 UR27, UR27, UR7, URZ ;  /* 0x000000071b1b7290 */ /* 0x000fe4000fffe03f */
[----:B------:R-:W-:Y:S01]  /*bf40*/  UIADD3 UR24, UR16, 0x20000, URZ ;  /* 0x0002000010187890 */ /* 0x000fe2000fffe03f */
[----:B------:R-:W-:Y:S01]  /*bf50*/  SEL R3, RZ, 0x1, P0 ;  /* 0x00000001ff037807 */ /* 0x000fe20000000000 */
[----:B------:R-:W-:Y:S01]  /*bf60*/  UIADD3 UR16, UR16, 0x22000, URZ ;  /* 0x0002200010107890 */ /* 0x000fe2000fffe03f */
[----:B------:R-:W-:Y:S01]  /*bf70*/  SEL R0, R0, RZ, P0 ;  /* 0x000000ff00007207 */ /* 0x000fe20000000000 */
[----:B------:R-:W-:Y:S01]  /*bf80*/  ULEA.HI.X UR31, UR18, UR31, UR17, 0x2, UP0 ;  /* 0x0000001f121f7291 */ /* 0x000fe200080f1411 */
[----:B------:R-:W-:Y:S01]  /*bf90*/  LOP3.LUT R10, R10, R3, RZ, 0x3c, !PT ;  /* 0x000000030a0a7212 */ /* 0x000fe200078e3cff */
[----:B------:R-:W-:Y:S01]  /*bfa0*/  UIADD3 UR34, UR10, 0x28200, URZ ;  /* 0x000282000a227890 */ /* 0x000fe2000fffe03f */
        /* <DEDUP_REMOVED lines=10> */
.L_x_1805:
[----:B------:R-:W-:Y:S05]  /*c050*/  BSYNC B0 ;  /* 0x0000000000007941 */ /* 0x000fea0003800000 */
.L_x_1800:
[----:B------:R-:W-:-:S03]  /*c060*/  UMOV UR8, 0xffffffff ;  /* 0xffffffff00087882 */ /* 0x000fc60000000000 */
[----:B------:R-:W-:Y:S05]  /*c070*/  BRA.DIV UR8, `(.L_x_1825) ;  /* 0x00000006089c7947 */ /* 0x000fea000b800000 */
[----:B------:R-:W-:-:S13]  /*c080*/  ELECT P6, URZ, PT ;  /* 0x00000000003f782f */ /* 0x000fda00038c0000 */
.L_x_1845:
[----:B------:R-:W-:Y:S05]  /*c090*/  @!P6 BRA `(.L_x_1680) ;  /* 0x000000000084e947 */ /* 0x000fea0003800000 */
[----:B------:R-:W-:-:S06]  /*c0a0*/  ULOP3.LUT UR8, UR38, 0x2, URZ, 0xfc, !UPT ;  /* 0x0000000226087892 */ /* 0x000fcc000f8efc3f */
[----:B------:R-:W-:-:S05]  /*c0b0*/  IMAD.U32 R2, RZ, RZ, UR8 ;  /* 0x00000008ff027e24 */ /* 0x000fca000f8e00ff */
[----:B------:R-:W-:-:S13]  /*c0c0*/  ISETP.NE.AND P2, PT, R2, 0x3, PT ;  /* 0x000000030200780c */ /* 0x000fda0003f45270 */
[----:B------:R-:W-:Y:S05]  /*c0d0*/  @!P2 BRA `(.L_x_1826) ;  /* 0x000000000004a947 */ /* 0x000fea0003800000 */
[----:B---3--:R-:W-:Y:S01]  /*c0e0*/  BPT.TRAP 0x1 ;  /* 0x000000040000795c */ /* 0x008fe20000300000 */
.L_x_1826:
        /* <DEDUP_REMOVED lines=15> */
.L_x_1846:
[----:B------:R-:W2:Y:S02]  /*c1e0*/  SYNCS.PHASECHK.TRANS64.TRYWAIT P0, [R3+URZ], R2 ;  /* 0x00000002030075a7 */ /* 0x000ea4000800017f */
[----:B--2---:R-:W-:Y:S05]  /*c1f0*/  @!P0 BRA `(.L_x_1828) ;  /* 0x0000000400708947 */ /* 0x004fea0003800000 */
.L_x_1847:
[----:B------:R-:W-:Y:S05]  /*c200*/  @!P2 BRA `(.L_x_1829) ;  /* 0x000000000004a947 */ /* 0x000fea0003800000 */
[----:B---3--:R-:W-:Y:S01]  /*c210*/  BPT.TRAP 0x1 ;  /* 0x000000040000795c */ /* 0x008fe20000300000 */
.L_x_1829:
[----:B--2---:R-:W-:-:S04]  /*c220*/  VIADD R3, R8, 0x30840 ;  /* 0x0003084008037836 */ /* 0x004fc80000000000 */
[----:B------:R-:W-:-:S04]  /*c230*/  IMAD R5, R0, 0x8, R3 ;  /* 0x0000000800057824 */ /* 0x000fc800078e0203 */
[----:B------:R-:W2:Y:S02]  /*c240*/  SYNCS.PHASECHK.TRANS64.TRYWAIT P0, [R5+URZ], R4 ;  /* 0x00000004050075a7 */ /* 0x000ea4000800017f */
[----:B--2---:R-:W-:Y:S05]  /*c250*/  @!P0 BRA `(.L_x_1830) ;  /* 0x00000004006c8947 */ /* 0x004fea0003800000 */
.L_x_1848:
[----:B------:R-:W-:-:S07]  /*c260*/  IMAD R3, R6, 0x8, R3 ;  /* 0x0000000806037824 */ /* 0x000fce00078e0203 */
.L_x_1831:
[----:B----4-:R4:W1:Y:S02]  /*c270*/  SYNCS.PHASECHK.TRANS64.TRYWAIT P0, [R3+URZ], R2 ;  /* 0x00000002030075a7 */ /* 0x010864000800017f */
[----:B-1----:R-:W-:Y:S05]  /*c280*/  @!P0 NANOSLEEP.SYNCS 0x989680 ;  /* 0x009896800000895d */ /* 0x002fea0003900000 */
[----:B------:R-:W1:Y:S02]  /*c290*/  @!P0 SYNCS.PHASECHK.TRANS64 P0, [R3+URZ], R2 ;  /* 0x00000002030085a7 */ /* 0x000e64000800007f */
[----:B-1----:R-:W-:Y:S05]  /*c2a0*/  @!P0 BRA `(.L_x_1831) ;  /* 0xfffffffc00f08947 */ /* 0x002fea000383ffff */
.L_x_1680:
[----:B---3--:R-:W-:Y:S05]  /*c2b0*/  BSYNC B6 ;  /* 0x0000000000067941 */ /* 0x008fea0003800000 */
.L_x_1674:
[----:B------:R-:W-:Y:S05]  /*c2c0*/  EXIT ;  /* 0x000000000000794d */ /* 0x000fea0003800000 */
.L_x_1691:
[----:B------:R-:W-:Y:S02]  /*c2d0*/  IMAD.MOV.U32 R12, RZ, RZ, RZ ;  /* 0x000000ffff0c7224 */ /* 0x000fe400078e00ff */
[----:B------:R-:W-:Y:S02]  /*c2e0*/  IMAD.MOV.U32 R11, RZ, RZ, 0x1f ;  /* 0x0000001fff0b7424 */ /* 0x000fe400078e00ff */
[----:B------:R-:W-:-:S07]  /*c2f0*/  IMAD.MOV.U32 R15, RZ, RZ, -0x1 ;  /* 0xffffffffff0f7424 */ /* 0x000fce00078e00ff */
[----:B------:R-:W-:Y:S05]  /*c300*/  WARPSYNC.COLLECTIVE R15, `(.L_x_1832) ;  /* 0x000000000f087348 */ /* 0x000fea0003c00000 */
[----:B------:R1:W2:Y:S02]  /*c310*/  SHFL.IDX P6, R14, R13, R12, R11 ;  /* 0x0000000c0d0e7389 */ /* 0x0002a400000c000b */
[----:B-12---:R-:W-:Y:S01]  /*c320*/  ENDCOLLECTIVE ;  /* 0x000000000000791b */ /* 0x006fe20003800000 */
.L_x_1832:
[----:B------:R-:W-:Y:S05]  /*c330*/  BRA `(.L_x_1833) ;  /* 0xffffff5000c87947 */ /* 0x000fea000383ffff */
.L_x_1693:
        /* <DEDUP_REMOVED lines=8> */
.L_x_1697:
[----:B---3--:R3:W4:Y:S02]  /*c3c0*/  SYNCS.PHASECHK.TRANS64.TRYWAIT P0, [R0+URZ+0x30810], R191 ;  /* 0x030810bf000075a7 */ /* 0x008724000800017f */
[----:B----4-:R-:W-:Y:S05]  /*c3d0*/  @!P0 NANOSLEEP.SYNCS 0x989680 ;  /* 0x009896800000895d */ /* 0x010fea0003900000 */
[----:B------:R-:W4:Y:S02]  /*c3e0*/  @!P0 SYNCS.PHASECHK.TRANS64 P0, [R0+URZ+0x30810], R191 ;  /* 0x030810bf000085a7 */ /* 0x000f24000800007f */
[----:B----4-:R-:W-:Y:S05]  /*c3f0*/  @!P0 BRA `(.L_x_1697) ;  /* 0xfffffffc00f08947 */ /* 0x010fea000383ffff */
[----:B------:R-:W-:Y:S05]  /*c400*/  BRA `(.L_x_1696) ;  /* 0xffffff5800b07947 */ /* 0x000fea000383ffff */
.L_x_1701:
[----:B--2---:R2:W1:Y:S02]  /*c410*/  SYNCS.PHASECHK.TRANS64.TRYWAIT P0, [R0+URZ+0x30830], R191 ;  /* 0x030830bf000075a7 */ /* 0x004464000800017f */
[----:B-1----:R-:W-:Y:S05]  /*c420*/  @!P0 NANOSLEEP.SYNCS 0x989680 ;  /* 0x009896800000895d */ /* 0x002fea0003900000 */
[----:B------:R-:W1:Y:S02]  /*c430*/  @!P0 SYNCS.PHASECHK.TRANS64 P0, [R0+URZ+0x30830], R191 ;  /* 0x030830bf000085a7 */ /* 0x000e64000800007f */
[----:B-1----:R-:W-:Y:S05]  /*c440*/  @!P0 BRA `(.L_x_1701) ;  /* 0xfffffffc00f08947 */ /* 0x002fea000383ffff */
[----:B------:R-:W-:Y:S05]  /*c450*/  BRA `(.L_x_1700) ;  /* 0xffffff6000c87947 */ /* 0x000fea000383ffff */
.L_x_1806:
[----:B-1----:R1:W2:Y:S02]  /*c460*/  SYNCS.PHASECHK.TRANS64.TRYWAIT P0, [R15+URZ+0x30820], R0 ;  /* 0x030820000f0075a7 */ /* 0x0022a4000800017f */
[----:B--2---:R-:W-:Y:S05]  /*c470*/  @!P0 NANOSLEEP.SYNCS 0x989680 ;  /* 0x009896800000895d */ /* 0x004fea0003900000 */
[----:B------:R-:W2:Y:S02]  /*c480*/  @!P0 SYNCS.PHASECHK.TRANS64 P0, [R15+URZ+0x30820], R0 ;  /* 0x030820000f0085a7 */ /* 0x000ea4000800007f */
[----:B--2---:R-:W-:Y:S05]  /*c490*/  @!P0 BRA `(.L_x_1806) ;  /* 0xfffffffc00f08947 */ /* 0x004fea000383ffff */
[----:B------:R-:W-:Y:S05]  /*c4a0*/  BRA `(.L_x_1834) ;  /* 0xffffffe0001c7947 */ /* 0x000fea000383ffff */
.L_x_1810:
[----:B--2---:R2:W3:Y:S02]  /*c4b0*/  SYNCS.PHASECHK.TRANS64.TRYWAIT P1, [R15+URZ+0x30840], R18 ;  /* 0x030840120f0075a7 */ /* 0x0044e4000802017f */
[----:B---3--:R-:W-:Y:S05]  /*c4c0*/  @!P1 NANOSLEEP.SYNCS 0x989680 ;  /* 0x009896800000995d */ /* 0x008fea0003900000 */
[----:B------:R-:W3:Y:S02]  /*c4d0*/  @!P1 SYNCS.PHASECHK.TRANS64 P1, [R15+URZ+0x30840], R18 ;  /* 0x030840120f0095a7 */ /* 0x000ee4000802007f */
[----:B---3--:R-:W-:Y:S05]  /*c4e0*/  @!P1 BRA `(.L_x_1810) ;  /* 0xfffffffc00f09947 */ /* 0x008fea000383ffff */
[----:B------:R-:W-:Y:S05]  /*c4f0*/  BRA `(.L_x_1835) ;  /* 0xffffffe400d47947 */ /* 0x000fea000383ffff */
.L_x_1812:
[----:B-1----:R1:W3:Y:S02]  /*c500*/  SYNCS.PHASECHK.TRANS64.TRYWAIT P1, [R15+URZ+0x30828], R18 ;  /* 0x030828120f0075a7 */ /* 0x0022e4000802017f */
[----:B---3--:R-:W-:Y:S05]  /*c510*/  @!P1 NANOSLEEP.SYNCS 0x989680 ;  /* 0x009896800000995d */ /* 0x008fea0003900000 */
[----:B------:R-:W3:Y:S02]  /*c520*/  @!P1 SYNCS.PHASECHK.TRANS64 P1, [R15+URZ+0x30828], R18 ;  /* 0x030828120f0095a7 */ /* 0x000ee4000802007f */
[----:B---3--:R-:W-:Y:S05]  /*c530*/  @!P1 BRA `(.L_x_1812) ;  /* 0xfffffffc00f09947 */ /* 0x008fea000383ffff */
[----:B------:R-:W-:Y:S05]  /*c540*/  BRA `(.L_x_1836) ;  /* 0xffffffe800747947 */ /* 0x000fea000383ffff */
.L_x_1814:
[----:B---3--:R3:W4:Y:S02]  /*c550*/  SYNCS.PHASECHK.TRANS64.TRYWAIT P1, [R15+URZ+0x30848], R18 ;  /* 0x030848120f0075a7 */ /* 0x008724000802017f */
[----:B----4-:R-:W-:Y:S05]  /*c560*/  @!P1 NANOSLEEP.SYNCS 0x989680 ;  /* 0x009896800000995d */ /* 0x010fea0003900000 */
[----:B------:R-:W4:Y:S02]  /*c570*/  @!P1 SYNCS.PHASECHK.TRANS64 P1, [R15+URZ+0x30848], R18 ;  /* 0x030848120f0095a7 */ /* 0x000f24000802007f */
[----:B----4-:R-:W-:Y:S05]  /*c580*/  @!P1 BRA `(.L_x_1814) ;  /* 0xfffffffc00f09947 */ /* 0x010fea000383ffff */
[----:B------:R-:W-:Y:S05]  /*c590*/  BRA `(.L_x_1837) ;  /* 0xffffffec00147947 */ /* 0x000fea000383ffff */
.L_x_1816:
[----:B------:R-:W-:-:S07]  /*c5a0*/  SHF.L.U32 R4, R10, 0x1f, RZ ;  /* 0x0000001f0a047819 */ /* 0x000fce00000006ff */
.L_x_1838:
[----:B----4-:R4:W1:Y:S02]  /*c5b0*/  SYNCS.PHASECHK.TRANS64.TRYWAIT P1, [R15+URZ+0x30820], R4 ;  /* 0x030820040f0075a7 */ /* 0x010864000802017f */
[----:B-1----:R-:W-:Y:S05]  /*c5c0*/  @!P1 NANOSLEEP.SYNCS 0x989680 ;  /* 0x009896800000995d */ /* 0x002fea0003900000 */
[----:B------:R-:W1:Y:S02]  /*c5d0*/  @!P1 SYNCS.PHASECHK.TRANS64 P1, [R15+URZ+0x30820], R4 ;  /* 0x030820040f0095a7 */ /* 0x000e64000802007f */
[----:B-1----:R-:W-:Y:S05]  /*c5e0*/  @!P1 BRA `(.L_x_1838) ;  /* 0xfffffffc00f09947 */ /* 0x002fea000383ffff */
[----:B------:R-:W-:Y:S05]  /*c5f0*/  BRA `(.L_x_1839) ;  /* 0xffffffec00987947 */ /* 0x000fea000383ffff */
.L_x_1819:
[----:B----4-:R4:W1:Y:S02]  /*c600*/  SYNCS.PHASECHK.TRANS64.TRYWAIT P1, [R15+URZ+0x30840], R12 ;  /* 0x0308400c0f0075a7 */ /* 0x010864000802017f */
[----:B-1----:R-:W-:Y:S05]  /*c610*/  @!P1 NANOSLEEP.SYNCS 0x989680 ;  /* 0x009896800000995d */ /* 0x002fea0003900000 */
[----:B------:R-:W1:Y:S02]  /*c620*/  @!P1 SYNCS.PHASECHK.TRANS64 P1, [R15+URZ+0x30840], R12 ;  /* 0x0308400c0f0095a7 */ /* 0x000e64000802007f */
[----:B-1----:R-:W-:Y:S05]  /*c630*/  @!P1 BRA `(.L_x_1819) ;  /* 0xfffffffc00f09947 */ /* 0x002fea000383ffff */
[----:B------:R-:W-:Y:S05]  /*c640*/  BRA `(.L_x_1840) ;  /* 0xfffffff000547947 */ /* 0x000fea000383ffff */
.L_x_1821:
[----:B-1----:R1:W2:Y:S02]  /*c650*/  SYNCS.PHASECHK.TRANS64.TRYWAIT P1, [R15+URZ+0x30828], R12 ;  /* 0x0308280c0f0075a7 */ /* 0x0022a4000802017f */
[----:B--2---:R-:W-:Y:S05]  /*c660*/  @!P1 NANOSLEEP.SYNCS 0x989680 ;  /* 0x009896800000995d */ /* 0x004fea0003900000 */
[----:B------:R-:W2:Y:S02]  /*c670*/  @!P1 SYNCS.PHASECHK.TRANS64 P1, [R15+URZ+0x30828], R12 ;  /* 0x0308280c0f0095a7 */ /* 0x000ea4000802007f */
[----:B--2---:R-:W-:Y:S05]  /*c680*/  @!P1 BRA `(.L_x_1821) ;  /* 0xfffffffc00f09947 */ /* 0x004fea000383ffff */
[----:B------:R-:W-:Y:S05]  /*c690*/  BRA `(.L_x_1841) ;  /* 0xfffffff000e87947 */ /* 0x000fea000383ffff */
.L_x_1823:
[----:B------:R1:W1:Y:S02]  /*c6a0*/  SYNCS.PHASECHK.TRANS64.TRYWAIT P0, [R3+URZ+0x30840], R0 ;  /* 0x03084000030075a7 */ /* 0x000264000800017f */
[----:B-1----:R-:W-:Y:S05]  /*c6b0*/  @!P0 NANOSLEEP.SYNCS 0x989680 ;  /* 0x009896800000895d */ /* 0x002fea0003900000 */
[----:B------:R-:W1:Y:S02]  /*c6c0*/  @!P0 SYNCS.PHASECHK.TRANS64 P0, [R3+URZ+0x30840], R0 ;  /* 0x03084000030085a7 */ /* 0x000e64000800007f */
[----:B-1----:R-:W-:Y:S05]  /*c6d0*/  @!P0 BRA `(.L_x_1823) ;  /* 0xfffffffc00f08947 */ /* 0x002fea000383ffff */
[----:B------:R-:W-:Y:S05]  /*c6e0*/  BRA `(.L_x_1842) ;  /* 0xfffffff400987947 */ /* 0x000fea000383ffff */
.L_x_1825:
[----:B------:R-:W-:Y:S01]  /*c6f0*/  BSSY B0, `(.L_x_1843) ;  /* 0x0000006000007945 */ /* 0x000fe20003800000 */
[----:B------:R-:W-:-:S07]  /*c700*/  IMAD.MOV.U32 R15, RZ, RZ, -0x1 ;  /* 0xffffffffff0f7424 */ /* 0x000fce00078e00ff */
[----:B---3--:R-:W-:Y:S05]  /*c710*/  WARPSYNC.COLLECTIVE R15, `(.L_x_1844) ;  /* 0x000000000f0c7348 */ /* 0x008fea0003c00000 */
[----:B------:R-:W-:Y:S02]  /*c720*/  ELECT P6, UR62, PT ;  /* 0x00000000003e782f */ /* 0x000fe400038c0000 */
[----:B------:R-:W-:Y:S01]  /*c730*/  MOV R14, UR62 ;  /* 0x0000003e000e7c02 */ /* 0x000fe20008000f00 */
[----:B---3--:R-:W-:Y:S10]  /*c740*/  ENDCOLLECTIVE ;  /* 0x000000000000791b */ /* 0x008ff40003800000 */
.L_x_1844:
[----:B------:R-:W-:Y:S05]  /*c750*/  BSYNC B0 ;  /* 0x0000000000007941 */ /* 0x000fea0003800000 */
.L_x_1843:
[----:B------:R-:W-:Y:S05]  /*c760*/  BRA `(.L_x_1845) ;  /* 0xfffffff800487947 */ /* 0x000fea000383ffff */
.L_x_1827:
[----:B-1----:R1:W2:Y:S02]  /*c770*/  SYNCS.PHASECHK.TRANS64.TRYWAIT P0, [R7+URZ], R4 ;  /* 0x00000004070075a7 */ /* 0x0022a4000800017f */
[----:B--2---:R-:W-:Y:S05]  /*c780*/  @!P0 NANOSLEEP.SYNCS 0x989680 ;  /* 0x009896800000895d */ /* 0x004fea0003900000 */
[----:B------:R-:W2:Y:S02]  /*c790*/  @!P0 SYNCS.PHASECHK.TRANS64 P0, [R7+URZ], R4 ;  /* 0x00000004070085a7 */ /* 0x000ea4000800007f */
[----:B--2---:R-:W-:Y:S05]  /*c7a0*/  @!P0 BRA `(.L_x_1827) ;  /* 0xfffffffc00f08947 */ /* 0x004fea000383ffff */
[----:B------:R-:W-:Y:S05]  /*c7b0*/  BRA `(.L_x_1846) ;  /* 0xfffffff800887947 */ /* 0x000fea000383ffff */
.L_x_1828:
[----:B--2---:R2:W4:Y:S02]  /*c7c0*/  SYNCS.PHASECHK.TRANS64.TRYWAIT P0, [R3+URZ], R2 ;  /* 0x00000002030075a7 */ /* 0x004524000800017f */
[----:B----4-:R-:W-:Y:S05]  /*c7d0*/  @!P0 NANOSLEEP.SYNCS 0x989680 ;  /* 0x009896800000895d */ /* 0x010fea0003900000 */
[----:B------:R-:W4:Y:S02]  /*c7e0*/  @!P0 SYNCS.PHASECHK.TRANS64 P0, [R3+URZ], R2 ;  /* 0x00000002030085a7 */ /* 0x000f24000800007f */
[----:B----4-:R-:W-:Y:S05]  /*c7f0*/  @!P0 BRA `(.L_x_1828) ;  /* 0xfffffffc00f08947 */ /* 0x010fea000383ffff */
[----:B------:R-:W-:Y:S05]  /*c800*/  BRA `(.L_x_1847) ;  /* 0xfffffff8007c7947 */ /* 0x000fea000383ffff */
.L_x_1830:
[----:B--2---:R2:W4:Y:S02]  /*c810*/  SYNCS.PHASECHK.TRANS64.TRYWAIT P0, [R5+URZ], R4 ;  /* 0x00000004050075a7 */ /* 0x004524000800017f */
[----:B----4-:R-:W-:Y:S05]  /*c820*/  @!P0 NANOSLEEP.SYNCS 0x989680 ;  /* 0x009896800000895d */ /* 0x010fea0003900000 */
[----:B------:R-:W4:Y:S02]  /*c830*/  @!P0 SYNCS.PHASECHK.TRANS64 P0, [R5+URZ], R4 ;  /* 0x00000004050085a7 */ /* 0x000f24000800007f */
[----:B----4-:R-:W-:Y:S05]  /*c840*/  @!P0 BRA `(.L_x_1830) ;  /* 0xfffffffc00f08947 */ /* 0x010fea000383ffff */
[----:B------:R-:W-:Y:S05]  /*c850*/  BRA `(.L_x_1848) ;  /* 0xfffffff800807947 */ /* 0x000fea000383ffff */
.L_x_1849:
        /* <DEDUP_REMOVED lines=10> */
.L_x_3665:


//--------------------- .text._ZN7cutlass13device_kernelIN5flash11enable_sm90INS1_16FlashAttnBwdSm90INS1_25CollectiveMainloopBwdSm90ILi2ELi2ELi2EN4cute5tupleIJNS5_1CILi1EEES8_S8_EEENS6_IJNS7_ILi64EEENS7_ILi128EEESB_EEENS_6half_tEfNS_4arch4Sm90ELb0ELb1ELb1ELb1ELb1ELb1ELb0ELb0ELi2ELi1ELi2ELi1ELb0EEENS1_21CollectiveEpilogueBwdISC_SD_SF_Li256ELb1ELb0ELi1EEENS1_19SingleTileSchedulerILb1ELb0ELb0ELi128EEEEEEEEEvNT_6ParamsE --------------------------
	.section	.text._ZN7cutlass13device_kernelIN5flash11enable_sm90INS1_16FlashAttnBwdSm90INS1_25CollectiveMainloopBwdSm90ILi2ELi2ELi2EN4cute5tupleIJNS5_1CILi1EEES8_S8_EEENS6_IJNS7_ILi64EEENS7_ILi128EEESB_EEENS_6half_tEfNS_4arch4Sm90ELb0ELb1ELb1ELb1ELb1ELb1ELb0ELb0ELi2ELi1ELi2ELi1ELb0EEENS1_21CollectiveEpilogueBwdISC_SD_SF_Li256ELb1ELb0ELi1EEENS1_19SingleTileSchedulerILb1ELb0ELb0ELi128EEEEEEEEEvNT_6ParamsE,"ax",@progbits
	.align	128
.text._ZN7cutlass13device_kernelIN5flash11enable_sm90INS1_16FlashAttnBwdSm90INS1_25CollectiveMainloopBwdSm90ILi2ELi2ELi2EN4cute5tupleIJNS5_1CILi1EEES8_S8_EEENS6_IJNS7_ILi64EEENS7_ILi128EEESB_EEENS_6half_tEfNS_4arch4Sm90ELb0ELb1ELb1ELb1ELb1ELb1ELb0ELb0ELi2ELi1ELi2ELi1ELb0EEENS1_21CollectiveEpilogueBwdISC_SD_SF_Li256ELb1ELb0ELi1EEENS1_19SingleTileSchedulerILb1ELb0ELb0ELi128EEEEEEEEEvNT_6ParamsE:
        .type           _ZN7cutlass13device_kernelIN5flash11enable_sm90INS1_16FlashAttnBwdSm90INS1_25CollectiveMainloopBwdSm90ILi2ELi2ELi2EN4cute5tupleIJNS5_1CILi1EEES8_S8_EEENS6_IJNS7_ILi64EEENS7_ILi128EEESB_EEENS_6half_tEfNS_4arch4Sm90ELb0ELb1ELb1ELb1ELb1ELb1ELb0ELb0ELi2ELi1ELi2ELi1ELb0EEENS1_21CollectiveEpilogueBwdISC_SD_SF_Li256ELb1ELb0ELi1EEENS1_19SingleTileSchedulerILb1ELb0ELb0ELi128EEEEEEEEEvNT_6ParamsE,@function
        .size           _ZN7cutlass13device_kernelIN5flash11enable_sm90INS1_16FlashAttnBwdSm90INS1_25CollectiveMainloopBwdSm90ILi2ELi2ELi2EN4cute5tupleIJNS5_1CILi1EEES8_S8_EEENS6_IJNS7_ILi64EEENS7_ILi128EEESB_EEENS_6half_tEfNS_4arch4Sm90ELb0ELb1ELb1ELb1ELb1ELb1ELb0ELb0ELi2ELi1ELi2ELi1ELb0EEENS1_21CollectiveEpilogueBwdISC_SD_SF_Li256ELb1ELb0ELi1EEENS1_19SingleTileSchedulerILb1ELb0ELb0ELi128EEEEEEEEEvNT_6ParamsE,(.L_x_3666 - _ZN7cutlass13device_kernelIN5flash11enable_sm90INS1_16FlashAttnBwdSm90INS1_25CollectiveMainloopBwdSm90ILi2ELi2ELi2EN4cute5tupleIJNS5_1CILi1EEES8_S8_EEENS6_IJNS7_ILi64EEENS7_ILi128EEESB_EEENS_6half_tEfNS_4arch4Sm90ELb0ELb1ELb1ELb1ELb1ELb1ELb0ELb0ELi2ELi1ELi2ELi1ELb0EEENS1_21CollectiveEpilogueBwdISC_SD_SF_Li256ELb1ELb0ELi1EEENS1_19SingleTileSchedulerILb1ELb0ELb0ELi128EEEEEEEEEvNT_6ParamsE)
        .other          _ZN7cutlass13device_kernelIN5flash11enable_sm90INS1_16FlashAttnBwdSm90INS1_25CollectiveMainloopBwdSm90ILi2ELi2ELi2EN4cute5tupleIJNS5_1CILi1EEES8_S8_EEENS6_IJNS7_ILi64EEENS7_ILi128EEESB_EEENS_6half_tEfNS_4arch4Sm90ELb0ELb1ELb1ELb1ELb1ELb1ELb0ELb0ELi2ELi1ELi2ELi1ELb0EEENS1_21CollectiveEpilogueBwdISC_SD_SF_Li256ELb1ELb0ELi1EEENS1_19SingleTileSchedulerILb1ELb0ELb0ELi128EEEEEEEEEvNT_6ParamsE,@"STO_CUDA_ENTRY STV_DEFAULT"
_ZN7cutlass13device_kernelIN5flash11enable_sm90INS1_16FlashAttnBwdSm90INS1_25CollectiveMainloopBwdSm90ILi2ELi2ELi2EN4cute5tupleIJNS5_1CILi1EEES8_S8_EEENS6_IJNS7_ILi64EEENS7_ILi128EEESB_EEENS_6half_tEfNS_4arch4Sm90ELb0ELb1ELb1ELb1ELb1ELb1ELb0ELb0ELi2ELi1ELi2ELi1ELb0EEENS1_21CollectiveEpilogueBwdISC_SD_SF_Li256ELb1ELb0ELi1EEENS1_19SingleTileSchedulerILb1ELb0ELb0ELi128EEEEEEEEEvNT_6ParamsE:
        /* <DEDUP_REMOVED lines=24> */
.L_x_1851:
[----:B------:R-:W-:Y:S05]  /*0180*/  BSYNC B0 ;  /* 0x0000000000007941 */ /* 0x000fea0003800000 */
.L_x_1850:
        /* <DEDUP_REMOVED lines=37> */
.L_x_1852:
        /* <DEDUP_REMOVED lines=22> */
.L_x_1853:
[----:B------:R-:W-:Y:S01]  /*0540*/  PLOP3.LUT P0, PT, PT, PT, UP0, 0x80, 0x0 ;  /* 0x000000000000781c */ /* 0x000fe20003f0f008 */
[----:B------:R-:W-:Y:S01]  /*0550*/  NOP ;  /* 0x0000000000007918 */ /* 0x000fe20000000000 */
[----:B------:R-:W-:Y:S01]  /*0560*/  ULDC.64 UR46, c[0x0][0x208] ;  /* 0x00008200002e7ab9 */ /* 0x000fe20000000a00 */
[----:B------:R-:W-:Y:S01]  /*0570*/  BSSY B6, `(.L_x_1854) ;  /* 0x0000cc5000067945 */ /* 0x000fe20003800000 */
[----:B-12-4-:R-:W-:Y:S09]  /*0580*/  BAR.SYNC.DEFER_BLOCKING 0x0 ;  /* 0x0000000000007b1d */ /* 0x016ff20000010000 */
[----:B------:R-:W-:Y:S05]  /*0590*/  @!P0 BRA `(.L_x_1855) ;  /* 0x00000080006c8947 */ /* 0x000fea0003800000 */
.L_x_1856:
        /* <DEDUP_REMOVED lines=24> */
.L_x_1857:
        /* <DEDUP_REMOVED lines=14> */
.L_x_1859:
[----:B------:R-:W-:-:S05]  /*0800*/  ULDC UR4, c[0x0][0x8bc] ;  /* 0x00022f0000047ab9 */ /* 0x000fca0000000800 */
.L_x_1858:
        /* <DEDUP_REMOVED lines=17> */
.L_x_1861:
        /* <DEDUP_REMOVED lines=14> */
.L_x_1862:
        /* <DEDUP_REMOVED lines=11> */
.L_x_1863:
        /* <DEDUP_REMOVED lines=13> */
.L_x_1864:
        /* <DEDUP_REMOVED lines=84> */
.L_x_1865:
        /* <DEDUP_REMOVED lines=30> */
.L_x_1868:
        /* <DEDUP_REMOVED lines=15> */
.L_x_1867:
        /* <DEDUP_REMOVED lines=22> */
.L_x_1870:
        /* <DEDUP_REMOVED lines=15> */
.L_x_1869:
        /* <DEDUP_REMOVED lines=8> */
.L_x_2041:
        /* <DEDUP_REMOVED lines=23> */
.L_x_1872:
        /* <DEDUP_REMOVED lines=96> */
.L_x_1884:
[----:B------:R-:W-:-:S05]  /*1dd0*/  IMAD.U32 R0, RZ, RZ, UR38 ;  /* 0x00000026ff007e24 */ /* 0x000fca000f8e00ff */
[----:B------:R-:W-:-:S04]  /*1de0*/  LOP3.LUT R0, R0, 0x1, RZ, 0xfc, !PT ;  /* 0x0000000100007812 */ /* 0x000fc800078efcff */
[----:B------:R-:W-:-:S13]  /*1df0*/  ISETP.NE.AND P6, PT, R0, 0x3, PT ;  /* 0x000000030000780c */ /* 0x000fda0003fc5270 */
[----:B-1----:R-:W-:Y:S05]  /*1e00*/  @!P6 BRA `(.L_x_1874) ;  /* 0x000000000004e947 */ /* 0x002fea0003800000 */
[----:B------:R-:W-:Y:S01]  /*1e10*/  BPT.TRAP 0x1 ;  /* 0x000000040000795c */ /* 0x000fe20000300000 */
.L_x_1874:
        /* <DEDUP_REMOVED lines=8> */
.L_x_1875:
[----:B---3--:R-:W-:Y:S05]  /*1ea0*/  @P0 BRA `(.L_x_1876) ;  /* 0x0000000000080947 */ /* 0x008fea0003800000 */
[----:B------:R-:W3:Y:S02]  /*1eb0*/  SYNCS.PHASECHK.TRANS64.TRYWAIT P0, [R0+URZ+0x30810], R191 ;  /* 0x030810bf000075a7 */ /* 0x000ee4000800017f */
[----:B---3--:R-:W-:Y:S05]  /*1ec0*/  @!P0 BRA `(.L_x_1877) ;  /* 0x000000b400008947 */ /* 0x008fea0003800000 */
.L_x_1876:
        /* <DEDUP_REMOVED lines=84> */
.L_x_1878:
[----:B------:R1:W1:Y:S01]  /*2410*/  SYNCS.PHASECHK.TRANS64.TRYWAIT P0, [R0+URZ+0x30830], R191 ;  /* 0x030830bf000075a7 */ /* 0x000262000800017f */
[----:B------:R-:W-:Y:S05]  /*2420*/  @!P6 BRA `(.L_x_1879) ;  /* 0x000000000004e947 */ /* 0x000fea0003800000 */
[----:B------:R-:W-:Y:S01]  /*2430*/  BPT.TRAP 0x1 ;  /* 0x000000040000795c */ /* 0x000fe20000300000 */
.L_x_1879:
        /* <DEDUP_REMOVED lines=52> */
.L_x_1880:
        /* <DEDUP_REMOVED lines=539> */
.L_x_1882:
        /* <DEDUP_REMOVED lines=49> */
.L_x_1883:
        /* <DEDUP_REMOVED lines=78> */
.L_x_1866:
        /* <DEDUP_REMOVED lines=164> */
.L_x_1886:
        /* <DEDUP_REMOVED lines=57> */
.L_x_1888:
[----:B------:R-:W-:Y:S05]  /*5ef0*/  BSYNC B0 ;  /* 0x0000000000007941 */ /* 0x000fea0003800000 */
.L_x_1887:
        /* <DEDUP_REMOVED lines=15> */
.L_x_1890:
[----:B------:R-:W-:Y:S05]  /*5ff0*/  BSYNC B0 ;  /* 0x0000000000007941 */ /* 0x000fea0003800000 */
.L_x_1889:
        /* <DEDUP_REMOVED lines=18> */
.L_x_1892:
[----:B------:R-:W-:Y:S05]  /*6120*/  BSYNC B0 ;  /* 0x0000000000007941 */ /* 0x000fea0003800000 */
.L_x_1891:
        /* <DEDUP_REMOVED lines=17> */
.L_x_1894:
[----:B------:R-:W-:Y:S05]  /*6240*/  BSYNC B0 ;  /* 0x0000000000007941 */ /* 0x000fea0003800000 */
.L_x_1893:
        /* <DEDUP_REMOVED lines=18> */
.L_x_1896:
[----:B------:R-:W-:Y:S05]  /*6370*/  BSYNC B0 ;  /* 0x0000000000007941 */ /* 0x000fea0003800000 */
.L_x_1895:
        /* <DEDUP_REMOVED lines=18> */
.L_x_1898:
[----:B------:R-:W-:Y:S05]  /*64a0*/  BSYNC B0 ;  /* 0x0000000000007941 */ /* 0x000fea0003800000 */
.L_x_1897:
        /* <DEDUP_REMOVED lines=19> */
.L_x_1900:
[----:B------:R-:W-:Y:S05]  /*65e0*/  BSYNC B0 ;  /* 0x0000000000007941 */ /* 0x000fea0003800000 */
.L_x_1899:
        /* <DEDUP_REMOVED lines=21> */
.L_x_1902:
[----:B------:R-:W-:Y:S05]  /*6740*/  BSYNC B0 ;  /* 0x0000000000007941 */ /* 0x000fea0003800000 */
.L_x_1901:
        /* <DEDUP_REMOVED lines=34> */
.L_x_1904:
[----:B------:R-:W-:Y:S05]  /*6970*/  BSYNC B0 ;  /* 0x0000000000007941 */ /* 0x000fea0003800000 */
.L_x_1903:
        /* <DEDUP_REMOVED lines=17> */
.L_x_1906:
[----:B------:R-:W-:Y:S05]  /*6a90*/  BSYNC B0 ;  /* 0x0000000000007941 */ /* 0x000fea0003800000 */
.L_x_1905:
        /* <DEDUP_REMOVED lines=15> */
.L_x_1908:
[----:B------:R-:W-:Y:S05]  /*6b90*/  BSYNC B0 ;  /* 0x0000000000007941 */ /* 0x000fea0003800000 */
.L_x_1907:
        /* <DEDUP_REMOVED lines=15> */
.L_x_1910:
[----:B------:R-:W-:Y:S05]  /*6c90*/  BSYNC B0 ;  /* 0x0000000000007941 */ /* 0x000fea0003800000 */
.L_x_1909:
        /* <DEDUP_REMOVED lines=15> */
.L_x_1912:
[----:B------:R-:W-:Y:S05]  /*6d90*/  BSYNC B0 ;  /* 0x0000000000007941 */ /* 0x000fea0003800000 */
.L_x_1911:
        /* <DEDUP_REMOVED lines=15> */
.L_x_1914:
[----:B------:R-:W-:Y:S05]  /*6e90*/  BSYNC B0 ;  /* 0x0000000000007941 */ /* 0x000fea0003800000 */
.L_x_1913:
        /* <DEDUP_REMOVED lines=15> */
.L_x_1916:
[----:B------:R-:W-:Y:S05]  /*6f90*/  BSYNC B0 ;  /* 0x0000000000007941 */ /* 0x000fea0003800000 */
.L_x_1915:
        /* <DEDUP_REMOVED lines=15> */
.L_x_1885:
        /* <DEDUP_REMOVED lines=45> */
.L_x_1917:
        /* <DEDUP_REMOVED lines=43> */
.L_x_1919:
[----:B------:R-:W-:Y:S05]  /*7610*/  BSYNC B0 ;  /* 0x0000000000007941 */ /* 0x000fea0003800000 */
.L_x_1918:
        /* <DEDUP_REMOVED lines=16> */
.L_x_1921:
[----:B------:R-:W-:Y:S05]  /*7720*/  BSYNC B0 ;  /* 0x0000000000007941 */ /* 0x000fea0003800000 */
.L_x_1920:
        /* <DEDUP_REMOVED lines=16> */
.L_x_1923:
[----:B------:R-:W-:Y:S05]  /*7830*/  BSYNC B0 ;  /* 0x0000000000007941 */ /* 0x000fea0003800000 */
.L_x_1922:
        /* <DEDUP_REMOVED lines=17> */
.L_x_1925:
[----:B------:R-:W-:Y:S05]  /*7950*/  BSYNC B0 ;  /* 0x0000000000007941 */ /* 0x000fea0003800000 */
.L_x_1924:
        /* <DEDUP_REMOVED lines=16> */
.L_x_1927:
[----:B------:R-:W-:Y:S05]  /*7a60*/  BSYNC B0 ;  /* 0x0000000000007941 */ /* 0x000fea0003800000 */
.L_x_1926:
        /* <DEDUP_REMOVED lines=20> */
.L_x_1929:
[----:B------:R-:W-:Y:S05]  /*7bb0*/  BSYNC B0 ;  /* 0x0000000000007941 */ /* 0x000fea0003800000 */
.L_x_1928:
        /* <DEDUP_REMOVED lines=22> */
.L_x_1931:
[----:B------:R-:W-:Y:S05]  /*7d20*/  BSYNC B0 ;  /* 0x0000000000007941 */ /* 0x000fea0003800000 */
.L_x_1930:
        /* <DEDUP_REMOVED lines=17> */
.L_x_1933:
[----:B------:R-:W-:Y:S05]  /*7e40*/  BSYNC B0 ;  /* 0x0000000000007941 */ /* 0x000fea0003800000 */
.L_x_1932:
        /* <DEDUP_REMOVED lines=31> */
.L_x_1935:
[----:B------:R-:W-:Y:S05]  /*8040*/  BSYNC B0 ;  /* 0x0000000000007941 */ /* 0x000fea0003800000 */
.L_x_1934:
        /* <DEDUP_REMOVED lines=16> */
.L_x_1937:
[----:B------:R-:W-:Y:S05]  /*8150*/  BSYNC B0 ;  /* 0x0000000000007941 */ /* 0x000fea0003800000 */
.L_x_1936:
        /* <DEDUP_REMOVED lines=15> */
.L_x_1939:
[----:B------:R-:W-:Y:S05]  /*8250*/  BSYNC B0 ;  /* 0x0000000000007941 */ /* 0x000fea0003800000 */
.L_x_1938:
        /* <DEDUP_REMOVED lines=15> */
.L_x_1941:
[----:B------:R-:W-:Y:S05]  /*8350*/  BSYNC B0 ;  /* 0x0000000000007941 */ /* 0x000fea0003800000 */
.L_x_1940:
        /* <DEDUP_REMOVED lines=15> */
.L_x_1943:
[----:B------:R-:W-:Y:S05]  /*8450*/  BSYNC B0 ;  /* 0x0000000000007941 */ /* 0x000fea0003800000 */
.L_x_1942:
        /* <DEDUP_REMOVED lines=15> */
.L_x_1945:
[----:B------:R-:W-:Y:S05]  /*8550*/  BSYNC B0 ;  /* 0x0000000000007941 */ /* 0x000fea0003800000 */
.L_x_1944:
        /* <DEDUP_REMOVED lines=15> */
.L_x_1947:
[----:B------:R-:W-:Y:S05]  /*8650*/  BSYNC B0 ;  /* 0x0000000000007941 */ /* 0x000fea0003800000 */
.L_x_1946:
        /* <DEDUP_REMOVED lines=15> */
.L_x_1855:
        /* <DEDUP_REMOVED lines=21> */
.L_x_1949:
        /* <DEDUP_REMOVED lines=13> */
.L_x_1951:
[----:B------:R-:W-:-:S05]  /*8970*/  ULDC UR4, c[0x0][0x8bc] ;  /* 0x00022f0000047ab9 */ /* 0x000fca0000000800 */
.L_x_1950:
        /* <DEDUP_REMOVED lines=26> */
[----:B------:R-:W-:Y:S01]  /*8b20*/  ULDC UR10, c[0x0][0x280] ;  /* 0x0000a000000a7ab9 */ /* 0x000fe20000000800 */
[----:B-1----:R-:W-:-:S11]  /*8b30*/  USHF.R.S32.HI UR17, URZ, 0x1f, UR7 ;  /* 0x0000001f3f117899 */ /* 0x002fd60008011407 */
[----:B--2---:R-:W-:Y:S02]  /*8b40*/  @P0 R2UR UR4, R0 ;  /* 0x00000000000402ca */ /* 0x004fe400000e0000 */
[----:B------:R-:W-:-:S04]  /*8b50*/  ISETP.NE.U32.AND P0, PT, RZ, UR8, PT ;  /* 0x00000008ff007c0c */ /* 0x000fc8000bf05070 */
        /* <DEDUP_REMOVED lines=14> */
.L_x_1952:
        /* <DEDUP_REMOVED lines=13> */
.L_x_1953:
        /* <DEDUP_REMOVED lines=12> */
.L_x_1954:
[----:B------:R-:W-:Y:S01]  /*8dd0*/  UIADD3 UR8, -UR11, UR10, UR6 ;  /* 0x0000000a0b087290 */ /* 0x000fe2000fffe106 */
[----:B------:R-:W-:Y:S01]  /*8de0*/  ISETP.LE.AND P0, PT, RZ, UR22, PT ;  /* 0x00000016ff007c0c */ /* 0x000fe2000bf03270 */
[----:B------:R-:W-:Y:S01]  /*8df0*/  ULDC UR9, c[0x0][0x74c] ;  /* 0x0001d30000097ab9 */ /* 0x000fe20000000800 */
[----:B------:R-:W-:Y:S02]  /*8e00*/  USHF.R.S32.HI UR13, URZ, 0x1f, UR16 ;  /* 0x0000001f3f0d7899 */ /* 0x000fe40008011410 */
[----:B------:R-:W-:Y:S02]  /*8e10*/  UIADD3 UR9, UR8, -UR9, URZ ;  /* 0x8000000908097290 */ /* 0x000fe4000fffe03f */
[----:B------:R-:W-:Y:S02]  /*8e20*/  UIADD3 UR8, UR10, 0x3f, URZ ;  /* 0x0000003f0a087890 */ /* 0x000fe4000fffe03f */
[----:B------:R-:W-:Y:S01]  /*8e30*/  USHF.R.S32.HI UR12, URZ, 0x1f, UR9 ;  /* 0x0000001f3f0c7899 */ /* 0x000fe20008011409 */
[----:B------:R-:W-:Y:S01]  /*8e40*/  ULDC UR15, c[0x0][0x288] ;  /* 0x0000a200000f7ab9 */ /* 0x000fe20000000800 */
[----:B------:R-:W-:-:S02]  /*8e50*/  USEL UR20, UR13, URZ, !UP0 ;  /* 0x0000003f0d147287 */ /* 0x000fc4000c000000 */
[----:B------:R-:W-:Y:S02]  /*8e60*/  ULEA.HI UR12, UR12, UR9, URZ, 0x6 ;  /* 0x000000090c0c7291 */ /* 0x000fe4000f8f303f */
[----:B------:R-:W-:Y:S02]  /*8e70*/  USHF.R.S32.HI UR9, URZ, 0x1f, UR8 ;  /* 0x0000001f3f097899 */ /* 0x000fe40008011408 */
[----:B------:R-:W-:Y:S02]  /*8e80*/  USHF.R.S32.HI UR12, URZ, 0x6, UR12 ;  /* 0x000000063f0c7899 */ /* 0x000fe4000801140c */
[----:B------:R-:W-:Y:S02]  /*8e90*/  ULEA.HI UR8, UR9, UR8, URZ, 0x6 ;  /* 0x0000000809087291 */ /* 0x000fe4000f8f303f */
[----:B------:R-:W-:Y:S02]  /*8ea0*/  UIMAD UR13, UR16, UR15, URZ ;  /* 0x0000000f100d72a4 */ /* 0x000fe4000f8e023f */
[----:B------:R-:W-:-:S02]  /*8eb0*/  UISETP.LT.AND UP1, UPT, URZ, UR12, UPT ;  /* 0x0000000c3f00728c */ /* 0x000fc4000bf21270 */
[----:B------:R-:W-:Y:S02]  /*8ec0*/  USHF.R.S32.HI UR8, URZ, 0x6, UR8 ;  /* 0x000000063f087899 */ /* 0x000fe40008011408 */
[----:B------:R-:W-:Y:S02]  /*8ed0*/  USEL UR14, UR16, URZ, !UP0 ;  /* 0x0000003f100e7287 */ /* 0x000fe4000c000000 */
[----:B------:R-:W-:Y:S02]  /*8ee0*/  UIADD3 UR23, UP0, UR13, UR7, URZ ;  /* 0x000000070d177290 */ /* 0x000fe4000ff1e03f */
[----:B------:R-:W-:Y:S01]  /*8ef0*/  USEL UR9, URZ, UR12, !UP1 ;  /* 0x0000000c3f097287 */ /* 0x000fe2000c800000 */
[----:B------:R-:W-:Y:S01]  /*8f00*/  IMAD.U32 R9, RZ, RZ, UR8 ;  /* 0x00000008ff097e24 */ /* 0x000fe2000f8e00ff */
[----:B------:R-:W-:Y:S10]  /*8f10*/  @!P0 BRA `(.L_x_1955) ;  /* 0x0000000000248947 */ /* 0x000ff40003800000 */
[----:B------:R-:W-:-:S03]  /*8f20*/  UIADD3 UR6, UR6, 0xbf, UR10 ;  /* 0x000000bf06067890 */ /* 0x000fc6000fffe00a */
[----:B------:R-:W-:Y:S02]  /*8f30*/  ULDC UR10, c[0x0][0x748] ;  /* 0x0001d200000a7ab9 */ /* 0x000fe40000000800 */
[----:B------:R-:W-:-:S04]  /*8f40*/  UIADD3 UR6, UR6, UR10, -UR11 ;  /* 0x0000000a06067290 */ /* 0x000fc8000fffe80b */
[----:B------:R-:W-:-:S04]  /*8f50*/  USHF.R.S32.HI UR10, URZ, 0x1f, UR6 ;  /* 0x0000001f3f0a7899 */ /* 0x000fc80008011406 */
[----:B------:R-:W-:-:S04]  /*8f60*/  ULEA.HI UR10, UR10, UR6, URZ, 0x6 ;  /* 0x000000060a0a7291 */ /* 0x000fc8000f8f303f */
[----:B------:R-:W-:-:S04]  /*8f70*/  USHF.R.S32.HI UR10, URZ, 0x6, UR10 ;  /* 0x000000063f0a7899 */ /* 0x000fc8000801140a */
[----:B------:R-:W-:-:S04]  /*8f80*/  UISETP.LT.AND UP1, UPT, UR8, UR10, UPT ;  /* 0x0000000a0800728c */ /* 0x000fc8000bf21270 */
[----:B------:R-:W-:-:S06]  /*8f90*/  USEL UR10, UR8, UR10, UP1 ;  /* 0x0000000a080a7287 */ /* 0x000fcc0008800000 */
[----:B------:R-:W-:-:S07]  /*8fa0*/  IMAD.U32 R9, RZ, RZ, UR10 ;  /* 0x0000000aff097e24 */ /* 0x000fce000f8e00ff */
.L_x_1955:
[----:B------:R-:W-:Y:S02]  /*8fb0*/  ISETP.GT.AND P1, PT, R9, UR9, PT ;  /* 0x0000000909007c0c */ /* 0x000fe4000bf24270 */
[----:B------:R-:W-:Y:S01]  /*8fc0*/  ELECT P0, URZ, PT ;  /* 0x00000000003f782f */ /* 0x000fe20003800000 */
[----:B------:R-:W-:-:S10]  /*8fd0*/  ULEA.HI.X.SX32 UR10, UR13, UR17, 0x1, UP0 ;  /* 0x000000110d0a7291 */ /* 0x000fd400080f0e3f */
[----:B------:R-:W-:Y:S05]  /*8fe0*/  @!P1 BRA `(.L_x_1956) ;  /* 0x0000001000849947 */ /* 0x000fea0003800000 */
[----:B------:R-:W1:Y:S01]  /*8ff0*/  S2R R2, SR_TID.X ;  /* 0x0000000000027919 */ /* 0x000e620000002100 */
[----:B------:R-:W-:Y:S01]  /*9000*/  ULDC.64 UR18, c[0x0][0x2d8] ;  /* 0x0000b60000127ab9 */ /* 0x000fe20000000a00 */
[----:B------:R-:W-:Y:S01]  /*9010*/  VIADD R0, R9, -UR9 ;  /* 0x8000000909007c36 */ /* 0x000fe20008000000 */
[----:B------:R-:W-:Y:S02]  /*9020*/  UIMAD UR6, UR17, UR18, URZ ;  /* 0x00000012110672a4 */ /* 0x000fe4000f8e023f */
[----:B------:R-:W-:Y:S02]  /*9030*/  UIMAD.WIDE.U32 UR12, UR7, UR18, URZ ;  /* 0x00000012070c72a5 */ /* 0x000fe4000f8e003f */
[----:B------:R-:W-:Y:S01]  /*9040*/  UIMAD UR19, UR7, UR19, UR6 ;  /* 0x00000013071372a4 */ /* 0x000fe2000f8e0206 */
[----:B------:R-:W-:Y:S01]  /*9050*/  LOP3.LUT R0, R0, 0x1, RZ, 0xc0, !PT ;  /* 0x0000000100007812 */ /* 0x000fe200078ec0ff */
[----:B------:R-:W-:Y:S02]  /*9060*/  UIADD3 UR6, UP0, UR4, UR12, URZ ;  /* 0x0000000c04067290 */ /* 0x000fe4000ff1e03f */
[----:B------:R-:W-:Y:S01]  /*9070*/  UIADD3 UR19, UR13, UR19, URZ ;  /* 0x000000130d137290 */ /* 0x000fe2000fffe03f */
[----:B------:R-:W-:Y:S01]  /*9080*/  ISETP.NE.U32.AND P1, PT, R0, 0x1, PT ;  /* 0x000000010000780c */ /* 0x000fe20003f25070 */
[----:B------:R-:W-:Y:S01]  /*9090*/  ULDC.64 UR16, c[0x0][0x2e0] ;  /* 0x0000b80000107ab9 */ /* 0x000fe20000000a00 */
[----:B------:R-:W-:Y:S01]  /*90a0*/  ULDC UR18, c[0x0][0x760] ;  /* 0x0001d80000127ab9 */ /* 0x000fe20000000800 */
[----:B------:R-:W-:-:S02]  /*90b0*/  UIADD3.X UR7, UR5, UR19, URZ, UP0, !UPT ;  /* 0x0000001305077290 */ /* 0x000fc400087fe43f */
[----:B------:R-:W-:Y:S02]  /*90c0*/  UIMAD UR11, UR20, UR16, URZ ;  /* 0x00000010140b72a4 */ /* 0x000fe4000f8e023f */
[----:B------:R-:W-:Y:S02]  /*90d0*/  UIMAD.WIDE.U32 UR6, UR14, UR16, UR6 ;  /* 0x000000100e0672a5 */ /* 0x000fe4000f8e0006 */
[----:B------:R-:W-:Y:S02]  /*90e0*/  UIMAD UR17, UR14, UR17, UR11 ;  /* 0x000000110e1172a4 */ /* 0x000fe4000f8e020b */
[----:B------:R-:W-:Y:S02]  /*90f0*/  UIMAD UR11, UR15, UR18, URZ ;  /* 0x000000120f0b72a4 */ /* 0x000fe4000f8e023f */
[----:B------:R-:W-:Y:S01]  /*9100*/  UIADD3 UR24, UR7, UR17, URZ ;  /* 0x0000001107187290 */ /* 0x000fe2000fffe03f */
[----:B-1----:R-:W-:Y:S01]  /*9110*/  LOP3.LUT R10, R2, 0x1f, RZ, 0xc0, !PT ;  /* 0x0000001f020a7812 */ /* 0x002fe200078ec0ff */
[----:B------:R-:W-:Y:S10]  /*9120*/  @P1 BRA `(.L_x_1957) ;  /* 0x00000004006c1947 */ /* 0x000ff40003800000 */
        /* <DEDUP_REMOVED lines=11> */
.L_x_1960:
[----:B------:R-:W2:Y:S04]  /*91e0*/  LDG.E.STRONG.GPU R0, desc[UR46][R2.64] ;  /* 0x0000002e02007981 */ /* 0x000ea8000c1ef900 */
[----:B--2---:R-:W-:Y:S01]  /*91f0*/  CCTL.IVALL ;  /* 0x00000000ff00798f */ /* 0x004fe20002000000 */
[----:B------:R-:W-:Y:S05]  /*9200*/  YIELD ;  /* 0x0000000000007946 */ /* 0x000fea0003800000 */
[----:B------:R-:W-:-:S13]  /*9210*/  ISETP.NE.AND P1, PT, R0, UR22, PT ;  /* 0x0000001600007c0c */ /* 0x000fda000bf25270 */
[----:B------:R-:W-:Y:S05]  /*9220*/  @P1 BRA `(.L_x_1960) ;  /* 0xfffffffc00ec1947 */ /* 0x000fea000383ffff */
.L_x_1959:
[----:B------:R-:W-:Y:S05]  /*9230*/  BSYNC B0 ;  /* 0x0000000000007941 */ /* 0x000fea0003800000 */
.L_x_1958:
[----:B------:R-:W-:-:S03]  /*9240*/  UMOV UR15, 0xffffffff ;  /* 0xffffffff000f7882 */ /* 0x000fc60000000000 */
[----:B------:R-:W-:Y:S05]  /*9250*/  BRA.DIV UR15, `(.L_x_1961) ;  /* 0x000000420f447947 */ /* 0x000fea000b800000 */
[----:B------:R-:W-:Y:S01]  /*9260*/  NOP ;  /* 0x0000000000007918 */ /* 0x000fe20000000000 */
.L_x_2044:
        /* <DEDUP_REMOVED lines=22> */
.L_x_1963:
[----:B------:R-:W-:Y:S05]  /*93d0*/  BSYNC B0 ;  /* 0x0000000000007941 */ /* 0x000fea0003800000 */
.L_x_1962:
        /* <DEDUP_REMOVED lines=20> */
.L_x_1965:
[----:B------:R-:W-:Y:S05]  /*9520*/  BSYNC B0 ;  /* 0x0000000000007941 */ /* 0x000fea0003800000 */
.L_x_1964:
[----:B------:R-:W-:Y:S06]  /*9530*/  BAR.ARV 0xa, 0xa0 ;  /* 0x0282800000007b1d */ /* 0x000fec0000002000 */
[----:B------:R-:W-:Y:S04]  /*9540*/  BSSY B0, `(.L_x_1966) ;  /* 0x0000003000007945 */ /* 0x000fe80003800000 */
[----:B------:R-:W-:Y:S05]  /*9550*/  @!P0 BRA `(.L_x_1967) ;  /* 0x0000000000048947 */ /* 0x000fea0003800000 */
[----:B------:R-:W-:-:S04]  /*9560*/  DEPBAR.LE SB0, 0x0 ;  /* 0x000080000000791a */ /* 0x000fc80000000000 */
.L_x_1967:
[----:B------:R-:W-:Y:S05]  /*9570*/  BSYNC B0 ;  /* 0x0000000000007941 */ /* 0x000fea0003800000 */
.L_x_1966:
        /* <DEDUP_REMOVED lines=19> */
.L_x_1969:
[----:B------:R-:W-:Y:S05]  /*96b0*/  BSYNC B0 ;  /* 0x0000000000007941 */ /* 0x000fea0003800000 */
.L_x_1968:
[----:B------:R-:W-:Y:S01]  /*96c0*/  UIADD3 UR15, UR9, 0x1, URZ ;  /* 0x00000001090f7890 */ /* 0x000fe2000fffe03f */
[----:B------:R-:W-:Y:S11]  /*96d0*/  BRA `(.L_x_1970) ;  /* 0x0000000000047947 */ /* 0x000ff60003800000 */
.L_x_1957:
[----:B------:R-:W-:-:S05]  /*96e0*/  UMOV UR15, UR9 ;  /* 0x00000009000f7c82 */ /* 0x000fca0008000000 */
.L_x_1970:
[----:B------:R-:W-:-:S06]  /*96f0*/  UIADD3 UR9, UR9, 0x1, URZ ;  /* 0x0000000109097890 */ /* 0x000fcc000fffe03f */
[----:B------:R-:W-:Y:S01]  /*9700*/  ISETP.NE.AND P1, PT, R9, UR9, PT ;  /* 0x0000000909007c0c */ /* 0x000fe2000bf25270 */
[----:B------:R-:W-:-:S12]  /*9710*/  UMOV UR9, UR15 ;  /* 0x0000000f00097c82 */ /* 0x000fd80008000000 */
[----:B------:R-:W-:Y:S05]  /*9720*/  @!P1 BRA `(.L_x_1956) ;  /* 0x0000000800b49947 */ /* 0x000fea0003800000 */
[----:B------:R-:W-:Y:S01]  /*9730*/  UMOV UR18, UR12 ;  /* 0x0000000c00127c82 */ /* 0x000fe20008000000 */
[----:B------:R-:W-:Y:S01]  /*9740*/  UMOV UR9, UR15 ;  /* 0x0000000f00097c82 */ /* 0x000fe20008000000 */
[----:B------:R-:W-:-:S03]  /*9750*/  UIMAD.WIDE.U32 UR12, UR14, UR16, UR18 ;  /* 0x000000100e0c72a5 */ /* 0x000fc6000f8e0012 */
[----:B------:R-:W-:Y:S01]  /*9760*/  ULDC.64 UR18, c[0x0][0x2c0] ;  /* 0x0000b00000127ab9 */ /* 0x000fe20000000a00 */
[----:B------:R-:W-:-:S04]  /*9770*/  UIADD3 UR4, UP0, UR4, UR12, URZ ;  /* 0x0000000c04047290 */ /* 0x000fc8000ff1e03f */
[----:B------:R-:W-:Y:S02]  /*9780*/  UIADD3.X UR5, UR5, UR17, UR13, UP0, !UPT ;  /* 0x0000001105057290 */ /* 0x000fe400087fe40d */
[----:B------:R-:W-:-:S04]  /*9790*/  ULEA UR14, UP0, UR4, UR18, 0x2 ;  /* 0x00000012040e7291 */ /* 0x000fc8000f80103f */
[----:B------:R-:W-:Y:S02]  /*97a0*/  ULEA.HI.X UR5, UR4, UR19, UR5, 0x2, UP0 ;  /* 0x0000001304057291 */ /* 0x000fe400080f1405 */
[----:B------:R-:W-:Y:S01]  /*97b0*/  UIADD3 UR14, UP0, UR14, 0x4000, URZ ;  /* 0x000040000e0e7890 */ /* 0x000fe2000ff1e03f */
[----:B------:R-:W-:-:S03]  /*97c0*/  UMOV UR4, URZ ;  /* 0x0000003f00047c82 */ /* 0x000fc60008000000 */
[----:B------:R-:W-:-:S12]  /*97d0*/  UIADD3.X UR5, URZ, UR5, URZ, UP0, !UPT ;  /* 0x000000053f057290 */ /* 0x000fd800087fe43f */
.L_x_1995:
        /* <DEDUP_REMOVED lines=11> */
.L_x_1973:
[----:B------:R-:W2:Y:S04]  /*9890*/  LDG.E.STRONG.GPU R0, desc[UR46][R2.64] ;  /* 0x0000002e02007981 */ /* 0x000ea8000c1ef900 */
[----:B--2---:R-:W-:Y:S01]  /*98a0*/  CCTL.IVALL ;  /* 0x00000000ff00798f */ /* 0x004fe20002000000 */
[----:B------:R-:W-:Y:S05]  /*98b0*/  YIELD ;  /* 0x0000000000007946 */ /* 0x000fea0003800000 */
[----:B------:R-:W-:-:S13]  /*98c0*/  ISETP.NE.AND P1, PT, R0, UR22, PT ;  /* 0x0000001600007c0c */ /* 0x000fda000bf25270 */
[----:B------:R-:W-:Y:S05]  /*98d0*/  @P1 BRA `(.L_x_1973) ;  /* 0xfffffffc00ec1947 */ /* 0x000fea000383ffff */
.L_x_1972:
[----:B------:R-:W-:Y:S05]  /*98e0*/  BSYNC B0 ;  /* 0x0000000000007941 */ /* 0x000fea0003800000 */
.L_x_1971:
[----:B------:R-:W-:-:S03]  /*98f0*/  UMOV UR16, 0xffffffff ;  /* 0xffffffff00107882 */ /* 0x000fc60000000000 */
[----:B------:R-:W-:Y:S05]  /*9900*/  BRA.DIV UR16, `(.L_x_1974) ;  /* 0x0000003a10b47947 */ /* 0x000fea000b800000 */
[----:B------:R-:W-:Y:S01]  /*9910*/  NOP ;  /* 0x0000000000007918 */ /* 0x000fe20000000000 */
.L_x_2047:
        /* <DEDUP_REMOVED lines=10> */
[----:B------:R-:W-:Y:S01]  /*99c0*/  UMOV UR27, 0x14f00000 ;  /* 0x14f00000001b7882 */ /* 0x000fe20000000000 */
[----:B-1----:R-:W-:Y:S02]  /*99d0*/  ULEA UR18, UR18, UR17, 0x18 ;  /* 0x0000001112127291 */ /* 0x002fe4000f8ec03f */
[----:B------:R-:W-:-:S02]  /*99e0*/  ULEA.HI.X.SX32 UR17, UR16, UR24, 0x1, UP0 ;  /* 0x0000001810117291 */ /* 0x000fc400080f0e3f */
[----:B------:R-:W-:Y:S02]  /*99f0*/  ULEA UR16, UP0, UR25, UR20, 0x2 ;  /* 0x0000001419107291 */ /* 0x000fe4000f80103f */
[----:B------:R-:W-:Y:S02]  /*9a00*/  UIADD3 UR18, UR18, 0x10000, URZ ;  /* 0x0001000012127890 */ /* 0x000fe4000fffe03f */
[----:B------:R-:W-:Y:S01]  /*9a10*/  ULEA.HI.X UR17, UR25, UR21, UR17, 0x2, UP0 ;  /* 0x0000001519117291 */ /* 0x000fe200080f1411 */
[----:B------:R-:W-:-:S08]  /*9a20*/  UMOV UR20, 0x400 ;  /* 0x0000040000147882 */ /* 0x000fd00000000000 */
[----:B------:R1:W-:Y:S02]  /*9a30*/  UBLKRED.G.S.ADD.F32.RN [UR16], [UR18], UR20, desc[UR26] ;  /* 0x00001a10120073bb */ /* 0x0003e400080a1414 */
[----:B-1----:R0:W-:Y:S02]  /*9a40*/  UTMACMDFLUSH ;  /* 0x00000000000079b7 */ /* 0x0021e40000000000 */
.L_x_1976:
[----:B------:R-:W-:Y:S05]  /*9a50*/  BSYNC B0 ;  /* 0x0000000000007941 */ /* 0x000fea0003800000 */
.L_x_1975:
[----:B------:R-:W-:Y:S01]  /*9a60*/  ULEA UR18, UR15, UR4, 0xd ;  /* 0x000000040f127291 */ /* 0x000fe2000f8e683f */
[----:B------:R-:W-:Y:S06]  /*9a70*/  BAR.SYNC.DEFER_BLOCKING 0xe, 0xa0 ;  /* 0x0382800000007b1d */ /* 0x000fec0000010000 */
[----:B------:R-:W-:Y:S01]  /*9a80*/  UMOV UR16, UR14 ;  /* 0x0000000e00107c82 */ /* 0x000fe20008000000 */
[----:B------:R-:W-:Y:S01]  /*9a90*/  UMOV UR17, UR5 ;  /* 0x0000000500117c82 */ /* 0x000fe20008000000 */
[----:B------:R-:W-:Y:S01]  /*9aa0*/  BSSY B0, `(.L_x_1977) ;  /* 0x000000d000007945 */ /* 0x000fe20003800000 */
[----:B------:R-:W-:-:S03]  /*9ab0*/  UIMAD.WIDE UR16, UR18, 0x4, UR16 ;  /* 0x00000004121078a5 */ /* 0x000fc6000f8e0210 */
[----:B------:R-:W-:Y:S09]  /*9ac0*/  @!P0 BRA `(.L_x_1978) ;  /* 0x0000000000288947 */ /* 0x000ff20003800000 */
        /* <DEDUP_REMOVED lines=10> */
.L_x_1978:
[----:B------:R-:W-:Y:S05]  /*9b70*/  BSYNC B0 ;  /* 0x0000000000007941 */ /* 0x000fea0003800000 */
.L_x_1977:
[----:B------:R-:W-:Y:S06]  /*9b80*/  BAR.ARV 0xa, 0xa0 ;  /* 0x0282800000007b1d */ /* 0x000fec0000002000 */
[----:B------:R-:W-:Y:S04]  /*9b90*/  BSSY B0, `(.L_x_1979) ;  /* 0x0000003000007945 */ /* 0x000fe80003800000 */
[----:B------:R-:W-:Y:S05]  /*9ba0*/  @!P0 BRA `(.L_x_1980) ;  /* 0x0000000000048947 */ /* 0x000fea0003800000 */
[----:B------:R-:W-:-:S04]  /*9bb0*/  DEPBAR.LE SB0, 0x0 ;  /* 0x000080000000791a */ /* 0x000fc80000000000 */
.L_x_1980:
[----:B------:R-:W-:Y:S05]  /*9bc0*/  BSYNC B0 ;  /* 0x0000000000007941 */ /* 0x000fea0003800000 */
.L_x_1979:
        /* <DEDUP_REMOVED lines=19> */
.L_x_1982:
[----:B------:R-:W-:Y:S05]  /*9d00*/  BSYNC B0 ;  /* 0x0000000000007941 */ /* 0x000fea0003800000 */
.L_x_1981:
        /* <DEDUP_REMOVED lines=9> */
.L_x_1985:
[----:B------:R-:W2:Y:S04]  /*9da0*/  LDG.E.STRONG.GPU R0, desc[UR46][R2.64] ;  /* 0x0000002e02007981 */ /* 0x000ea8000c1ef900 */
[----:B--2---:R-:W-:Y:S01]  /*9db0*/  CCTL.IVALL ;  /* 0x00000000ff00798f */ /* 0x004fe20002000000 */
[----:B------:R-:W-:Y:S05]  /*9dc0*/  YIELD ;  /* 0x0000000000007946 */ /* 0x000fea0003800000 */
[----:B------:R-:W-:-:S13]  /*9dd0*/  ISETP.NE.AND P1, PT, R0, UR22, PT ;  /* 0x0000001600007c0c */ /* 0x000fda000bf25270 */
[----:B------:R-:W-:Y:S05]  /*9de0*/  @P1 BRA `(.L_x_1985) ;  /* 0xfffffffc00ec1947 */ /* 0x000fea000383ffff */
.L_x_1984:
[----:B------:R-:W-:Y:S05]  /*9df0*/  BSYNC B0 ;  /* 0x0000000000007941 */ /* 0x000fea0003800000 */
.L_x_1983:
[----:B------:R-:W-:-:S03]  /*9e00*/  UMOV UR12, 0xffffffff ;  /* 0xffffffff000c7882 */ /* 0x000fc60000000000 */
[----:B------:R-:W-:Y:S05]  /*9e10*/  BRA.DIV UR12, `(.L_x_1986) ;  /* 0x000000360c8c7947 */ /* 0x000fea000b800000 */
[----:B------:R-:W-:Y:S01]  /*9e20*/  NOP ;  /* 0x0000000000007918 */ /* 0x000fe20000000000 */
.L_x_2050:
        /* <DEDUP_REMOVED lines=15> */
.L_x_1988:
[----:B------:R-:W-:Y:S05]  /*9f20*/  BSYNC B0 ;  /* 0x0000000000007941 */ /* 0x000fea0003800000 */
.L_x_1987:
        /* <DEDUP_REMOVED lines=15> */
.L_x_1990:
[----:B------:R-:W-:Y:S05]  /*a020*/  BSYNC B0 ;  /* 0x0000000000007941 */ /* 0x000fea0003800000 */
.L_x_1989:
[----:B------:R-:W-:Y:S06]  /*a030*/  BAR.ARV 0xa, 0xa0 ;  /* 0x0282800000007b1d */ /* 0x000fec0000002000 */
[----:B------:R-:W-:Y:S04]  /*a040*/  BSSY B0, `(.L_x_1991) ;  /* 0x0000003000007945 */ /* 0x000fe80003800000 */
[----:B------:R-:W-:Y:S05]  /*a050*/  @!P0 BRA `(.L_x_1992) ;  /* 0x0000000000048947 */ /* 0x000fea0003800000 */
[----:B------:R-:W-:-:S04]  /*a060*/  DEPBAR.LE SB0, 0x0 ;  /* 0x000080000000791a */ /* 0x000fc80000000000 */
.L_x_1992:
[----:B------:R-:W-:Y:S05]  /*a070*/  BSYNC B0 ;  /* 0x0000000000007941 */ /* 0x000fea0003800000 */
.L_x_1991:
        /* <DEDUP_REMOVED lines=19> */
.L_x_1994:
[----:B------:R-:W-:Y:S05]  /*a1b0*/  BSYNC B0 ;  /* 0x0000000000007941 */ /* 0x000fea0003800000 */
.L_x_1993:
[----:B------:R-:W-:Y:S02]  /*a1c0*/  UIADD3 UR9, UR9, 0x2, URZ ;  /* 0x0000000209097890 */ /* 0x000fe4000fffe03f */
[----:B------:R-:W-:-:S04]  /*a1d0*/  UIADD3 UR4, UR4, 0x4000, URZ ;  /* 0x0000400004047890 */ /* 0x000fc8000fffe03f */
[----:B------:R-:W-:-:S13]  /*a1e0*/  ISETP.LE.AND P1, PT, R9, UR9, PT ;  /* 0x0000000909007c0c */ /* 0x000fda000bf23270 */
[----:B------:R-:W-:Y:S05]  /*a1f0*/  @!P1 BRA `(.L_x_1995) ;  /* 0xfffffff400789947 */ /* 0x000fea000383ffff */
.L_x_1956:
        /* <DEDUP_REMOVED lines=41> */
.L_x_1998:
[----:B------:R-:W-:Y:S05]  /*a490*/  BSYNC B0 ;  /* 0x0000000000007941 */ /* 0x000fea0003800000 */
.L_x_1997:
[----:B------:R-:W-:Y:S05]  /*a4a0*/  BRA `(.L_x_1999) ;  /* 0x0000000000047947 */ /* 0x000fea0003800000 */
.L_x_1996:
[----:B------:R-:W-:-:S05]  /*a4b0*/  UMOV UR4, UR9 ;  /* 0x0000000900047c82 */ /* 0x000fca0008000000 */
.L_x_1999:
        /* <DEDUP_REMOVED lines=11> */
.L_x_2004:
        /* <DEDUP_REMOVED lines=24> */
.L_x_2001:
[----:B------:R-:W-:Y:S05]  /*a6f0*/  BSYNC B0 ;  /* 0x0000000000007941 */ /* 0x000fea0003800000 */
.L_x_2000:
        /* <DEDUP_REMOVED lines=24> */
.L_x_2003:
[----:B------:R-:W-:Y:S05]  /*a880*/  BSYNC B0 ;  /* 0x0000000000007941 */ /* 0x000fea0003800000 */
.L_x_2002:
[----:B------:R-:W-:Y:S02]  /*a890*/  UIADD3 UR7, UR7, 0x2, URZ ;  /* 0x0000000207077890 */ /* 0x000fe4000fffe03f */
[----:B------:R-:W-:Y:S02]  /*a8a0*/  ULEA UR5, UR19, UR5, 0x1 ;  /* 0x0000000513057291 */ /* 0x000fe4000f8e083f */
[----:B------:R-:W-:Y:S02]  /*a8b0*/  ULEA UR6, UR19, UR6, 0x1 ;  /* 0x0000000613067291 */ /* 0x000fe4000f8e083f */
[----:B------:R-:W-:-:S13]  /*a8c0*/  ISETP.NE.AND P0, PT, RZ, UR7, PT ;  /* 0x00000007ff007c0c */ /* 0x000fda000bf05270 */
[----:B------:R-:W-:Y:S05]  /*a8d0*/  @!P0 BRA `(.L_x_1860) ;  /* 0x0000002800388947 */ /* 0x000fea0003800000 */
[----:B------:R-:W-:Y:S05]  /*a8e0*/  BRA `(.L_x_2004) ;  /* 0xfffffffc00207947 */ /* 0x000fea000383ffff */
.L_x_1948:
        /* <DEDUP_REMOVED lines=14> */
.L_x_2005:
        /* <DEDUP_REMOVED lines=14> */
.L_x_2007:
[----:B------:R-:W-:-:S05]  /*aab0*/  ULDC UR4, c[0x0][0x8bc] ;  /* 0x00022f0000047ab9 */ /* 0x000fca0000000800 */
.L_x_2006:
        /* <DEDUP_REMOVED lines=59> */
.L_x_2009:
        /* <DEDUP_REMOVED lines=13> */
.L_x_2010:
        /* <DEDUP_REMOVED lines=8> */
.L_x_2011:
        /* <DEDUP_REMOVED lines=21> */
.L_x_2012:
        /* <DEDUP_REMOVED lines=50> */
.L_x_2051:
        /* <DEDUP_REMOVED lines=15> */
.L_x_2015:
        /* <DEDUP_REMOVED lines=97> */
.L_x_2026:
[----:B-123--:R-:W-:-:S04]  /*bb30*/  SHF.L.U32 R18, R10, 0x1f, RZ ;  /* 0x0000001f0a127819 */ /* 0x00efc800000006ff */
[----:B------:R-:W2:Y:S02]  /*bb40*/  SYNCS.PHASECHK.TRANS64.TRYWAIT P1, [R15+URZ+0x30840], R18 ;  /* 0x030840120f0075a7 */ /* 0x000ea4000802017f */
[----:B--2---:R-:W-:Y:S05]  /*bb50*/  @!P1 BRA `(.L_x_2018) ;  /* 0x00000018006c9947 */ /* 0x004fea0003800000 */
.L_x_2052:
        /* <DEDUP_REMOVED lines=8> */
.L_x_2019:
        /* <DEDUP_REMOVED lines=37> */
.L_x_2053:
        /* <DEDUP_REMOVED lines=8> */
.L_x_2021:
        /* <DEDUP_REMOVED lines=37> */
.L_x_2054:
        /* <DEDUP_REMOVED lines=8> */
.L_x_2023:
        /* <DEDUP_REMOVED lines=31> */
.L_x_2056:
        /* <DEDUP_REMOVED lines=8> */
.L_x_2025:
        /* <DEDUP_REMOVED lines=37> */
.L_x_2017:
[----:B------:R-:W4:Y:S02]  /*c640*/  LDL.LU R4, [R1+0x4] ;  /* 0x0000040001047983 */ /* 0x000f240000300800 */
[----:B----4-:R-:W-:Y:S02]  /*c650*/  ISETP.NE.AND P1, PT, R4, RZ, PT ;  /* 0x000000ff0400720c */ /* 0x010fe40003f25270 */
[----:B------:R4:W5:Y:S11]  /*c660*/  LDL R4, [R1] ;  /* 0x0000000001047983 */ /* 0x0009760000100800 */
[----:B----4-:R-:W-:Y:S05]  /*c670*/  @!P1 BRA `(.L_x_2016) ;  /* 0x00000004005c9947 */ /* 0x010fea0003800000 */
[----:B------:R-:W-:-:S04]  /*c680*/  SHF.L.U32 R12, R10, 0x1f, RZ ;  /* 0x0000001f0a0c7819 */ /* 0x000fc800000006ff */
[----:B------:R-:W4:Y:S02]  /*c690*/  SYNCS.PHASECHK.TRANS64.TRYWAIT P1, [R15+URZ+0x30840], R12 ;  /* 0x0308400c0f0075a7 */ /* 0x000f24000802017f */
[----:B----4-:R-:W-:Y:S05]  /*c6a0*/  @!P1 BRA `(.L_x_2027) ;  /* 0x0000000c00ec9947 */ /* 0x010fea0003800000 */
.L_x_2057:
        /* <DEDUP_REMOVED lines=8> */
.L_x_2028:
        /* <DEDUP_REMOVED lines=34> */
.L_x_2058:
        /* <DEDUP_REMOVED lines=8> */
.L_x_2030:
        /* <DEDUP_REMOVED lines=34> */
.L_x_2016:
[----:B------:R-:W1:Y:S01]  /*cbf0*/  S2R R0, SR_TID.X ;  /* 0x0000000000007919 */ /* 0x000e620000002100 */
[----:B------:R-:W-:Y:S01]  /*cc00*/  IMAD R3, R16, 0x8, R15 ;  /* 0x0000000810037824 */ /* 0x000fe200078e020f */
[----:B-1----:R-:W-:Y:S02]  /*cc10*/  LOP3.LUT R2, R0, 0x7f, RZ, 0xc0, !PT ;  /* 0x0000007f00027812 */ /* 0x002fe400078ec0ff */
[----:B------:R-:W-:Y:S02]  /*cc20*/  SHF.L.U32 R0, R10, 0x1f, RZ ;  /* 0x0000001f0a007819 */ /* 0x000fe400000006ff */
[----:B------:R-:W-:Y:S02]  /*cc30*/  ISETP.NE.AND P1, PT, R2, RZ, PT ;  /* 0x000000ff0200720c */ /* 0x000fe40003f25270 */
[----:B------:R-:W1:Y:S02]  /*cc40*/  SYNCS.PHASECHK.TRANS64.TRYWAIT P0, [R3+URZ+0x30840], R0 ;  /* 0x03084000030075a7 */ /* 0x000e64000800017f */
[----:B-1----:R-:W-:Y:S09]  /*cc50*/  @!P0 BRA `(.L_x_2031) ;  /* 0x0000000800a88947 */ /* 0x002ff20003800000 */
.L_x_2059:
[----:B------:R-:W-:Y:S05]  /*cc60*/  @P1 BRA `(.L_x_2032) ;  /* 0x0000000000181947 */ /* 0x000fea0003800000 */
[----:B------:R-:W1:Y:S01]  /*cc70*/  S2R R2, SR_TID.X ;  /* 0x0000000000027919 */ /* 0x000e620000002100 */
[----:B------:R-:W-:-:S04]  /*cc80*/  IMAD.MOV.U32 R0, RZ, RZ, 0x4100 ;  /* 0x00004100ff007424 */ /* 0x000fc800078e00ff */
[----:B------:R1:W-:Y:S02]  /*cc90*/  SYNCS.ARRIVE.TRANS64 RZ, [R3+URZ+0x30830], R0 ;  /* 0x0308300003ff79a7 */ /* 0x0003e4000800003f */
[----:B-1----:R-:W-:-:S13]  /*cca0*/  LOP3.LUT P0, RZ, R2, 0x1f, RZ, 0xc0, !PT ;  /* 0x0000001f02ff7812 */ /* 0x002fda000780c0ff */
[----:B------:R-:W-:Y:S05]  /*ccb0*/  @!P0 BRA `(.L_x_2032) ;  /* 0x0000000000048947 */ /* 0x000fea0003800000 */
[----:B------:R-:W-:Y:S01]  /*ccc0*/  BPT.TRAP 0x1 ;  /* 0x000000040000795c */ /* 0x000fe20000300000 */
.L_x_2032:
        /* <DEDUP_REMOVED lines=41> */
.L_x_2013:
[----:B------:R-:W-:Y:S05]  /*cf60*/  BSYNC B0 ;  /* 0x0000000000007941 */ /* 0x000fea0003800000 */
.L_x_2008:
[----:B------:R-:W-:-:S03]  /*cf70*/  UMOV UR8, 0xffffffff ;  /* 0xffffffff00087882 */ /* 0x000fc60000000000 */
[----:B------:R-:W-:Y:S05]  /*cf80*/  BRA.DIV UR8, `(.L_x_2033) ;  /* 0x0000000608f07947 */ /* 0x000fea000b800000 */
[----:B------:R-:W-:-:S13]  /*cf90*/  ELECT P6, URZ, PT ;  /* 0x00000000003f782f */ /* 0x000fda00038c0000 */
.L_x_2062:
[----:B------:R-:W-:Y:S05]  /*cfa0*/  @!P6 BRA `(.L_x_1860) ;  /* 0x000000000084e947 */ /* 0x000fea0003800000 */
[----:B------:R-:W-:-:S06]  /*cfb0*/  ULOP3.LUT UR8, UR38, 0x2, URZ, 0xfc, !UPT ;  /* 0x0000000226087892 */ /* 0x000fcc000f8efc3f */
[----:B------:R-:W-:-:S05]  /*cfc0*/  IMAD.U32 R2, RZ, RZ, UR8 ;  /* 0x00000008ff027e24 */ /* 0x000fca000f8e00ff */
[----:B------:R-:W-:-:S13]  /*cfd0*/  ISETP.NE.AND P2, PT, R2, 0x3, PT ;  /* 0x000000030200780c */ /* 0x000fda0003f45270 */
[----:B------:R-:W-:Y:S05]  /*cfe0*/  @!P2 BRA `(.L_x_2034) ;  /* 0x000000000004a947 */ /* 0x000fea0003800000 */
[----:B---3--:R-:W-:Y:S01]  /*cff0*/  BPT.TRAP 0x1 ;  /* 0x000000040000795c */ /* 0x008fe20000300000 */
.L_x_2034:
        /* <DEDUP_REMOVED lines=15> */
.L_x_2063:
[----:B------:R-:W2:Y:S02]  /*d0f0*/  SYNCS.PHASECHK.TRANS64.TRYWAIT P0, [R3+URZ], R2 ;  /* 0x00000002030075a7 */ /* 0x000ea4000800017f */
[----:B--2---:R-:W-:Y:S05]  /*d100*/  @!P0 BRA `(.L_x_2036) ;  /* 0x0000000400c48947 */ /* 0x004fea0003800000 */
.L_x_2064:
[----:B------:R-:W-:Y:S05]  /*d110*/  @!P2 BRA `(.L_x_2037) ;  /* 0x000000000004a947 */ /* 0x000fea0003800000 */
[----:B---3--:R-:W-:Y:S01]  /*d120*/  BPT.TRAP 0x1 ;  /* 0x000000040000795c */ /* 0x008fe20000300000 */
.L_x_2037:
[----:B--2---:R-:W-:-:S04]  /*d130*/  VIADD R3, R8, 0x30840 ;  /* 0x0003084008037836 */ /* 0x004fc80000000000 */
[----:B------:R-:W-:-:S04]  /*d140*/  IMAD R5, R0, 0x8, R3 ;  /* 0x0000000800057824 */ /* 0x000fc800078e0203 */
[----:B------:R-:W2:Y:S02]  /*d150*/  SYNCS.PHASECHK.TRANS64.TRYWAIT P0, [R5+URZ], R4 ;  /* 0x00000004050075a7 */ /* 0x000ea4000800017f */
[----:B--2---:R-:W-:Y:S05]  /*d160*/  @!P0 BRA `(.L_x_2038) ;  /* 0x0000000400c08947 */ /* 0x004fea0003800000 */
.L_x_2065:
[----:B------:R-:W-:-:S07]  /*d170*/  IMAD R3, R6, 0x8, R3 ;  /* 0x0000000806037824 */ /* 0x000fce00078e0203 */
.L_x_2039:
[----:B----4-:R4:W1:Y:S02]  /*d180*/  SYNCS.PHASECHK.TRANS64.TRYWAIT P0, [R3+URZ], R2 ;  /* 0x00000002030075a7 */ /* 0x010864000800017f */
[----:B-1----:R-:W-:Y:S05]  /*d190*/  @!P0 NANOSLEEP.SYNCS 0x989680 ;  /* 0x009896800000895d */ /* 0x002fea0003900000 */
[----:B------:R-:W1:Y:S02]  /*d1a0*/  @!P0 SYNCS.PHASECHK.TRANS64 P0, [R3+URZ], R2 ;  /* 0x00000002030085a7 */ /* 0x000e64000800007f */
[----:B-1----:R-:W-:Y:S05]  /*d1b0*/  @!P0 BRA `(.L_x_2039) ;  /* 0xfffffffc00f08947 */ /* 0x002fea000383ffff */
.L_x_1860:
[----:B---3--:R-:W-:Y:S05]  /*d1c0*/  BSYNC B6 ;  /* 0x0000000000067941 */ /* 0x008fea0003800000 */
.L_x_1854:
[----:B------:R-:W-:Y:S05]  /*d1d0*/  EXIT ;  /* 0x000000000000794d */ /* 0x000fea0003800000 */
.L_x_1871:
[----:B------:R-:W-:Y:S02]  /*d1e0*/  IMAD.MOV.U32 R12, RZ, RZ, RZ ;  /* 0x000000ffff0c7224 */ /* 0x000fe400078e00ff */
[----:B------:R-:W-:Y:S02]  /*d1f0*/  IMAD.MOV.U32 R11, RZ, RZ, 0x1f ;  /* 0x0000001fff0b7424 */ /* 0x000fe400078e00ff */
[----:B------:R-:W-:-:S07]  /*d200*/  IMAD.MOV.U32 R15, RZ, RZ, -0x1 ;  /* 0xffffffffff0f7424 */ /* 0x000fce00078e00ff */
[----:B------:R-:W-:Y:S05]  /*d210*/  WARPSYNC.COLLECTIVE R15, `(.L_x_2040) ;  /* 0x000000000f087348 */ /* 0x000fea0003c00000 */
[----:B------:R1:W2:Y:S02]  /*d220*/  SHFL.IDX P6, R14, R13, R12, R11 ;  /* 0x0000000c0d0e7389 */ /* 0x0002a400000c000b */
[----:B-12---:R-:W-:Y:S01]  /*d230*/  ENDCOLLECTIVE ;  /* 0x000000000000791b */ /* 0x006fe20003800000 */
.L_x_2040:
[----:B------:R-:W-:Y:S05]  /*d240*/  BRA `(.L_x_2041) ;  /* 0xffffff4400047947 */ /* 0x000fea000383ffff */
.L_x_1873:
        /* <DEDUP_REMOVED lines=8> */
.L_x_1877:
[----:B---3--:R3:W4:Y:S02]  /*d2d0*/  SYNCS.PHASECHK.TRANS64.TRYWAIT P0, [R0+URZ+0x30810], R191 ;  /* 0x030810bf000075a7 */ /* 0x008724000800017f */
[----:B----4-:R-:W-:Y:S05]  /*d2e0*/  @!P0 NANOSLEEP.SYNCS 0x989680 ;  /* 0x009896800000895d */ /* 0x010fea0003900000 */
[----:B------:R-:W4:Y:S02]  /*d2f0*/  @!P0 SYNCS.PHASECHK.TRANS64 P0, [R0+URZ+0x30810], R191 ;  /* 0x030810bf000085a7 */ /* 0x000f24000800007f */
[----:B----4-:R-:W-:Y:S05]  /*d300*/  @!P0 BRA `(.L_x_1877) ;  /* 0xfffffffc00f08947 */ /* 0x010fea000383ffff */
[----:B------:R-:W-:Y:S05]  /*d310*/  BRA `(.L_x_1876) ;  /* 0xffffff4800ec7947 */ /* 0x000fea000383ffff */
.L_x_1881:
[----:B--2---:R2:W1:Y:S02]  /*d320*/  SYNCS.PHASECHK.TRANS64.TRYWAIT P0, [R0+URZ+0x30830], R191 ;  /* 0x030830bf000075a7 */ /* 0x004464000800017f */
[----:B-1----:R-:W-:Y:S05]  /*d330*/  @!P0 NANOSLEEP.SYNCS 0x989680 ;  /* 0x009896800000895d */ /* 0x002fea0003900000 */
[----:B------:R-:W1:Y:S02]  /*d340*/  @!P0 SYNCS.PHASECHK.TRANS64 P0, [R0+URZ+0x30830], R191 ;  /* 0x030830bf000085a7 */ /* 0x000e64000800007f */
[----:B-1----:R-:W-:Y:S05]  /*d350*/  @!P0 BRA `(.L_x_1881) ;  /* 0xfffffffc00f08947 */ /* 0x002fea000383ffff */
[----:B------:R-:W-:Y:S05]  /*d360*/  BRA `(.L_x_1880) ;  /* 0xffffff5400047947 */ /* 0x000fea000383ffff */
.L_x_1961:
[----:B------:R-:W-:Y:S01]  /*d370*/  BSSY B0, `(.L_x_2042) ;  /* 0x0000005000007945 */ /* 0x000fe20003800000 */
[----:B------:R-:W-:-:S07]  /*d380*/  IMAD.MOV.U32 R15, RZ, RZ, -0x1 ;  /* 0xffffffffff0f7424 */ /* 0x000fce00078e00ff */
[----:B------:R-:W-:Y:S05]  /*d390*/  WARPSYNC.COLLECTIVE R15, `(.L_x_2043) ;  /* 0x000000000f087348 */ /* 0x000fea0003c00000 */
[----:B------:R-:W-:Y:S01]  /*d3a0*/  NOP ;  /* 0x0000000000007918 */ /* 0x000fe20000000000 */
[----:B------:R-:W-:Y:S01]  /*d3b0*/  ENDCOLLECTIVE ;  /* 0x000000000000791b */ /* 0x000fe20003800000 */
.L_x_2043:
[----:B------:R-:W-:Y:S05]  /*d3c0*/  BSYNC B0 ;  /* 0x0000000000007941 */ /* 0x000fea0003800000 */
.L_x_2042:
[----:B------:R-:W-:Y:S05]  /*d3d0*/  BRA `(.L_x_2044) ;  /* 0xffffffbc00a47947 */ /* 0x000fea000383ffff */
.L_x_1974:
[----:B------:R-:W-:Y:S01]  /*d3e0*/  BSSY B0, `(.L_x_2045) ;  /* 0x0000005000007945 */ /* 0x000fe20003800000 */
[----:B------:R-:W-:-:S07]  /*d3f0*/  IMAD.MOV.U32 R15, RZ, RZ, -0x1 ;  /* 0xffffffffff0f7424 */ /* 0x000fce00078e00ff */
[----:B------:R-:W-:Y:S05]  /*d400*/  WARPSYNC.COLLECTIVE R15, `(.L_x_2046) ;  /* 0x000000000f087348 */ /* 0x000fea0003c00000 */
[----:B------:R-:W-:Y:S01]  /*d410*/  NOP ;  /* 0x0000000000007918 */ /* 0x000fe20000000000 */
[----:B------:R-:W-:Y:S01]  /*d420*/  ENDCOLLECTIVE ;  /* 0x000000000000791b */ /* 0x000fe20003800000 */
.L_x_2046:
[----:B------:R-:W-:Y:S05]  /*d430*/  BSYNC B0 ;  /* 0x0000000000007941 */ /* 0x000fea0003800000 */
.L_x_2045:
[----:B------:R-:W-:Y:S05]  /*d440*/  BRA `(.L_x_2047) ;  /* 0xffffffc400347947 */ /* 0x000fea000383ffff */
.L_x_1986:
[----:B------:R-:W-:Y:S01]  /*d450*/  BSSY B0, `(.L_x_2048) ;  /* 0x0000005000007945 */ /* 0x000fe20003800000 */
[----:B------:R-:W-:-:S07]  /*d460*/  IMAD.MOV.U32 R15, RZ, RZ, -0x1 ;  /* 0xffffffffff0f7424 */ /* 0x000fce00078e00ff */
[----:B------:R-:W-:Y:S05]  /*d470*/  WARPSYNC.COLLECTIVE R15, `(.L_x_2049) ;  /* 0x000000000f087348 */ /* 0x000fea0003c00000 */
[----:B------:R-:W-:Y:S01]  /*d480*/  NOP ;  /* 0x0000000000007918 */ /* 0x000fe20000000000 */
[----:B------:R-:W-:Y:S01]  /*d490*/  ENDCOLLECTIVE ;  /* 0x000000000000791b */ /* 0x000fe20003800000 */
.L_x_2049:
[----:B------:R-:W-:Y:S05]  /*d4a0*/  BSYNC B0 ;  /* 0x0000000000007941 */ /* 0x000fea0003800000 */
.L_x_2048:
[----:B------:R-:W-:Y:S05]  /*d4b0*/  BRA `(.L_x_2050) ;  /* 0xffffffc8005c7947 */ /* 0x000fea000383ffff */
.L_x_2014:
[----:B-1----:R1:W2:Y:S02]  /*d4c0*/  SYNCS.PHASECHK.TRANS64.TRYWAIT P0, [R15+URZ+0x30820], R0 ;  /* 0x030820000f0075a7 */ /* 0x0022a4000800017f */
[----:B--2---:R-:W-:Y:S05]  /*d4d0*/  @!P0 NANOSLEEP.SYNCS 0x989680 ;  /* 0x009896800000895d */ /* 0x004fea0003900000 */
[----:B------:R-:W2:Y:S02]  /*d4e0*/  @!P0 SYNCS.PHASECHK.TRANS64 P0, [R15+URZ+0x30820], R0 ;  /* 0x030820000f0085a7 */ /* 0x000ea4000800007f */
[----:B--2---:R-:W-:Y:S05]  /*d4f0*/  @!P0 BRA `(.L_x_2014) ;  /* 0xfffffffc00f08947 */ /* 0x004fea000383ffff */
[----:B------:R-:W-:Y:S05]  /*d500*/  BRA `(.L_x_2051) ;  /* 0xffffffdc00c87947 */ /* 0x000fea000383ffff */
.L_x_2018:
[----:B--2---:R2:W3:Y:S02]  /*d510*/  SYNCS.PHASECHK.TRANS64.TRYWAIT P1, [R15+URZ+0x30840], R18 ;  /* 0x030840120f0075a7 */ /* 0x0044e4000802017f */
[----:B---3--:R-:W-:Y:S05]  /*d520*/  @!P1 NANOSLEEP.SYNCS 0x989680 ;  /* 0x009896800000995d */ /* 0x008fea0003900000 */
[----:B------:R-:W3:Y:S02]  /*d530*/  @!P1 SYNCS.PHASECHK.TRANS64 P1, [R15+URZ+0x30840], R18 ;  /* 0x030840120f0095a7 */ /* 0x000ee4000802007f */
[----:B---3--:R-:W-:Y:S05]  /*d540*/  @!P1 BRA `(.L_x_2018) ;  /* 0xfffffffc00f09947 */ /* 0x008fea000383ffff */
[----:B------:R-:W-:Y:S05]  /*d550*/  BRA `(.L_x_2052) ;  /* 0xffffffe400807947 */ /* 0x000fea000383ffff */
.L_x_2020:
[----:B-1----:R1:W3:Y:S02]  /*d560*/  SYNCS.PHASECHK.TRANS64.TRYWAIT P1, [R15+URZ+0x30828], R18 ;  /* 0x030828120f0075a7 */ /* 0x0022e4000802017f */
[----:B---3--:R-:W-:Y:S05]  /*d570*/  @!P1 NANOSLEEP.SYNCS 0x989680 ;  /* 0x009896800000995d */ /* 0x008fea0003900000 */
[----:B------:R-:W3:Y:S02]  /*d580*/  @!P1 SYNCS.PHASECHK.TRANS64 P1, [R15+URZ+0x30828], R18 ;  /* 0x030828120f0095a7 */ /* 0x000ee4000802007f */
[----:B---3--:R-:W-:Y:S05]  /*d590*/  @!P1 BRA `(.L_x_2020) ;  /* 0xfffffffc00f09947 */ /* 0x008fea000383ffff */
[----:B------:R-:W-:Y:S05]  /*d5a0*/  BRA `(.L_x_2053) ;  /* 0xffffffe800207947 */ /* 0x000fea000383ffff */
.L_x_2022:
[----:B---3--:R3:W4:Y:S02]  /*d5b0*/  SYNCS.PHASECHK.TRANS64.TRYWAIT P1, [R15+URZ+0x30848], R18 ;  /* 0x030848120f0075a7 */ /* 0x008724000802017f */
[----:B----4-:R-:W-:Y:S05]  /*d5c0*/  @!P1 NANOSLEEP.SYNCS 0x989680 ;  /* 0x009896800000995d */ /* 0x010fea0003900000 */
[----:B------:R-:W4:Y:S02]  /*d5d0*/  @!P1 SYNCS.PHASECHK.TRANS64 P1, [R15+URZ+0x30848], R18 ;  /* 0x030848120f0095a7 */ /* 0x000f24000802007f */
[----:B----4-:R-:W-:Y:S05]  /*d5e0*/  @!P1 BRA `(.L_x_2022) ;  /* 0xfffffffc00f09947 */ /* 0x010fea000383ffff */
[----:B------:R-:W-:Y:S05]  /*d5f0*/  BRA `(.L_x_2054) ;  /* 0xffffffe800c07947 */ /* 0x000fea000383ffff */
.L_x_2024:
[----:B------:R-:W-:-:S07]  /*d600*/  SHF.L.U32 R4, R10, 0x1f, RZ ;  /* 0x0000001f0a047819 */ /* 0x000fce00000006ff */
.L_x_2055:
[----:B----4-:R4:W1:Y:S02]  /*d610*/  SYNCS.PHASECHK.TRANS64.TRYWAIT P1, [R15+URZ+0x30820], R4 ;  /* 0x030820040f0075a7 */ /* 0x010864000802017f */
[----:B-1----:R-:W-:Y:S05]  /*d620*/  @!P1 NANOSLEEP.SYNCS 0x989680 ;  /* 0x009896800000995d */ /* 0x002fea0003900000 */
[----:B------:R-:W1:Y:S02]  /*d630*/  @!P1 SYNCS.PHASECHK.TRANS64 P1, [R15+URZ+0x30820], R4 ;  /* 0x030820040f0095a7 */ /* 0x000e64000802007f */
[----:B-1----:R-:W-:Y:S05]  /*d640*/  @!P1 BRA `(.L_x_2055) ;  /* 0xfffffffc00f09947 */ /* 0x002fea000383ffff */
[----:B------:R-:W-:Y:S05]  /*d650*/  BRA `(.L_x_2056) ;  /* 0xffffffec00447947 */ /* 0x000fea000383ffff */
.L_x_2027:
[----:B----4-:R4:W1:Y:S02]  /*d660*/  SYNCS.PHASECHK.TRANS64.TRYWAIT P1, [R15+URZ+0x30840], R12 ;  /* 0x0308400c0f0075a7 */ /* 0x010864000802017f */
[----:B-1----:R-:W-:Y:S05]  /*d670*/  @!P1 NANOSLEEP.SYNCS 0x989680 ;  /* 0x009896800000995d */ /* 0x002fea0003900000 */
[----:B------:R-:W1:Y:S02]  /*d680*/  @!P1 SYNCS.PHASECHK.TRANS64 P1, [R15+URZ+0x30840], R12 ;  /* 0x0308400c0f0095a7 */ /* 0x000e64000802007f */
[----:B-1----:R-:W-:Y:S05]  /*d690*/  @!P1 BRA `(.L_x_2027) ;  /* 0xfffffffc00f09947 */ /* 0x002fea000383ffff */
[----:B------:R-:W-:Y:S05]  /*d6a0*/  BRA `(.L_x_2057) ;  /* 0xfffffff000007947 */ /* 0x000fea000383ffff */
.L_x_2029:
[----:B-1----:R1:W2:Y:S02]  /*d6b0*/  SYNCS.PHASECHK.TRANS64.TRYWAIT P1, [R15+URZ+0x30828], R12 ;  /* 0x0308280c0f0075a7 */ /* 0x0022a4000802017f */
[----:B--2---:R-:W-:Y:S05]  /*d6c0*/  @!P1 NANOSLEEP.SYNCS 0x989680 ;  /* 0x009896800000995d */ /* 0x004fea0003900000 */
[----:B------:R-:W2:Y:S02]  /*d6d0*/  @!P1 SYNCS.PHASECHK.TRANS64 P1, [R15+URZ+0x30828], R12 ;  /* 0x0308280c0f0095a7 */ /* 0x000ea4000802007f */
[----:B--2---:R-:W-:Y:S05]  /*d6e0*/  @!P1 BRA `(.L_x_2029) ;  /* 0xfffffffc00f09947 */ /* 0x004fea000383ffff */
[----:B------:R-:W-:Y:S05]  /*d6f0*/  BRA `(.L_x_2058) ;  /* 0xfffffff000947947 */ /* 0x000fea000383ffff */
.L_x_2031:
[----:B------:R1:W1:Y:S02]  /*d700*/  SYNCS.PHASECHK.TRANS64.TRYWAIT P0, [R3+URZ+0x30840], R0 ;  /* 0x03084000030075a7 */ /* 0x000264000800017f */
[----:B-1----:R-:W-:Y:S05]  /*d710*/  @!P0 NANOSLEEP.SYNCS 0x989680 ;  /* 0x009896800000895d */ /* 0x002fea0003900000 */
[----:B------:R-:W1:Y:S02]  /*d720*/  @!P0 SYNCS.PHASECHK.TRANS64 P0, [R3+URZ+0x30840], R0 ;  /* 0x03084000030085a7 */ /* 0x000e64000800007f */
[----:B-1----:R-:W-:Y:S05]  /*d730*/  @!P0 BRA `(.L_x_2031) ;  /* 0xfffffffc00f08947 */ /* 0x002fea000383ffff */
[----:B------:R-:W-:Y:S05]  /*d740*/  BRA `(.L_x_2059) ;  /* 0xfffffff400447947 */ /* 0x000fea000383ffff */
.L_x_2033:
[----:B------:R-:W-:Y:S01]  /*d750*/  BSSY B0, `(.L_x_2060) ;  /* 0x0000006000007945 */ /* 0x000fe20003800000 */
[----:B------:R-:W-:-:S07]  /*d760*/  IMAD.MOV.U32 R15, RZ, RZ, -0x1 ;  /* 0xffffffffff0f7424 */ /* 0x000fce00078e00ff */
[----:B---3--:R-:W-:Y:S05]  /*d770*/  WARPSYNC.COLLECTIVE R15, `(.L_x_2061) ;  /* 0x000000000f0c7348 */ /* 0x008fea0003c00000 */
[----:B------:R-:W-:Y:S02]  /*d780*/  ELECT P6, UR62, PT ;  /* 0x00000000003e782f */ /* 0x000fe400038c0000 */
[----:B------:R-:W-:Y:S01]  /*d790*/  MOV R14, UR62 ;  /* 0x0000003e000e7c02 */ /* 0x000fe20008000f00 */
[----:B---3--:R-:W-:Y:S10]  /*d7a0*/  ENDCOLLECTIVE ;  /* 0x000000000000791b */ /* 0x008ff40003800000 */
.L_x_2061:
[----:B------:R-:W-:Y:S05]  /*d7b0*/  BSYNC B0 ;  /* 0x0000000000007941 */ /* 0x000fea0003800000 */
.L_x_2060:
[----:B------:R-:W-:Y:S05]  /*d7c0*/  BRA `(.L_x_2062) ;  /* 0xfffffff400f47947 */ /* 0x000fea000383ffff */
.L_x_2035:
[----:B-1----:R1:W2:Y:S02]  /*d7d0*/  SYNCS.PHASECHK.TRANS64.TRYWAIT P0, [R7+URZ], R4 ;  /* 0x00000004070075a7 */ /* 0x0022a4000800017f */
[----:B--2---:R-:W-:Y:S05]  /*d7e0*/  @!P0 NANOSLEEP.SYNCS 0x989680 ;  /* 0x009896800000895d */ /* 0x004fea0003900000 */
[----:B------:R-:W2:Y:S02]  /*d7f0*/  @!P0 SYNCS.PHASECHK.TRANS64 P0, [R7+URZ], R4 ;  /* 0x00000004070085a7 */ /* 0x000ea4000800007f */
[----:B--2---:R-:W-:Y:S05]  /*d800*/  @!P0 BRA `(.L_x_2035) ;  /* 0xfffffffc00f08947 */ /* 0x004fea000383ffff */
[----:B------:R-:W-:Y:S05]  /*d810*/  BRA `(.L_x_2063) ;  /* 0xfffffff800347947 */ /* 0x000fea000383ffff */
.L_x_2036:
[----:B--2---:R2:W4:Y:S02]  /*d820*/  SYNCS.PHASECHK.TRANS64.TRYWAIT P0, [R3+URZ], R2 ;  /* 0x00000002030075a7 */ /* 0x004524000800017f */
[----:B----4-:R-:W-:Y:S05]  /*d830*/  @!P0 NANOSLEEP.SYNCS 0x989680 ;  /* 0x009896800000895d */ /* 0x010fea0003900000 */
[----:B------:R-:W4:Y:S02]  /*d840*/  @!P0 SYNCS.PHASECHK.TRANS64 P0, [R3+URZ], R2 ;  /* 0x00000002030085a7 */ /* 0x000f24000800007f */
[----:B----4-:R-:W-:Y:S05]  /*d850*/  @!P0 BRA `(.L_x_2036) ;  /* 0xfffffffc00f08947 */ /* 0x010fea000383ffff */
[----:B------:R-:W-:Y:S05]  /*d860*/  BRA `(.L_x_2064) ;  /* 0xfffffff800287947 */ /* 0x000fea000383ffff */
.L_x_2038:
[----:B--2---:R2:W4:Y:S02]  /*d870*/  SYNCS.PHASECHK.TRANS64.TRYWAIT P0, [R5+URZ], R4 ;  /* 0x00000004050075a7 */ /* 0x004524000800017f */
[----:B----4-:R-:W-:Y:S05]  /*d880*/  @!P0 NANOSLEEP.SYNCS 0x989680 ;  /* 0x009896800000895d */ /* 0x010fea0003900000 */
[----:B------:R-:W4:Y:S02]  /*d890*/  @!P0 SYNCS.PHASECHK.TRANS64 P0, [R5+URZ], R4 ;  /* 0x00000004050085a7 */ /* 0x000f24000800007f */
[----:B----4-:R-:W-:Y:S05]  /*d8a0*/  @!P0 BRA `(.L_x_2038) ;  /* 0xfffffffc00f08947 */ /* 0x010fea000383ffff */
[----:B------:R-:W-:Y:S05]  /*d8b0*/  BRA `(.L_x_2065) ;  /* 0xfffffff8002c7947 */ /* 0x000fea000383ffff */
.L_x_2066:
        /* <DEDUP_REMOVED lines=12> */
.L_x_3666:


//--------------------- .text._ZN7cutlass13device_kernelIN5flash11enable_sm90INS1_16FlashAttnBwdSm90INS1_25CollectiveMainloopBwdSm90ILi2ELi2ELi2EN4cute5tupleIJNS5_1CILi1EEES8_S8_EEENS6_IJNS7_ILi64EEENS7_ILi128EEESB_EEENS_6half_tEfNS_4arch4Sm90ELb0ELb1ELb1ELb1ELb0ELb1ELb0ELb0ELi2ELi1ELi2ELi1ELb0EEENS1_24CollectiveEpilogueBwdGQAISC_fSF_Li256ELb1ELb0EEENS1_19SingleTileSchedulerILb1ELb0ELb0ELi128EEEEEEEEEvNT_6ParamsE --------------------------
	.section	.text._ZN7cutlass13device_kernelIN5flash11enable_sm90INS1_16FlashAttnBwdSm90INS1_25CollectiveMainloopBwdSm90ILi2ELi2ELi2EN4cute5tupleIJNS5_1CILi1EEES8_S8_EEENS6_IJNS7_ILi64EEENS7_ILi128EEESB_EEENS_6half_tEfNS_4arch4Sm90ELb0ELb1ELb1ELb1ELb0ELb1ELb0ELb0ELi2ELi1ELi2ELi1ELb0EEENS1_24CollectiveEpilogueBwdGQAISC_fSF_Li256ELb1ELb0EEENS1_19SingleTileSchedulerILb1ELb0ELb0ELi128EEEEEEEEEvNT_6ParamsE,"ax",@progbits
	.align	128
.text._ZN7cutlass13device_kernelIN5flash11enable_sm90INS1_16FlashAttnBwdSm90INS1_25CollectiveMainloopBwdSm90ILi2ELi2ELi2EN4cute5tupleIJNS5_1CILi1EEES8_S8_EEENS6_IJNS7_ILi64EEENS7_ILi128EEESB_EEENS_6half_tEfNS_4arch4Sm90ELb0ELb1ELb1ELb1ELb0ELb1ELb0ELb0ELi2ELi1ELi2ELi1ELb0EEENS1_24CollectiveEpilogueBwdGQAISC_fSF_Li256ELb1ELb0EEENS1_19SingleTileSchedulerILb1ELb0ELb0ELi128EEEEEEEEEvNT_6ParamsE:
        .type           _ZN7cutlass13device_kernelIN5flash11enable_sm90INS1_16FlashAttnBwdSm90INS1_25CollectiveMainloopBwdSm90ILi2ELi2ELi2EN4cute5tupleIJNS5_1CILi1EEES8_S8_EEENS6_IJNS7_ILi64EEENS7_ILi128EEESB_EEENS_6half_tEfNS_4arch4Sm90ELb0ELb1ELb1ELb1ELb0ELb1ELb0ELb0ELi2ELi1ELi2ELi1ELb0EEENS1_24CollectiveEpilogueBwdGQAISC_fSF_Li256ELb1ELb0EEENS1_19SingleTileSchedulerILb1ELb0ELb0ELi128EEEEEEEEEvNT_6ParamsE,@function
        .size           _ZN7cutlass13device_kernelIN5flash11enable_sm90INS1_16FlashAttnBwdSm90INS1_25CollectiveMainloopBwdSm90ILi2ELi2ELi2EN4cute5tupleIJNS5_1CILi1EEES8_S8_EEENS6_IJNS7_ILi64EEENS7_ILi128EEESB_EEENS_6half_tEfNS_4arch4Sm90ELb0ELb1ELb1ELb1ELb0ELb1ELb0ELb0ELi2ELi1ELi2ELi1ELb0EEENS1_24CollectiveEpilogueBwdGQAISC_fSF_Li256ELb1ELb0EEENS1_19SingleTileSchedulerILb1ELb0ELb0ELi128EEEEEEEEEvNT_6ParamsE,(.L_x_3667 - _ZN7cutlass13device_kernelIN5flash11enable_sm90INS1_16FlashAttnBwdSm90INS1_25CollectiveMainloopBwdSm90ILi2ELi2ELi2EN4cute5tupleIJNS5_1CILi1EEES8_S8_EEENS6_IJNS7_ILi64EEENS7_ILi128EEESB_EEENS_6half_tEfNS_4arch4Sm90ELb0ELb1ELb1ELb1ELb0ELb1ELb0ELb0ELi2ELi1ELi2ELi1ELb0EEENS1_24CollectiveEpilogueBwdGQAISC_fSF_Li256ELb1ELb0EEENS1_19SingleTileSchedulerILb1ELb0ELb0ELi128EEEEEEEEEvNT_6ParamsE)
        .other          _ZN7cutlass13device_kernelIN5flash11enable_sm90INS1_16FlashAttnBwdSm90INS1_25CollectiveMainloopBwdSm90ILi2ELi2ELi2EN4cute5tupleIJNS5_1CILi1EEES8_S8_EEENS6_IJNS7_ILi64EEENS7_ILi128EEESB_EEENS_6half_tEfNS_4arch4Sm90ELb0ELb1ELb1ELb1ELb0ELb1ELb0ELb0ELi2ELi1ELi2ELi1ELb0EEENS1_24CollectiveEpilogueBwdGQAISC_fSF_Li256ELb1ELb0EEENS1_19SingleTileSchedulerILb1ELb0ELb0ELi128EEEEEEEEEvNT_6ParamsE,@"STO_CUDA_ENTRY STV_DEFAULT"
_ZN7cutlass13device_kernelIN5flash11enable_sm90INS1_16FlashAttnBwdSm90INS1_25CollectiveMainloopBwdSm90ILi2ELi2ELi2EN4cute5tupleIJNS5_1CILi1EEES8_S8_EEENS6_IJNS7_ILi64EEENS7_ILi128EEESB_EEENS_6half_tEfNS_4arch4Sm90ELb0ELb1ELb1ELb1ELb0ELb1ELb0ELb0ELi2ELi1ELi2ELi1ELb0EEENS1_24CollectiveEpilogueBwdGQAISC_fSF_Li256ELb1ELb0EEENS1_19SingleTileSchedulerILb1ELb0ELb0ELi128EEEEEEEEEvNT_6ParamsE:
        /* <DEDUP_REMOVED lines=24> */
.L_x_2068:
[----:B------:R-:W-:Y:S05]  /*0180*/  BSYNC B0 ;  /* 0x0000000000007941 */ /* 0x000fea0003800000 */
.L_x_2067:
        /* <DEDUP_REMOVED lines=37> */
.L_x_2069:
        /* <DEDUP_REMOVED lines=22> */
.L_x_2070:
[----:B------:R-:W-:Y:S01]  /*0540*/  PLOP3.LUT P0, PT, PT, PT, UP0, 0x80, 0x0 ;  /* 0x000000000000781c */ /* 0x000fe20003f0f008 */
[----:B------:R-:W-:Y:S01]  /*0550*/  NOP ;  /* 0x0000000000007918 */ /* 0x000fe20000000000 */
[----:B------:R-:W-:Y:S01]  /*0560*/  ULDC.64 UR46, c[0x0][0x208] ;  /* 0x00008200002e7ab9 */ /* 0x000fe20000000a00 */
[----:B------:R-:W-:Y:S01]  /*0570*/  BSSY B6, `(.L_x_2071) ;  /* 0x0000908000067945 */ /* 0x000fe20003800000 */
[----:B-12-4-:R-:W-:Y:S09]  /*0580*/  BAR.SYNC.DEFER_BLOCKING 0x0 ;  /* 0x0000000000007b1d */ /* 0x016ff20000010000 */
[----:B------:R-:W-:Y:S05]  /*0590*/  @!P0 BRA `(.L_x_2072) ;  /* 0x00000054003c8947 */ /* 0x000fea0003800000 */
.L_x_2073:
        /* <DEDUP_REMOVED lines=24> */
.L_x_2074:
        /* <DEDUP_REMOVED lines=14> */
.L_x_2076:
[----:B------:R-:W-:-:S05]  /*0800*/  ULDC UR4, c[0x0][0x8c4] ;  /* 0x0002310000047ab9 */ /* 0x000fca0000000800 */
.L_x_2075:
        /* <DEDUP_REMOVED lines=17> */
.L_x_2078:
        /* <DEDUP_REMOVED lines=14> */
.L_x_2079:
        /* <DEDUP_REMOVED lines=11> */
.L_x_2080:
        /* <DEDUP_REMOVED lines=13> */
.L_x_2081:
        /* <DEDUP_REMOVED lines=82> */
.L_x_2082:
        /* <DEDUP_REMOVED lines=30> */
.L_x_2085:
        /* <DEDUP_REMOVED lines=15> */
.L_x_2084:
        /* <DEDUP_REMOVED lines=22> */
.L_x_2087:
        /* <DEDUP_REMOVED lines=15> */
.L_x_2086:
        /* <DEDUP_REMOVED lines=8> */
.L_x_2171:
        /* <DEDUP_REMOVED lines=23> */
.L_x_2089:
        /* <DEDUP_REMOVED lines=96> */
.L_x_2101:
[----:B------:R-:W-:-:S05]  /*1db0*/  IMAD.U32 R0, RZ, RZ, UR38 ;  /* 0x00000026ff007e24 */ /* 0x000fca000f8e00ff */
[----:B------:R-:W-:-:S04]  /*1dc0*/  LOP3.LUT R0, R0, 0x1, RZ, 0xfc, !PT ;  /* 0x0000000100007812 */ /* 0x000fc800078efcff */
[----:B------:R-:W-:-:S13]  /*1dd0*/  ISETP.NE.AND P6, PT, R0, 0x3, PT ;  /* 0x000000030000780c */ /* 0x000fda0003fc5270 */
[----:B-1----:R-:W-:Y:S05]  /*1de0*/  @!P6 BRA `(.L_x_2091) ;  /* 0x000000000004e947 */ /* 0x002fea0003800000 */
[----:B------:R-:W-:Y:S01]  /*1df0*/  BPT.TRAP 0x1 ;  /* 0x000000040000795c */ /* 0x000fe20000300000 */
.L_x_2091:
        /* <DEDUP_REMOVED lines=8> */
.L_x_2092:
[----:B---3--:R-:W-:Y:S05]  /*1e80*/  @P0 BRA `(.L_x_2093) ;  /* 0x0000000000080947 */ /* 0x008fea0003800000 */
[----:B------:R-:W3:Y:S02]  /*1e90*/  SYNCS.PHASECHK.TRANS64.TRYWAIT P0, [R0+URZ+0x30810], R191 ;  /* 0x030810bf000075a7 */ /* 0x000ee4000800017f */
[----:B---3--:R-:W-:Y:S05]  /*1ea0*/  @!P0 BRA `(.L_x_2094) ;  /* 0x0000007800148947 */ /* 0x008fea0003800000 */
.L_x_2093:
        /* <DEDUP_REMOVED lines=84> */
.L_x_2095:
[----:B------:R1:W1:Y:S01]  /*23f0*/  SYNCS.PHASECHK.TRANS64.TRYWAIT P0, [R0+URZ+0x30830], R191 ;  /* 0x030830bf000075a7 */ /* 0x000262000800017f */
[----:B------:R-:W-:Y:S05]  /*2400*/  @!P6 BRA `(.L_x_2096) ;  /* 0x000000000004e947 */ /* 0x000fea0003800000 */
[----:B------:R-:W-:Y:S01]  /*2410*/  BPT.TRAP 0x1 ;  /* 0x000000040000795c */ /* 0x000fe20000300000 */
.L_x_2096:
        /* <DEDUP_REMOVED lines=52> */
.L_x_2097:
        /* <DEDUP_REMOVED lines=539> */
.L_x_2099:
        /* <DEDUP_REMOVED lines=49> */
.L_x_2100:
        /* <DEDUP_REMOVED lines=78> */
.L_x_2083:
[----:B------:R-:W-:Y:S05]  /*5100*/  @P0 BRA `(.L_x_2077) ;  /* 0x0000004400380947 */ /* 0x000fea0003800000 */
[----:B------:R-:W-:Y:S01]  /*5110*/  ULDC.64 UR4, c[0x0][0x878] ;  /* 0x00021e0000047ab9 */ /* 0x000fe20000000a00 */
[----:B------:R-:W2:Y:S01]  /*5120*/  S2R R4, SR_TID.X ;  /* 0x0000000000047919 */ /* 0x000ea20000002100 */
[----:B------:R-:W-:Y:S01]  /*5130*/  UISETP.NE.U32.AND UP0, UPT, UR4, URZ, UPT ;  /* 0x0000003f0400728c */ /* 0x000fe2000bf05070 */
[----:B------:R-:W-:Y:S01]  /*5140*/  S2UR UR8, SR_CgaCtaId ;  /* 0x00000000000879c3 */ /* 0x000fe20000008800 */
[----:B------:R-:W-:-:S07]  /*5150*/  ULDC UR6, c[0x0][0x850] ;  /* 0x0002140000067ab9 */ /* 0x000fce0000000800 */
[----:B------:R-:W3:Y:S01]  /*5160*/  S2UR UR10, SR_CTAID.X ;  /* 0x00000000000a79c3 */ /* 0x000ee20000002500 */
[----:B------:R-:W-:Y:S01]  /*5170*/  UISETP.NE.AND.EX UP0, UPT, UR5, URZ, UPT, UP0 ;  /* 0x0000003f0500728c */ /* 0x000fe2000bf05300 */
[----:B------:R-:W-:Y:S01]  /*5180*/  UMOV UR7, 0x400 ;  /* 0x0000040000077882 */ /* 0x000fe20000000000 */
[----:B------:R-:W-:Y:S01]  /*5190*/  ULDC.64 UR12, c[0x0][0x818] ;  /* 0x00020600000c7ab9 */ /* 0x000fe20000000a00 */
[----:B------:R-:W-:Y:S01]  /*51a0*/  ULDC.64 UR14, c[0x0][0x840] ;  /* 0x00021000000e7ab9 */ /* 0x000fe20000000a00 */
[----:B------:R-:W-:Y:S02]  /*51b0*/  ULDC.64 UR16, c[0x0][0x848] ;  /* 0x0002120000107ab9 */ /* 0x000fe40000000a00 */
[----:B------:R-:W-:-:S05]  /*51c0*/  PLOP3.LUT P0, PT, PT, PT, UP0, 0x80, 0x0 ;  /* 0x000000000000781c */ /* 0x000fca0003f0f008 */
[----:B------:R-:W-:Y:S02]  /*51d0*/  @UP0 ULDC.64 UR4, c[0x0][0x878] ;  /* 0x00021e0000040ab9 */ /* 0x000fe40000000a00 */
[----:B------:R-:W-:-:S06]  /*51e0*/  @UP0 UIMAD.WIDE UR4, UR36, 0x4, UR4 ;  /* 0x00000004240408a5 */ /* 0x000fcc000f8e0204 */
[----:B------:R-:W-:Y:S02]  /*51f0*/  IMAD.U32 R2, RZ, RZ, UR4 ;  /* 0x00000004ff027e24 */ /* 0x000fe4000f8e00ff */
[----:B-1----:R-:W-:-:S05]  /*5200*/  IMAD.U32 R3, RZ, RZ, UR5 ;  /* 0x00000005ff037e24 */ /* 0x002fca000f8e00ff */
[----:B------:R-:W4:Y:S01]  /*5210*/  @P0 LDG.E R2, desc[UR46][R2.64] ;  /* 0x0000002e02020981 */ /* 0x000f22000c1e1900 */
[----:B------:R-:W1:Y:S01]  /*5220*/  S2UR UR5, SR_CTAID.Y ;  /* 0x00000000000579c3 */ /* 0x000e620000002600 */
[----:B--2---:R-:W-:Y:S01]  /*5230*/  VIADD R5, R4, 0xffffff80 ;  /* 0xffffff8004057836 */ /* 0x004fe20000000000 */
[----:B------:R-:W-:Y:S01]  /*5240*/  UISETP.NE.AND UP1, UPT, UR6, 0x1, UPT ;  /* 0x000000010600788c */ /* 0x000fe2000bf25270 */
[----:B------:R-:W-:Y:S01]  /*5250*/  BSSY B0, `(.L_x_2102) ;  /* 0x000005b000007945 */ /* 0x000fe20003800000 */
[----:B---3--:R-:W-:Y:S02]  /*5260*/  USHF.L.U32 UR10, UR10, 0xe, URZ ;  /* 0x0000000e0a0a7899 */ /* 0x008fe4000800063f */
[----:B------:R-:W-:-:S07]  /*5270*/  SHF.R.S32.HI R0, RZ, 0x1f, R5 ;  /* 0x0000001fff007819 */ /* 0x000fce0000011405 */
[----:B------:R-:W-:Y:S01]  /*5280*/  @UP1 ULDC UR11, c[0x0][0x858] ;  /* 0x00021600000b1ab9 */ /* 0x000fe20000000800 */
[----:B------:R-:W-:Y:S01]  /*5290*/  BAR.SYNC.DEFER_BLOCKING 0x1, 0x100 ;  /* 0x0044000000007b1d */ /* 0x000fe20000010000 */
[----:B----4-:R-:W-:Y:S02]  /*52a0*/  @P0 R2UR UR4, R2 ;  /* 0x00000000020402ca */ /* 0x010fe400000e0000 */
[----:B------:R-:W-:Y:S02]  /*52b0*/  LEA.HI R2, R0, R5, RZ, 0x7 ;  /* 0x0000000500027211 */ /* 0x000fe400078f38ff */
[----:B------:R-:W-:Y:S02]  /*52c0*/  ISETP.NE.AND P0, PT, R5, RZ, PT ;  /* 0x000000ff0500720c */ /* 0x000fe40003f05270 */
[C---:B------:R-:W-:Y:S01]  /*52d0*/  LOP3.LUT R0, R2.reuse, 0xfffff80, RZ, 0xc0, !PT ;  /* 0x0fffff8002007812 */ /* 0x040fe200078ec0ff */
[----:B------:R-:W-:-:S04]  /*52e0*/  IMAD.SHL.U32 R2, R2, 0x40, RZ ;  /* 0x0000004002027824 */ /* 0x000fc800078e00ff */
[----:B------:R-:W-:Y:S01]  /*52f0*/  IMAD.IADD R0, R5, 0x1, -R0 ;  /* 0x0000000105007824 */ /* 0x000fe200078e0a00 */
[----:B------:R-:W-:Y:S01]  /*5300*/  LOP3.LUT R3, R2, 0x3fffe000, RZ, 0xc0, !PT ;  /* 0x3fffe00002037812 */ /* 0x000fe200078ec0ff */
[----:B------:R-:W-:-:S04]  /*5310*/  @UP0 ULEA UR4, UR36, UR4, 0x7 ;  /* 0x0000000424040291 */ /* 0x000fc8000f8e383f */
[----:B------:R-:W-:Y:S01]  /*5320*/  @UP0 USHF.R.S32.HI UR6, URZ, 0x1f, UR4 ;  /* 0x0000001f3f060899 */ /* 0x000fe20008011404 */
[----:B------:R-:W-:-:S03]  /*5330*/  IMAD R0, R0, 0x4, R3 ;  /* 0x0000000400007824 */ /* 0x000fc600078e0203 */
[----:B------:R-:W-:Y:S02]  /*5340*/  @UP0 ULEA.HI UR6, UR6, UR4, URZ, 0x7 ;  /* 0x0000000406060291 */ /* 0x000fe4000f8f383f */
[----:B------:R-:W-:Y:S02]  /*5350*/  ULEA UR4, UR8, UR7, 0x18 ;  /* 0x0000000708047291 */ /* 0x000fe4000f8ec03f */
[----:B------:R-:W-:Y:S01]  /*5360*/  @UP0 USHF.L.U32 UR6, UR6, 0x7, URZ ;  /* 0x0000000706060899 */ /* 0x000fe2000800063f */
[----:B------:R-:W-:-:S03]  /*5370*/  @UP1 ULDC UR8, c[0x0][0x854] ;  /* 0x0002150000081ab9 */ /* 0x000fc60000000800 */
[----:B------:R-:W-:Y:S01]  /*5380*/  @UP0 ULOP3.LUT UR6, UR6, 0xffffc000, URZ, 0xc0, !UPT ;  /* 0xffffc00006060892 */ /* 0x000fe2000f8ec03f */
[----:B------:R-:W-:Y:S01]  /*5390*/  LEA R0, R0, UR4, 0x2 ;  /* 0x0000000400007c11 */ /* 0x000fe2000f8e10ff */
[----:B-1----:R-:W-:Y:S02]  /*53a0*/  UIMAD.WIDE.U32 UR8, UR5, UR8, URZ ;  /* 0x00000008050872a5 */ /* 0x002fe4000f8e003f */
[----:B------:R-:W-:Y:S02]  /*53b0*/  @UP0 USHF.R.S32.HI UR7, URZ, 0x1f, UR6 ;  /* 0x0000001f3f070899 */ /* 0x000fe40008011406 */
[----:B------:R-:W-:Y:S01]  /*53c0*/  @UP1 USHF.R.U32.HI UR5, URZ, UR11, UR9 ;  /* 0x0000000b3f051299 */ /* 0x000fe20008011609 */
[----:B------:R1:W-:Y:S01]  /*53d0*/  STS.128 [R0], R24 ;  /* 0x0000001800007388 */ /* 0x0003e20000000c00 */
[----:B------:R-:W-:Y:S02]  /*53e0*/  @!UP0 UMOV UR6, URZ ;  /* 0x0000003f00068c82 */ /* 0x000fe40008000000 */
[----:B------:R-:W-:Y:S01]  /*53f0*/  UIADD3 UR8, UP1, UR10, UR6, URZ ;  /* 0x000000060a087290 */ /* 0x000fe2000ff3e03f */
[----:B------:R1:W-:Y:S01]  /*5400*/  STS.128 [R0+0x800], R28 ;  /* 0x0008001c00007388 */ /* 0x0003e20000000c00 */
[----:B------:R-:W-:Y:S01]  /*5410*/  USHF.R.S32.HI UR6, URZ, 0x1f, UR5 ;  /* 0x0000001f3f067899 */ /* 0x000fe20008011405 */
[----:B------:R-:W-:-:S02]  /*5420*/  @!UP0 UMOV UR7, URZ ;  /* 0x0000003f00078c82 */ /* 0x000fc40008000000 */
[----:B------:R1:W-:Y:S01]  /*5430*/  STS.128 [R0+0x1000], R32 ;  /* 0x0010002000007388 */ /* 0x0003e20000000c00 */
[----:B------:R-:W-:Y:S02]  /*5440*/  ULEA.HI.X.SX32 UR9, UR10, UR7, 0x1, UP1 ;  /* 0x000000070a097291 */ /* 0x000fe400088f0e3f */
[----:B------:R-:W-:Y:S01]  /*5450*/  UIMAD UR7, UR6, UR12, URZ ;  /* 0x0000000c060772a4 */ /* 0x000fe2000f8e023f */
[----:B------:R1:W-:Y:S01]  /*5460*/  STS.128 [R0+0x1800], R36 ;  /* 0x0018002400007388 */ /* 0x0003e20000000c00 */
[----:B------:R-:W-:Y:S02]  /*5470*/  UIMAD UR11, UR6, UR14, URZ ;  /* 0x0000000e060b72a4 */ /* 0x000fe4000f8e023f */
[----:B------:R-:W-:Y:S01]  /*5480*/  UIMAD UR10, UR5, UR13, UR7 ;  /* 0x0000000d050a72a4 */ /* 0x000fe2000f8e0207 */
[----:B------:R1:W-:Y:S01]  /*5490*/  STS.128 [R0+0x2000], R40 ;  /* 0x0020002800007388 */ /* 0x0003e20000000c00 */
[----:B------:R-:W-:Y:S02]  /*54a0*/  UIMAD.WIDE.U32 UR6, UR5, UR12, UR8 ;  /* 0x0000000c050672a5 */ /* 0x000fe4000f8e0008 */
[----:B------:R-:W-:Y:S01]  /*54b0*/  UIMAD UR12, UR5, UR15, UR11 ;  /* 0x0000000f050c72a4 */ /* 0x000fe2000f8e020b */
[----:B------:R1:W-:Y:S01]  /*54c0*/  STS.128 [R0+0x2800], R44 ;  /* 0x0028002c00007388 */ /* 0x0003e20000000c00 */
[----:B------:R-:W-:-:S02]  /*54d0*/  UIMAD.WIDE.U32 UR8, UR5, UR14, UR8 ;  /* 0x0000000e050872a5 */ /* 0x000fc4000f8e0008 */
[----:B------:R-:W-:Y:S01]  /*54e0*/  USHF.R.S32.HI UR5, URZ, 0x1f, UR36 ;  /* 0x0000001f3f057899 */ /* 0x000fe20008011424 */
[----:B------:R1:W-:Y:S01]  /*54f0*/  STS.128 [R0+0x3000], R48 ;  /* 0x0030003000007388 */ /* 0x0003e20000000c00 */
[----:B------:R-:W-:Y:S01]  /*5500*/  ULDC.64 UR14, c[0x0][0x820] ;  /* 0x00020800000e7ab9 */ /* 0x000fe20000000a00 */
[----:B------:R-:W-:Y:S02]  /*5510*/  USEL UR36, UR36, URZ, !UP0 ;  /* 0x0000003f24247287 */ /* 0x000fe4000c000000 */
[----:B------:R1:W-:Y:S01]  /*5520*/  STS.128 [R0+0x3800], R52 ;  /* 0x0038003400007388 */ /* 0x0003e20000000c00 */
[----:B------:R-:W-:Y:S02]  /*5530*/  USEL UR5, UR5, URZ, !UP0 ;  /* 0x0000003f05057287 */ /* 0x000fe4000c000000 */
[----:B------:R-:W-:Y:S01]  /*5540*/  UIADD3 UR7, UR7, UR10, URZ ;  /* 0x0000000a07077290 */ /* 0x000fe2000fffe03f */
[----:B------:R1:W-:Y:S01]  /*5550*/  STS.128 [R0+0x4000], R56 ;  /* 0x0040003800007388 */ /* 0x0003e20000000c00 */
[----:B------:R-:W-:-:S02]  /*5560*/  UIMAD UR11, UR5, UR14, URZ ;  /* 0x0000000e050b72a4 */ /* 0x000fc4000f8e023f */
[----:B------:R-:W-:Y:S01]  /*5570*/  UIMAD UR5, UR5, UR16, URZ ;  /* 0x00000010050572a4 */ /* 0x000fe2000f8e023f */
[----:B------:R1:W-:Y:S01]  /*5580*/  STS.128 [R0+0x4800], R60 ;  /* 0x0048003c00007388 */ /* 0x0003e20000000c00 */
[----:B------:R-:W-:Y:S02]  /*5590*/  UIADD3 UR9, UR9, UR12, URZ ;  /* 0x0000000c09097290 */ /* 0x000fe4000fffe03f */
[----:B------:R-:W-:Y:S01]  /*55a0*/  UIMAD UR11, UR36, UR15, UR11 ;  /* 0x0000000f240b72a4 */ /* 0x000fe2000f8e020b */
[----:B------:R1:W-:Y:S01]  /*55b0*/  STS.128 [R0+0x5000], R64 ;  /* 0x0050004000007388 */ /* 0x0003e20000000c00 */
[----:B------:R-:W-:Y:S02]  /*55c0*/  UIMAD.WIDE.U32 UR6, UR36, UR14, UR6 ;  /* 0x0000000e240672a5 */ /* 0x000fe4000f8e0006 */
[----:B------:R-:W-:Y:S01]  /*55d0*/  UIMAD UR5, UR36, UR17, UR5 ;  /* 0x00000011240572a4 */ /* 0x000fe2000f8e0205 */
[----:B------:R1:W-:Y:S01]  /*55e0*/  STS.128 [R0+0x5800], R68 ;  /* 0x0058004400007388 */ /* 0x0003e20000000c00 */
[----:B------:R-:W-:Y:S01]  /*55f0*/  UIMAD.WIDE.U32 UR8, UR36, UR16, UR8 ;  /* 0x00000010240872a5 */ /* 0x000fe2000f8e0008 */
[----:B------:R-:W-:-:S02]  /*5600*/  ULDC.64 UR12, c[0x0][0x800] ;  /* 0x00020000000c7ab9 */ /* 0x000fc40000000a00 */
[----:B------:R1:W-:Y:S01]  /*5610*/  STS.128 [R0+0x6000], R72 ;  /* 0x0060004800007388 */ /* 0x0003e20000000c00 */
[----:B------:R-:W-:Y:S01]  /*5620*/  ULDC.64 UR14, c[0x0][0x828] ;  /* 0x00020a00000e7ab9 */ /* 0x000fe20000000a00 */
[----:B------:R-:W-:Y:S02]  /*5630*/  UIADD3 UR7, UR7, UR11, URZ ;  /* 0x0000000b07077290 */ /* 0x000fe4000fffe03f */
[----:B------:R1:W-:Y:S01]  /*5640*/  STS.128 [R0+0x6800], R76 ;  /* 0x0068004c00007388 */ /* 0x0003e20000000c00 */
[----:B------:R-:W-:Y:S02]  /*5650*/  ULEA UR12, UP0, UR6, UR12, 0x2 ;  /* 0x0000000c060c7291 */ /* 0x000fe4000f80103f */
[----:B------:R-:W-:Y:S01]  /*5660*/  UIADD3 UR5, UR9, UR5, URZ ;  /* 0x0000000509057290 */ /* 0x000fe2000fffe03f */
[----:B------:R1:W-:Y:S01]  /*5670*/  STS.128 [R0+0x7000], R80 ;  /* 0x0070005000007388 */ /* 0x0003e20000000c00 */
[----:B------:R-:W-:Y:S02]  /*5680*/  ULEA UR14, UP1, UR8, UR14, 0x2 ;  /* 0x0000000e080e7291 */ /* 0x000fe4000f82103f */
[----:B------:R-:W-:Y:S01]  /*5690*/  ULEA.HI.X UR13, UR6, UR13, UR7, 0x2, UP0 ;  /* 0x0000000d060d7291 */ /* 0x000fe200080f1407 */
[----:B------:R1:W-:Y:S01]  /*56a0*/  STS.128 [R0+0x7800], R84 ;  /* 0x0078005400007388 */ /* 0x0003e20000000c00 */
[----:B------:R-:W-:Y:S01]  /*56b0*/  ULEA.HI.X UR7, UR8, UR15, UR5, 0x2, UP1 ;  /* 0x0000000f08077291 */ /* 0x000fe200088f1405 */
        /* <DEDUP_REMOVED lines=13> */
.L_x_2104:
[----:B------:R-:W-:Y:S01]  /*5790*/  @P0 ELECT P1, URZ, PT ;  /* 0x00000000003f082f */ /* 0x000fe20003820000 */
[----:B------:R2:W-:-:S12]  /*57a0*/  UBLKRED.G.S.ADD.F32.RN [UR6], [UR4], UR5, desc[UR8] ;  /* 0x00000806040073bb */ /* 0x0005d800080a1405 */
[----:B------:R-:W-:Y:S02]  /*57b0*/  @P1 PLOP3.LUT P0, PT, P1, PT, PT, 0x8, 0x0 ;  /* 0x000000000000181c */ /* 0x000fe40000f0e170 */
[----:B------:R-:W-:-:S11]  /*57c0*/  PLOP3.LUT P1, PT, PT, PT, PT, 0x8, 0x0 ;  /* 0x000000000000781c */ /* 0x000fd60003f2e170 */
[----:B--2---:R-:W-:Y:S05]  /*57d0*/  @P0 BRA.U.ANY `(.L_x_2104) ;  /* 0xfffffffd00ec0947 */ /* 0x004fea000393ffff */
[----:B------:R0:W-:Y:S01]  /*57e0*/  UTMACMDFLUSH ;  /* 0x00000000000079b7 */ /* 0x0001e20000000000 */
[----:B------:R-:W-:-:S04]  /*57f0*/  DEPBAR.LE SB0, 0x0 ;  /* 0x000080000000791a */ /* 0x000fc80000000000 */
.L_x_2103:
[----:B------:R-:W-:Y:S05]  /*5800*/  BSYNC B0 ;  /* 0x0000000000007941 */ /* 0x000fea0003800000 */
.L_x_2102:
        /* <DEDUP_REMOVED lines=32> */
.L_x_2105:
        /* <DEDUP_REMOVED lines=8> */
.L_x_2072:
        /* <DEDUP_REMOVED lines=21> */
.L_x_2107:
        /* <DEDUP_REMOVED lines=13> */
.L_x_2109:
[----:B------:R-:W-:-:S05]  /*5cb0*/  ULDC UR4, c[0x0][0x8c4] ;  /* 0x0002310000047ab9 */ /* 0x000fca0000000800 */
.L_x_2108:
        /* <DEDUP_REMOVED lines=44> */
.L_x_2110:
        /* <DEDUP_REMOVED lines=13> */
.L_x_2111:
        /* <DEDUP_REMOVED lines=12> */
.L_x_2112:
        /* <DEDUP_REMOVED lines=22> */
.L_x_2113:
[----:B------:R-:W-:-:S13]  /*6270*/  ISETP.GT.AND P0, PT, R2, UR7, PT ;  /* 0x0000000702007c0c */ /* 0x000fda000bf04270 */
[----:B------:R-:W-:Y:S05]  /*6280*/  @!P0 BRA `(.L_x_2077) ;  /* 0x0000003000d88947 */ /* 0x000fea0003800000 */
[----:B------:R-:W-:Y:S01]  /*6290*/  ULDC.64 UR14, c[0x0][0x2d8] ;  /* 0x0000b600000e7ab9 */ /* 0x000fe20000000a00 */
[----:B------:R-:W-:Y:S01]  /*62a0*/  VIADD R0, R2, -UR7 ;  /* 0x8000000702007c36 */ /* 0x000fe20008000000 */
[----:B------:R-:W-:Y:S02]  /*62b0*/  UIMAD UR11, UR11, UR14, URZ ;  /* 0x0000000e0b0b72a4 */ /* 0x000fe4000f8e023f */
[----:B------:R-:W-:Y:S02]  /*62c0*/  USHF.R.S32.HI UR6, URZ, 0x1f, UR12 ;  /* 0x0000001f3f067899 */ /* 0x000fe4000801140c */
[----:B------:R-:W-:Y:S01]  /*62d0*/  UIMAD.WIDE.U32 UR8, UR16, UR14, URZ ;  /* 0x0000000e100872a5 */ /* 0x000fe2000f8e003f */
        /* <DEDUP_REMOVED lines=33> */
.L_x_2116:
[----:B------:R-:W-:Y:S05]  /*64f0*/  BSYNC B0 ;  /* 0x0000000000007941 */ /* 0x000fea0003800000 */
.L_x_2115:
        /* <DEDUP_REMOVED lines=19> */
.L_x_2118:
[----:B------:R-:W-:Y:S05]  /*6630*/  BSYNC B0 ;  /* 0x0000000000007941 */ /* 0x000fea0003800000 */
.L_x_2117:
[----:B------:R-:W-:Y:S06]  /*6640*/  BAR.ARV 0xa, 0xa0 ;  /* 0x0282800000007b1d */ /* 0x000fec0000002000 */
[----:B------:R-:W-:Y:S04]  /*6650*/  BSSY B0, `(.L_x_2119) ;  /* 0x0000003000007945 */ /* 0x000fe80003800000 */
[----:B------:R-:W-:Y:S05]  /*6660*/  @!P0 BRA `(.L_x_2120) ;  /* 0x0000000000048947 */ /* 0x000fea0003800000 */
[----:B------:R-:W-:-:S04]  /*6670*/  DEPBAR.LE SB0, 0x0 ;  /* 0x000080000000791a */ /* 0x000fc80000000000 */
.L_x_2120:
[----:B------:R-:W-:Y:S05]  /*6680*/  BSYNC B0 ;  /* 0x0000000000007941 */ /* 0x000fea0003800000 */
.L_x_2119:
[----:B------:R-:W-:Y:S06]  /*6690*/  BAR.ARV 0xb, 0xa0 ;  /* 0x02c2800000007b1d */ /* 0x000fec0000002000 */
[----:B------:R-:W-:Y:S01]  /*66a0*/  UIADD3 UR15, UR7, 0x1, URZ ;  /* 0x00000001070f7890 */ /* 0x000fe2000fffe03f */
[----:B------:R-:W-:Y:S11]  /*66b0*/  BRA `(.L_x_2121) ;  /* 0x0000000000047947 */ /* 0x000ff60003800000 */
.L_x_2114:
[----:B------:R-:W-:-:S05]  /*66c0*/  UMOV UR15, UR7 ;  /* 0x00000007000f7c82 */ /* 0x000fca0008000000 */
.L_x_2121:
        /* <DEDUP_REMOVED lines=21> */
.L_x_2134:
        /* <DEDUP_REMOVED lines=20> */
.L_x_2123:
[----:B------:R-:W-:Y:S05]  /*6960*/  BSYNC B0 ;  /* 0x0000000000007941 */ /* 0x000fea0003800000 */
.L_x_2122:
        /* <DEDUP_REMOVED lines=13> */
.L_x_2125:
[----:B------:R-:W-:Y:S05]  /*6a40*/  BSYNC B0 ;  /* 0x0000000000007941 */ /* 0x000fea0003800000 */
.L_x_2124:
[----:B------:R-:W-:Y:S06]  /*6a50*/  BAR.ARV 0xa, 0xa0 ;  /* 0x0282800000007b1d */ /* 0x000fec0000002000 */
[----:B------:R-:W-:Y:S04]  /*6a60*/  BSSY B0, `(.L_x_2126) ;  /* 0x0000003000007945 */ /* 0x000fe80003800000 */
[----:B------:R-:W-:Y:S05]  /*6a70*/  @!P0 BRA `(.L_x_2127) ;  /* 0x0000000000048947 */ /* 0x000fea0003800000 */
[----:B------:R-:W-:-:S04]  /*6a80*/  DEPBAR.LE SB0, 0x0 ;  /* 0x000080000000791a */ /* 0x000fc80000000000 */
.L_x_2127:
[----:B------:R-:W-:Y:S05]  /*6a90*/  BSYNC B0 ;  /* 0x0000000000007941 */ /* 0x000fea0003800000 */
.L_x_2126:
        /* <DEDUP_REMOVED lines=13> */
.L_x_2129:
[----:B------:R-:W-:Y:S05]  /*6b70*/  BSYNC B0 ;  /* 0x0000000000007941 */ /* 0x000fea0003800000 */
.L_x_2128:
        /* <DEDUP_REMOVED lines=13> */
.L_x_2131:
[----:B------:R-:W-:Y:S05]  /*6c50*/  BSYNC B0 ;  /* 0x0000000000007941 */ /* 0x000fea0003800000 */
.L_x_2130:
[----:B------:R-:W-:Y:S01]  /*6c60*/  UIADD3 UR15, UR15, 0x2, URZ ;  /* 0x000000020f0f7890 */ /* 0x000fe2000fffe03f */
[----:B------:R-:W-:Y:S06]  /*6c70*/  BAR.ARV 0xa, 0xa0 ;  /* 0x0282800000007b1d */ /* 0x000fec0000002000 */
[----:B------:R-:W-:Y:S01]  /*6c80*/  BSSY B0, `(.L_x_2132) ;  /* 0x0000004000007945 */ /* 0x000fe20003800000 */
[----:B------:R-:W-:-:S03]  /*6c90*/  ISETP.LE.AND P1, PT, R2, UR15, PT ;  /* 0x0000000f02007c0c */ /* 0x000fc6000bf23270 */
[----:B------:R-:W-:Y:S10]  /*6ca0*/  @!P0 BRA `(.L_x_2133) ;  /* 0x0000000000048947 */ /* 0x000ff40003800000 */
[----:B------:R-:W-:-:S04]  /*6cb0*/  DEPBAR.LE SB0, 0x0 ;  /* 0x000080000000791a */ /* 0x000fc80000000000 */
.L_x_2133:
[----:B------:R-:W-:Y:S05]  /*6cc0*/  BSYNC B0 ;  /* 0x0000000000007941 */ /* 0x000fea0003800000 */
.L_x_2132:
[----:B------:R-:W-:Y:S06]  /*6cd0*/  BAR.ARV 0xb, 0xa0 ;  /* 0x02c2800000007b1d */ /* 0x000fec0000002000 */
[----:B------:R-:W-:Y:S02]  /*6ce0*/  UIADD3 UR19, UR19, 0x4000, URZ ;  /* 0x0000400013137890 */ /* 0x000fe4000fffe03f */
[----:B------:R-:W-:Y:S01]  /*6cf0*/  UIADD3 UR6, UR6, 0x4000, URZ ;  /* 0x0000400006067890 */ /* 0x000fe2000fffe03f */
[----:B------:R-:W-:Y:S11]  /*6d00*/  @!P1 BRA `(.L_x_2134) ;  /* 0xfffffff800c49947 */ /* 0x000ff6000383ffff */
[----:B------:R-:W-:Y:S05]  /*6d10*/  BRA `(.L_x_2077) ;  /* 0x0000002800347947 */ /* 0x000fea0003800000 */
.L_x_2106:
        /* <DEDUP_REMOVED lines=14> */
.L_x_2135:
        /* <DEDUP_REMOVED lines=14> */
.L_x_2137:
[----:B------:R-:W-:-:S05]  /*6ee0*/  ULDC UR4, c[0x0][0x8c4] ;  /* 0x0002310000047ab9 */ /* 0x000fca0000000800 */
.L_x_2136:
        /* <DEDUP_REMOVED lines=59> */
.L_x_2139:
        /* <DEDUP_REMOVED lines=13> */
.L_x_2140:
        /* <DEDUP_REMOVED lines=8> */
.L_x_2141:
        /* <DEDUP_REMOVED lines=21> */
.L_x_2142:
        /* <DEDUP_REMOVED lines=50> */
.L_x_2172:
        /* <DEDUP_REMOVED lines=15> */
.L_x_2145:
        /* <DEDUP_REMOVED lines=97> */
.L_x_2156:
[----:B-123--:R-:W-:-:S04]  /*7f60*/  SHF.L.U32 R18, R10, 0x1f, RZ ;  /* 0x0000001f0a127819 */ /* 0x00efc800000006ff */
[----:B------:R-:W2:Y:S02]  /*7f70*/  SYNCS.PHASECHK.TRANS64.TRYWAIT P1, [R15+URZ+0x30840], R18 ;  /* 0x030840120f0075a7 */ /* 0x000ea4000802017f */
[----:B--2---:R-:W-:Y:S05]  /*7f80*/  @!P1 BRA `(.L_x_2148) ;  /* 0x0000001800189947 */ /* 0x004fea0003800000 */
.L_x_2173:
        /* <DEDUP_REMOVED lines=8> */
.L_x_2149:
        /* <DEDUP_REMOVED lines=37> */
.L_x_2174:
        /* <DEDUP_REMOVED lines=8> */
.L_x_2151:
        /* <DEDUP_REMOVED lines=37> */
.L_x_2175:
        /* <DEDUP_REMOVED lines=8> */
.L_x_2153:
        /* <DEDUP_REMOVED lines=31> */
.L_x_2177:
        /* <DEDUP_REMOVED lines=8> */
.L_x_2155:
        /* <DEDUP_REMOVED lines=37> */
.L_x_2147:
[----:B------:R-:W4:Y:S02]  /*8a70*/  LDL.LU R4, [R1+0x4] ;  /* 0x0000040001047983 */ /* 0x000f240000300800 */
[----:B----4-:R-:W-:Y:S02]  /*8a80*/  ISETP.NE.AND P1, PT, R4, RZ, PT ;  /* 0x000000ff0400720c */ /* 0x010fe40003f25270 */
[----:B------:R4:W5:Y:S11]  /*8a90*/  LDL R4, [R1] ;  /* 0x0000000001047983 */ /* 0x0009760000100800 */
[----:B----4-:R-:W-:Y:S05]  /*8aa0*/  @!P1 BRA `(.L_x_2146) ;  /* 0x00000004005c9947 */ /* 0x010fea0003800000 */
[----:B------:R-:W-:-:S04]  /*8ab0*/  SHF.L.U32 R12, R10, 0x1f, RZ ;  /* 0x0000001f0a0c7819 */ /* 0x000fc800000006ff */
[----:B------:R-:W4:Y:S02]  /*8ac0*/  SYNCS.PHASECHK.TRANS64.TRYWAIT P1, [R15+URZ+0x30840], R12 ;  /* 0x0308400c0f0075a7 */ /* 0x000f24000802017f */
[----:B----4-:R-:W-:Y:S05]  /*8ad0*/  @!P1 BRA `(.L_x_2157) ;  /* 0x0000000c00989947 */ /* 0x010fea0003800000 */
.L_x_2178:
        /* <DEDUP_REMOVED lines=8> */
.L_x_2158:
        /* <DEDUP_REMOVED lines=34> */
.L_x_2179:
        /* <DEDUP_REMOVED lines=8> */
.L_x_2160:
        /* <DEDUP_REMOVED lines=34> */
.L_x_2146:
[----:B------:R-:W1:Y:S01]  /*9020*/  S2R R0, SR_TID.X ;  /* 0x0000000000007919 */ /* 0x000e620000002100 */
[----:B------:R-:W-:Y:S01]  /*9030*/  IMAD R3, R16, 0x8, R15 ;  /* 0x0000000810037824 */ /* 0x000fe200078e020f */
[----:B-1----:R-:W-:Y:S02]  /*9040*/  LOP3.LUT R2, R0, 0x7f, RZ, 0xc0, !PT ;  /* 0x0000007f00027812 */ /* 0x002fe400078ec0ff */
[----:B------:R-:W-:Y:S02]  /*9050*/  SHF.L.U32 R0, R10, 0x1f, RZ ;  /* 0x0000001f0a007819 */ /* 0x000fe400000006ff */
[----:B------:R-:W-:Y:S02]  /*9060*/  ISETP.NE.AND P1, PT, R2, RZ, PT ;  /* 0x000000ff0200720c */ /* 0x000fe40003f25270 */
[----:B------:R-:W1:Y:S02]  /*9070*/  SYNCS.PHASECHK.TRANS64.TRYWAIT P0, [R3+URZ+0x30840], R0 ;  /* 0x03084000030075a7 */ /* 0x000e64000800017f */
[----:B-1----:R-:W-:Y:S09]  /*9080*/  @!P0 BRA `(.L_x_2161) ;  /* 0x0000000800548947 */ /* 0x002ff20003800000 */
.L_x_2180:
[----:B------:R-:W-:Y:S05]  /*9090*/  @P1 BRA `(.L_x_2162) ;  /* 0x0000000000181947 */ /* 0x000fea0003800000 */
[----:B------:R-:W1:Y:S01]  /*90a0*/  S2R R2, SR_TID.X ;  /* 0x0000000000027919 */ /* 0x000e620000002100 */
[----:B------:R-:W-:-:S04]  /*90b0*/  IMAD.MOV.U32 R0, RZ, RZ, 0x4100 ;  /* 0x00004100ff007424 */ /* 0x000fc800078e00ff */
[----:B------:R1:W-:Y:S02]  /*90c0*/  SYNCS.ARRIVE.TRANS64 RZ, [R3+URZ+0x30830], R0 ;  /* 0x0308300003ff79a7 */ /* 0x0003e4000800003f */
[----:B-1----:R-:W-:-:S13]  /*90d0*/  LOP3.LUT P0, RZ, R2, 0x1f, RZ, 0xc0, !PT ;  /* 0x0000001f02ff7812 */ /* 0x002fda000780c0ff */
[----:B------:R-:W-:Y:S05]  /*90e0*/  @!P0 BRA `(.L_x_2162) ;  /* 0x0000000000048947 */ /* 0x000fea0003800000 */
[----:B------:R-:W-:Y:S01]  /*90f0*/  BPT.TRAP 0x1 ;  /* 0x000000040000795c */ /* 0x000fe20000300000 */
.L_x_2162:
        /* <DEDUP_REMOVED lines=41> */
.L_x_2143:
[----:B------:R-:W-:Y:S05]  /*9390*/  BSYNC B0 ;  /* 0x0000000000007941 */ /* 0x000fea0003800000 */
.L_x_2138:
[----:B------:R-:W-:-:S03]  /*93a0*/  UMOV UR8, 0xffffffff ;  /* 0xffffffff00087882 */ /* 0x000fc60000000000 */
[----:B------:R-:W-:Y:S05]  /*93b0*/  BRA.DIV UR8, `(.L_x_2163) ;  /* 0x00000006089c7947 */ /* 0x000fea000b800000 */
[----:B------:R-:W-:-:S13]  /*93c0*/  ELECT P6, URZ, PT ;  /* 0x00000000003f782f */ /* 0x000fda00038c0000 */
.L_x_2183:
[----:B------:R-:W-:Y:S05]  /*93d0*/  @!P6 BRA `(.L_x_2077) ;  /* 0x000000000084e947 */ /* 0x000fea0003800000 */
[----:B------:R-:W-:-:S06]  /*93e0*/  ULOP3.LUT UR8, UR38, 0x2, URZ, 0xfc, !UPT ;  /* 0x0000000226087892 */ /* 0x000fcc000f8efc3f */
[----:B------:R-:W-:-:S05]  /*93f0*/  IMAD.U32 R2, RZ, RZ, UR8 ;  /* 0x00000008ff027e24 */ /* 0x000fca000f8e00ff */
[----:B------:R-:W-:-:S13]  /*9400*/  ISETP.NE.AND P2, PT, R2, 0x3, PT ;  /* 0x000000030200780c */ /* 0x000fda0003f45270 */
[----:B------:R-:W-:Y:S05]  /*9410*/  @!P2 BRA `(.L_x_2164) ;  /* 0x000000000004a947 */ /* 0x000fea0003800000 */
[----:B---3--:R-:W-:Y:S01]  /*9420*/  BPT.TRAP 0x1 ;  /* 0x000000040000795c */ /* 0x008fe20000300000 */
.L_x_2164:
        /* <DEDUP_REMOVED lines=15> */
.L_x_2184:
[----:B------:R-:W2:Y:S02]  /*9520*/  SYNCS.PHASECHK.TRANS64.TRYWAIT P0, [R3+URZ], R2 ;  /* 0x00000002030075a7 */ /* 0x000ea4000800017f */
[----:B--2---:R-:W-:Y:S05]  /*9530*/  @!P0 BRA `(.L_x_2166) ;  /* 0x0000000400708947 */ /* 0x004fea0003800000 */
.L_x_2185:
[----:B------:R-:W-:Y:S05]  /*9540*/  @!P2 BRA `(.L_x_2167) ;  /* 0x000000000004a947 */ /* 0x000fea0003800000 */
[----:B---3--:R-:W-:Y:S01]  /*9550*/  BPT.TRAP 0x1 ;  /* 0x000000040000795c */ /* 0x008fe20000300000 */
.L_x_2167:
[----:B--2---:R-:W-:-:S04]  /*9560*/  VIADD R3, R8, 0x30840 ;  /* 0x0003084008037836 */ /* 0x004fc80000000000 */
[----:B------:R-:W-:-:S04]  /*9570*/  IMAD R5, R0, 0x8, R3 ;  /* 0x0000000800057824 */ /* 0x000fc800078e0203 */
[----:B------:R-:W2:Y:S02]  /*9580*/  SYNCS.PHASECHK.TRANS64.TRYWAIT P0, [R5+URZ], R4 ;  /* 0x00000004050075a7 */ /* 0x000ea4000800017f */
[----:B--2---:R-:W-:Y:S05]  /*9590*/  @!P0 BRA `(.L_x_2168) ;  /* 0x00000004006c8947 */ /* 0x004fea0003800000 */
.L_x_2186:
[----:B------:R-:W-:-:S07]  /*95a0*/  IMAD R3, R6, 0x8, R3 ;  /* 0x0000000806037824 */ /* 0x000fce00078e0203 */
.L_x_2169:
[----:B----4-:R4:W1:Y:S02]  /*95b0*/  SYNCS.PHASECHK.TRANS64.TRYWAIT P0, [R3+URZ], R2 ;  /* 0x00000002030075a7 */ /* 0x010864000800017f */
[----:B-1----:R-:W-:Y:S05]  /*95c0*/  @!P0 NANOSLEEP.SYNCS 0x989680 ;  /* 0x009896800000895d */ /* 0x002fea0003900000 */
[----:B------:R-:W1:Y:S02]  /*95d0*/  @!P0 SYNCS.PHASECHK.TRANS64 P0, [R3+URZ], R2 ;  /* 0x00000002030085a7 */ /* 0x000e64000800007f */
[----:B-1----:R-:W-:Y:S05]  /*95e0*/  @!P0 BRA `(.L_x_2169) ;  /* 0xfffffffc00f08947 */ /* 0x002fea000383ffff */
.L_x_2077:
[----:B---3--:R-:W-:Y:S05]  /*95f0*/  BSYNC B6 ;  /* 0x0000000000067941 */ /* 0x008fea0003800000 */
.L_x_2071:
[----:B------:R-:W-:Y:S05]  /*9600*/  EXIT ;  /* 0x000000000000794d */ /* 0x000fea0003800000 */
.L_x_2088:
[----:B------:R-:W-:Y:S02]  /*9610*/  IMAD.MOV.U32 R12, RZ, RZ, RZ ;  /* 0x000000ffff0c7224 */ /* 0x000fe400078e00ff */
[----:B------:R-:W-:Y:S02]  /*9620*/  IMAD.MOV.U32 R11, RZ, RZ, 0x1f ;  /* 0x0000001fff0b7424 */ /* 0x000fe400078e00ff */
[----:B------:R-:W-:-:S07]  /*9630*/  IMAD.MOV.U32 R15, RZ, RZ, -0x1 ;  /* 0xffffffffff0f7424 */ /* 0x000fce00078e00ff */
[----:B------:R-:W-:Y:S05]  /*9640*/  WARPSYNC.COLLECTIVE R15, `(.L_x_2170) ;  /* 0x000000000f087348 */ /* 0x000fea0003c00000 */
[----:B------:R1:W2:Y:S02]  /*9650*/  SHFL.IDX P6, R14, R13, R12, R11 ;  /* 0x0000000c0d0e7389 */ /* 0x0002a400000c000b */
[----:B-12---:R-:W-:Y:S01]  /*9660*/  ENDCOLLECTIVE ;  /* 0x000000000000791b */ /* 0x006fe20003800000 */
.L_x_2170:
[----:B------:R-:W-:Y:S05]  /*9670*/  BRA `(.L_x_2171) ;  /* 0xffffff7c00f07947 */ /* 0x000fea000383ffff */
.L_x_2090:
        /* <DEDUP_REMOVED lines=8> */
.L_x_2094:
[----:B---3--:R3:W4:Y:S02]  /*9700*/  SYNCS.PHASECHK.TRANS64.TRYWAIT P0, [R0+URZ+0x30810], R191 ;  /* 0x030810bf000075a7 */ /* 0x008724000800017f */
[----:B----4-:R-:W-:Y:S05]  /*9710*/  @!P0 NANOSLEEP.SYNCS 0x989680 ;  /* 0x009896800000895d */ /* 0x010fea0003900000 */
[----:B------:R-:W4:Y:S02]  /*9720*/  @!P0 SYNCS.PHASECHK.TRANS64 P0, [R0+URZ+0x30810], R191 ;  /* 0x030810bf000085a7 */ /* 0x000f24000800007f */
[----:B----4-:R-:W-:Y:S05]  /*9730*/  @!P0 BRA `(.L_x_2094) ;  /* 0xfffffffc00f08947 */ /* 0x010fea000383ffff */
[----:B------:R-:W-:Y:S05]  /*9740*/  BRA `(.L_x_2093) ;  /* 0xffffff8400d87947 */ /* 0x000fea000383ffff */
.L_x_2098:
[----:B--2---:R2:W1:Y:S02]  /*9750*/  SYNCS.PHASECHK.TRANS64.TRYWAIT P0, [R0+URZ+0x30830], R191 ;  /* 0x030830bf000075a7 */ /* 0x004464000800017f */
[----:B-1----:R-:W-:Y:S05]  /*9760*/  @!P0 NANOSLEEP.SYNCS 0x989680 ;  /* 0x009896800000895d */ /* 0x002fea0003900000 */
[----:B------:R-:W1:Y:S02]  /*9770*/  @!P0 SYNCS.PHASECHK.TRANS64 P0, [R0+URZ+0x30830], R191 ;  /* 0x030830bf000085a7 */ /* 0x000e64000800007f */
[----:B-1----:R-:W-:Y:S05]  /*9780*/  @!P0 BRA `(.L_x_2098) ;  /* 0xfffffffc00f08947 */ /* 0x002fea000383ffff */
[----:B------:R-:W-:Y:S05]  /*9790*/  BRA `(.L_x_2097) ;  /* 0xffffff8c00f07947 */ /* 0x000fea000383ffff */
.L_x_2144:
[----:B-1----:R1:W2:Y:S02]  /*97a0*/  SYNCS.PHASECHK.TRANS64.TRYWAIT P0, [R15+URZ+0x30820], R0 ;  /* 0x030820000f0075a7 */ /* 0x0022a4000800017f */
[----:B--2---:R-:W-:Y:S05]  /*97b0*/  @!P0 NANOSLEEP.SYNCS 0x989680 ;  /* 0x009896800000895d */ /* 0x004fea0003900000 */
[----:B------:R-:W2:Y:S02]  /*97c0*/  @!P0 SYNCS.PHASECHK.TRANS64 P0, [R15+URZ+0x30820], R0 ;  /* 0x030820000f0085a7 */ /* 0x000ea4000800007f */
[----:B--2---:R-:W-:Y:S05]  /*97d0*/  @!P0 BRA `(.L_x_2144) ;  /* 0xfffffffc00f08947 */ /* 0x004fea000383ffff */
[----:B------:R-:W-:Y:S05]  /*97e0*/  BRA `(.L_x_2172) ;  /* 0xffffffe0001c7947 */ /* 0x000fea000383ffff */
.L_x_2148:
[----:B--2---:R2:W3:Y:S02]  /*97f0*/  SYNCS.PHASECHK.TRANS64.TRYWAIT P1, [R15+URZ+0x30840], R18 ;  /* 0x030840120f0075a7 */ /* 0x0044e4000802017f */
[----:B---3--:R-:W-:Y:S05]  /*9800*/  @!P1 NANOSLEEP.SYNCS 0x989680 ;  /* 0x009896800000995d */ /* 0x008fea0003900000 */
[----:B------:R-:W3:Y:S02]  /*9810*/  @!P1 SYNCS.PHASECHK.TRANS64 P1, [R15+URZ+0x30840], R18 ;  /* 0x030840120f0095a7 */ /* 0x000ee4000802007f */
[----:B---3--:R-:W-:Y:S05]  /*9820*/  @!P1 BRA `(.L_x_2148) ;  /* 0xfffffffc00f09947 */ /* 0x008fea000383ffff */
[----:B------:R-:W-:Y:S05]  /*9830*/  BRA `(.L_x_2173) ;  /* 0xffffffe400d47947 */ /* 0x000fea000383ffff */
.L_x_2150:
[----:B-1----:R1:W3:Y:S02]  /*9840*/  SYNCS.PHASECHK.TRANS64.TRYWAIT P1, [R15+URZ+0x30828], R18 ;  /* 0x030828120f0075a7 */ /* 0x0022e4000802017f */
[----:B---3--:R-:W-:Y:S05]  /*9850*/  @!P1 NANOSLEEP.SYNCS 0x989680 ;  /* 0x009896800000995d */ /* 0x008fea0003900000 */
[----:B------:R-:W3:Y:S02]  /*9860*/  @!P1 SYNCS.PHASECHK.TRANS64 P1, [R15+URZ+0x30828], R18 ;  /* 0x030828120f0095a7 */ /* 0x000ee4000802007f */
[----:B---3--:R-:W-:Y:S05]  /*9870*/  @!P1 BRA `(.L_x_2150) ;  /* 0xfffffffc00f09947 */ /* 0x008fea000383ffff */
[----:B------:R-:W-:Y:S05]  /*9880*/  BRA `(.L_x_2174) ;  /* 0xffffffe800747947 */ /* 0x000fea000383ffff */
.L_x_2152:
[----:B---3--:R3:W4:Y:S02]  /*9890*/  SYNCS.PHASECHK.TRANS64.TRYWAIT P1, [R15+URZ+0x30848], R18 ;  /* 0x030848120f0075a7 */ /* 0x008724000802017f */
[----:B----4-:R-:W-:Y:S05]  /*98a0*/  @!P1 NANOSLEEP.SYNCS 0x989680 ;  /* 0x009896800000995d */ /* 0x010fea0003900000 */
[----:B------:R-:W4:Y:S02]  /*98b0*/  @!P1 SYNCS.PHASECHK.TRANS64 P1, [R15+URZ+0x30848], R18 ;  /* 0x030848120f0095a7 */ /* 0x000f24000802007f */
[----:B----4-:R-:W-:Y:S05]  /*98c0*/  @!P1 BRA `(.L_x_2152) ;  /* 0xfffffffc00f09947 */ /* 0x010fea000383ffff */
[----:B------:R-:W-:Y:S05]  /*98d0*/  BRA `(.L_x_2175) ;  /* 0xffffffec00147947 */ /* 0x000fea000383ffff */
.L_x_2154:
[----:B------:R-:W-:-:S07]  /*98e0*/  SHF.L.U32 R4, R10, 0x1f, RZ ;  /* 0x0000001f0a047819 */ /* 0x000fce00000006ff */
.L_x_2176:
[----:B----4-:R4:W1:Y:S02]  /*98f0*/  SYNCS.PHASECHK.TRANS64.TRYWAIT P1, [R15+URZ+0x30820], R4 ;  /* 0x030820040f0075a7 */ /* 0x010864000802017f */
[----:B-1----:R-:W-:Y:S05]  /*9900*/  @!P1 NANOSLEEP.SYNCS 0x989680 ;  /* 0x009896800000995d */ /* 0x002fea0003900000 */
[----:B------:R-:W1:Y:S02]  /*9910*/  @!P1 SYNCS.PHASECHK.TRANS64 P1, [R15+URZ+0x30820], R4 ;  /* 0x030820040f0095a7 */ /* 0x000e64000802007f */
[----:B-1----:R-:W-:Y:S05]  /*9920*/  @!P1 BRA `(.L_x_2176) ;  /* 0xfffffffc00f09947 */ /* 0x002fea000383ffff */
[----:B------:R-:W-:Y:S05]  /*9930*/  BRA `(.L_x_2177) ;  /* 0xffffffec00987947 */ /* 0x000fea000383ffff */
.L_x_2157:
[----:B----4-:R4:W1:Y:S02]  /*9940*/  SYNCS.PHASECHK.TRANS64.TRYWAIT P1, [R15+URZ+0x30840], R12 ;  /* 0x0308400c0f0075a7 */ /* 0x010864000802017f */
[----:B-1----:R-:W-:Y:S05]  /*9950*/  @!P1 NANOSLEEP.SYNCS 0x989680 ;  /* 0x009896800000995d */ /* 0x002fea0003900000 */
[----:B------:R-:W1:Y:S02]  /*9960*/  @!P1 SYNCS.PHASECHK.TRANS64 P1, [R15+URZ+0x30840], R12 ;  /* 0x0308400c0f0095a7 */ /* 0x000e64000802007f */
[----:B-1----:R-:W-:Y:S05]  /*9970*/  @!P1 BRA `(.L_x_2157) ;  /* 0xfffffffc00f09947 */ /* 0x002fea000383ffff */
[----:B------:R-:W-:Y:S05]  /*9980*/  BRA `(.L_x_2178) ;  /* 0xfffffff000547947 */ /* 0x000fea000383ffff */
.L_x_2159:
[----:B-1----:R1:W2:Y:S02]  /*9990*/  SYNCS.PHASECHK.TRANS64.TRYWAIT P1, [R15+URZ+0x30828], R12 ;  /* 0x0308280c0f0075a7 */ /* 0x0022a4000802017f */
[----:B--2---:R-:W-:Y:S05]  /*99a0*/  @!P1 NANOSLEEP.SYNCS 0x989680 ;  /* 0x009896800000995d */ /* 0x004fea0003900000 */
[----:B------:R-:W2:Y:S02]  /*99b0*/  @!P1 SYNCS.PHASECHK.TRANS64 P1, [R15+URZ+0x30828], R12 ;  /* 0x0308280c0f0095a7 */ /* 0x000ea4000802007f */
[----:B--2---:R-:W-:Y:S05]  /*99c0*/  @!P1 BRA `(.L_x_2159) ;  /* 0xfffffffc00f09947 */ /* 0x004fea000383ffff */
[----:B------:R-:W-:Y:S05]  /*99d0*/  BRA `(.L_x_2179) ;  /* 0xfffffff000e87947 */ /* 0x000fea000383ffff */
.L_x_2161:
[----:B------:R1:W1:Y:S02]  /*99e0*/  SYNCS.PHASECHK.TRANS64.TRYWAIT P0, [R3+URZ+0x30840], R0 ;  /* 0x03084000030075a7 */ /* 0x000264000800017f */
[----:B-1----:R-:W-:Y:S05]  /*99f0*/  @!P0 NANOSLEEP.SYNCS 0x989680 ;  /* 0x009896800000895d */ /* 0x002fea0003900000 */
[----:B------:R-:W1:Y:S02]  /*9a00*/  @!P0 SYNCS.PHASECHK.TRANS64 P0, [R3+URZ+0x30840], R0 ;  /* 0x03084000030085a7 */ /* 0x000e64000800007f */
[----:B-1----:R-:W-:Y:S05]  /*9a10*/  @!P0 BRA `(.L_x_2161) ;  /* 0xfffffffc00f08947 */ /* 0x002fea000383ffff */
[----:B------:R-:W-:Y:S05]  /*9a20*/  BRA `(.L_x_2180) ;  /* 0xfffffff400987947 */ /* 0x000fea000383ffff */
.L_x_2163:
[----:B------:R-:W-:Y:S01]  /*9a30*/  BSSY B0, `(.L_x_2181) ;  /* 0x0000006000007945 */ /* 0x000fe20003800000 */
[----:B------:R-:W-:-:S07]  /*9a40*/  IMAD.MOV.U32 R15, RZ, RZ, -0x1 ;  /* 0xffffffffff0f7424 */ /* 0x000fce00078e00ff */
[----:B---3--:R-:W-:Y:S05]  /*9a50*/  WARPSYNC.COLLECTIVE R15, `(.L_x_2182) ;  /* 0x000000000f0c7348 */ /* 0x008fea0003c00000 */
[----:B------:R-:W-:Y:S02]  /*9a60*/  ELECT P6, UR62, PT ;  /* 0x00000000003e782f */ /* 0x000fe400038c0000 */
[----:B------:R-:W-:Y:S01]  /*9a70*/  MOV R14, UR62 ;  /* 0x0000003e000e7c02 */ /* 0x000fe20008000f00 */
[----:B---3--:R-:W-:Y:S10]  /*9a80*/  ENDCOLLECTIVE ;  /* 0x000000000000791b */ /* 0x008ff40003800000 */
.L_x_2182:
[----:B------:R-:W-:Y:S05]  /*9a90*/  BSYNC B0 ;  /* 0x0000000000007941 */ /* 0x000fea0003800000 */
.L_x_2181:
[----:B------:R-:W-:Y:S05]  /*9aa0*/  BRA `(.L_x_2183) ;  /* 0xfffffff800487947 */ /* 0x000fea000383ffff */
.L_x_2165:
[----:B-1----:R1:W2:Y:S02]  /*9ab0*/  SYNCS.PHASECHK.TRANS64.TRYWAIT P0, [R7+URZ], R4 ;  /* 0x00000004070075a7 */ /* 0x0022a4000800017f */
[----:B--2---:R-:W-:Y:S05]  /*9ac0*/  @!P0 NANOSLEEP.SYNCS 0x989680 ;  /* 0x009896800000895d */ /* 0x004fea0003900000 */
[----:B------:R-:W2:Y:S02]  /*9ad0*/  @!P0 SYNCS.PHASECHK.TRANS64 P0, [R7+URZ], R4 ;  /* 0x00000004070085a7 */ /* 0x000ea4000800007f */
[----:B--2---:R-:W-:Y:S05]  /*9ae0*/  @!P0 BRA `(.L_x_2165) ;  /* 0xfffffffc00f08947 */ /* 0x004fea000383ffff */
[----:B------:R-:W-:Y:S05]  /*9af0*/  BRA `(.L_x_2184) ;  /* 0xfffffff800887947 */ /* 0x000fea000383ffff */
.L_x_2166:
[----:B--2---:R2:W4:Y:S02]  /*9b00*/  SYNCS.PHASECHK.TRANS64.TRYWAIT P0, [R3+URZ], R2 ;  /* 0x00000002030075a7 */ /* 0x004524000800017f */
[----:B----4-:R-:W-:Y:S05]  /*9b10*/  @!P0 NANOSLEEP.SYNCS 0x989680 ;  /* 0x009896800000895d */ /* 0x010fea0003900000 */
[----:B------:R-:W4:Y:S02]  /*9b20*/  @!P0 SYNCS.PHASECHK.TRANS64 P0, [R3+URZ], R2 ;  /* 0x00000002030085a7 */ /* 0x000f24000800007f */
[----:B----4-:R-:W-:Y:S05]  /*9b30*/  @!P0 BRA `(.L_x_2166) ;  /* 0xfffffffc00f08947 */ /* 0x010fea000383ffff */
[----:B------:R-:W-:Y:S05]  /*9b40*/  BRA `(.L_x_2185) ;  /* 0xfffffff8007c7947 */ /* 0x000fea000383ffff */
.L_x_2168:
[----:B--2---:R2:W4:Y:S02]  /*9b50*/  SYNCS.PHASECHK.TRANS64.TRYWAIT P0, [R5+URZ], R4 ;  /* 0x00000004050075a7 */ /* 0x004524000800017f */
[----:B----4-:R-:W-:Y:S05]  /*9b60*/  @!P0 NANOSLEEP.SYNCS 0x989680 ;  /* 0x009896800000895d */ /* 0x010fea0003900000 */
[----:B------:R-:W4:Y:S02]  /*9b70*/  @!P0 SYNCS.PHASECHK.TRANS64 P0, [R5+URZ], R4 ;  /* 0x00000004050085a7 */ /* 0x000f24000800007f */
[----:B----4-:R-:W-:Y:S05]  /*9b80*/  @!P0 BRA `(.L_x_2168) ;  /* 0xfffffffc00f08947 */ /* 0x010fea000383ffff */
[----:B------:R-:W-:Y:S05]  /*9b90*/  BRA `(.L_x_2186) ;  /* 0xfffffff800807947 */ /* 0x000fea000383ffff */
.L_x_2187:
        /* <DEDUP_REMOVED lines=14> */
.L_x_3667:


//--------------------- .text._ZN7cutlass13device_kernelIN5flash11enable_sm90INS1_16FlashAttnBwdSm90INS1_25CollectiveMainloopBwdSm90ILi2ELi2ELi2EN4cute5tupleIJNS5_1CILi1EEES8_S8_EEENS6_IJNS7_ILi64EEENS7_ILi128EEESB_EEENS_6half_tEfNS_4arch4Sm90ELb0ELb1ELb1ELb1ELb1ELb1ELb0ELb0ELi2ELi1ELi2ELi1ELb0EEENS1_24CollectiveEpilogueBwdGQAISC_fSF_Li256ELb1ELb1EEENS1_19SingleTileSchedulerILb1ELb0ELb0ELi128EEEEEEEEEvNT_6ParamsE --------------------------
	.section	.text._ZN7cutlass13device_kernelIN5flash11enable_sm90INS1_16FlashAttnBwdSm90INS1_25CollectiveMainloopBwdSm90ILi2ELi2ELi2EN4cute5tupleIJNS5_1CILi1EEES8_S8_EEENS6_IJNS7_ILi64EEENS7_ILi128EEESB_EEENS_6half_tEfNS_4arch4Sm90ELb0ELb1ELb1ELb1ELb1ELb1ELb0ELb0ELi2ELi1ELi2ELi1ELb0EEENS1_24CollectiveEpilogueBwdGQAISC_fSF_Li256ELb1ELb1EEENS1_19SingleTileSchedulerILb1ELb0ELb0ELi128EEEEEEEEEvNT_6ParamsE,"ax",@progbits
	.align	128
.text._ZN7cutlass13device_kernelIN5flash11enable_sm90INS1_16FlashAttnBwdSm90INS1_25CollectiveMainloopBwdSm90ILi2ELi2ELi2EN4cute5tupleIJNS5_1CILi1EEES8_S8_EEENS6_IJNS7_ILi64EEENS7_ILi128EEESB_EEENS_6half_tEfNS_4arch4Sm90ELb0ELb1ELb1ELb1ELb1ELb1ELb0ELb0ELi2ELi1ELi2ELi1ELb0EEENS1_24CollectiveEpilogueBwdGQAISC_fSF_Li256ELb1ELb1EEENS1_19SingleTileSchedulerILb1ELb0ELb0ELi128EEEEEEEEEvNT_6ParamsE:
        .type           _ZN7cutlass13device_kernelIN5flash11enable_sm90INS1_16FlashAttnBwdSm90INS1_25CollectiveMainloopBwdSm90ILi2ELi2ELi2EN4cute5tupleIJNS5_1CILi1EEES8_S8_EEENS6_IJNS7_ILi64EEENS7_ILi128EEESB_EEENS_6half_tEfNS_4arch4Sm90ELb0ELb1ELb1ELb1ELb1ELb1ELb0ELb0ELi2ELi1ELi2ELi1ELb0EEENS1_24CollectiveEpilogueBwdGQAISC_fSF_Li256ELb1ELb1EEENS1_19SingleTileSchedulerILb1ELb0ELb0ELi128EEEEEEEEEvNT_6ParamsE,@function
        .size           _ZN7cutlass13device_kernelIN5flash11enable_sm90INS1_16FlashAttnBwdSm90INS1_25CollectiveMainloopBwdSm90ILi2ELi2ELi2EN4cute5tupleIJNS5_1CILi1EEES8_S8_EEENS6_IJNS7_ILi64EEENS7_ILi128EEESB_EEENS_6half_tEfNS_4arch4Sm90ELb0ELb1ELb1ELb1ELb1ELb1ELb0ELb0ELi2ELi1ELi2ELi1ELb0EEENS1_24CollectiveEpilogueBwdGQAISC_fSF_Li256ELb1ELb1EEENS1_19SingleTileSchedulerILb1ELb0ELb0ELi128EEEEEEEEEvNT_6ParamsE,(.L_x_3668 - _ZN7cutlass13device_kernelIN5flash11enable_sm90INS1_16FlashAttnBwdSm90INS1_25CollectiveMainloopBwdSm90ILi2ELi2ELi2EN4cute5tupleIJNS5_1CILi1EEES8_S8_EEENS6_IJNS7_ILi64EEENS7_ILi128EEESB_EEENS_6half_tEfNS_4arch4Sm90ELb0ELb1ELb1ELb1ELb1ELb1ELb0ELb0ELi2ELi1ELi2ELi1ELb0EEENS1_24CollectiveEpilogueBwdGQAISC_fSF_Li256ELb1ELb1EEENS1_19SingleTileSchedulerILb1ELb0ELb0ELi128EEEEEEEEEvNT_6ParamsE)
        .other          _ZN7cutlass13device_kernelIN5flash11enable_sm90INS1_16FlashAttnBwdSm90INS1_25CollectiveMainloopBwdSm90ILi2ELi2ELi2EN4cute5tupleIJNS5_1CILi1EEES8_S8_EEENS6_IJNS7_ILi64EEENS7_ILi128EEESB_EEENS_6half_tEfNS_4arch4Sm90ELb0ELb1ELb1ELb1ELb1ELb1ELb0ELb0ELi2ELi1ELi2ELi1ELb0EEENS1_24CollectiveEpilogueBwdGQAISC_fSF_Li256ELb1ELb1EEENS1_19SingleTileSchedulerILb1ELb0ELb0ELi128EEEEEEEEEvNT_6ParamsE,@"STO_CUDA_ENTRY STV_DEFAULT"
_ZN7cutlass13device_kernelIN5flash11enable_sm90INS1_16FlashAttnBwdSm90INS1_25CollectiveMainloopBwdSm90ILi2ELi2ELi2EN4cute5tupleIJNS5_1CILi1EEES8_S8_EEENS6_IJNS7_ILi64EEENS7_ILi128EEESB_EEENS_6half_tEfNS_4arch4Sm90ELb0ELb1ELb1ELb1ELb1ELb1ELb0ELb0ELi2ELi1ELi2ELi1ELb0EEENS1_24CollectiveEpilogueBwdGQAISC_fSF_Li256ELb1ELb1EEENS1_19SingleTileSchedulerILb1ELb0ELb0ELi128EEEEEEEEEvNT_6ParamsE:
        /* <DEDUP_REMOVED lines=24> */
.L_x_2189:
[----:B------:R-:W-:Y:S05]  /*0180*/  BSYNC B0 ;  /* 0x0000000000007941 */ /* 0x000fea0003800000 */
.L_x_2188:
        /* <DEDUP_REMOVED lines=37> */
.L_x_2190:
        /* <DEDUP_REMOVED lines=22> */
.L_x_2191:
[----:B------:R-:W-:Y:S01]  /*0540*/  PLOP3.LUT P0, PT, PT, PT, UP0, 0x80, 0x0 ;  /* 0x000000000000781c */ /* 0x000fe20003f0f008 */
[----:B------:R-:W-:Y:S01]  /*0550*/  NOP ;  /* 0x0000000000007918 */ /* 0x000fe20000000000 */
[----:B------:R-:W-:Y:S01]  /*0560*/  ULDC.64 UR46, c[0x0][0x208] ;  /* 0x00008200002e7ab9 */ /* 0x000fe20000000a00 */
[----:B------:R-:W-:Y:S01]  /*0570*/  BSSY B6, `(.L_x_2192) ;  /* 0x0000a4b000067945 */ /* 0x000fe20003800000 */
[----:B-12-4-:R-:W-:Y:S09]  /*0580*/  BAR.SYNC.DEFER_BLOCKING 0x0 ;  /* 0x0000000000007b1d */ /* 0x016ff20000010000 */
[----:B------:R-:W-:Y:S05]  /*0590*/  @!P0 BRA `(.L_x_2193) ;  /* 0x0000005800788947 */ /* 0x000fea0003800000 */
.L_x_2194:
        /* <DEDUP_REMOVED lines=24> */
.L_x_2195:
        /* <DEDUP_REMOVED lines=14> */
.L_x_2197:
[----:B------:R-:W-:-:S05]  /*0800*/  ULDC UR4, c[0x0][0x8c4] ;  /* 0x0002310000047ab9 */ /* 0x000fca0000000800 */
.L_x_2196:
        /* <DEDUP_REMOVED lines=17> */
.L_x_2199:
        /* <DEDUP_REMOVED lines=14> */
.L_x_2200:
        /* <DEDUP_REMOVED lines=11> */
.L_x_2201:
        /* <DEDUP_REMOVED lines=13> */
.L_x_2202:
        /* <DEDUP_REMOVED lines=82> */
.L_x_2203:
        /* <DEDUP_REMOVED lines=30> */
.L_x_2206:
        /* <DEDUP_REMOVED lines=15> */
.L_x_2205:
        /* <DEDUP_REMOVED lines=22> */
.L_x_2208:
        /* <DEDUP_REMOVED lines=15> */
.L_x_2207:
        /* <DEDUP_REMOVED lines=8> */
.L_x_2332:
        /* <DEDUP_REMOVED lines=23> */
.L_x_2210:
        /* <DEDUP_REMOVED lines=96> */
.L_x_2222:
[----:B------:R-:W-:-:S05]  /*1db0*/  IMAD.U32 R0, RZ, RZ, UR38 ;  /* 0x00000026ff007e24 */ /* 0x000fca000f8e00ff */
[----:B------:R-:W-:-:S04]  /*1dc0*/  LOP3.LUT R0, R0, 0x1, RZ, 0xfc, !PT ;  /* 0x0000000100007812 */ /* 0x000fc800078efcff */
[----:B------:R-:W-:-:S13]  /*1dd0*/  ISETP.NE.AND P6, PT, R0, 0x3, PT ;  /* 0x000000030000780c */ /* 0x000fda0003fc5270 */
[----:B-1----:R-:W-:Y:S05]  /*1de0*/  @!P6 BRA `(.L_x_2212) ;  /* 0x000000000004e947 */ /* 0x002fea0003800000 */
[----:B------:R-:W-:Y:S01]  /*1df0*/  BPT.TRAP 0x1 ;  /* 0x000000040000795c */ /* 0x000fe20000300000 */
.L_x_2212:
        /* <DEDUP_REMOVED lines=8> */
.L_x_2213:
[----:B---3--:R-:W-:Y:S05]  /*1e80*/  @P0 BRA `(.L_x_2214) ;  /* 0x0000000000080947 */ /* 0x008fea0003800000 */
[----:B------:R-:W3:Y:S02]  /*1e90*/  SYNCS.PHASECHK.TRANS64.TRYWAIT P0, [R0+URZ+0x30810], R191 ;  /* 0x030810bf000075a7 */ /* 0x000ee4000800017f */
[----:B---3--:R-:W-:Y:S05]  /*1ea0*/  @!P0 BRA `(.L_x_2215) ;  /* 0x0000008c00208947 */ /* 0x008fea0003800000 */
.L_x_2214:
        /* <DEDUP_REMOVED lines=84> */
.L_x_2216:
[----:B------:R1:W1:Y:S01]  /*23f0*/  SYNCS.PHASECHK.TRANS64.TRYWAIT P0, [R0+URZ+0x30830], R191 ;  /* 0x030830bf000075a7 */ /* 0x000262000800017f */
[----:B------:R-:W-:Y:S05]  /*2400*/  @!P6 BRA `(.L_x_2217) ;  /* 0x000000000004e947 */ /* 0x000fea0003800000 */
[----:B------:R-:W-:Y:S01]  /*2410*/  BPT.TRAP 0x1 ;  /* 0x000000040000795c */ /* 0x000fe20000300000 */
.L_x_2217:
        /* <DEDUP_REMOVED lines=52> */
.L_x_2218:
        /* <DEDUP_REMOVED lines=539> */
.L_x_2220:
        /* <DEDUP_REMOVED lines=49> */
.L_x_2221:
        /* <DEDUP_REMOVED lines=78> */
.L_x_2204:
[----:B------:R-:W-:Y:S05]  /*5100*/  @P0 BRA `(.L_x_2198) ;  /* 0x0000005800440947 */ /* 0x000fea0003800000 */
[----:B------:R-:W-:Y:S01]  /*5110*/  ULDC.64 UR4, c[0x0][0x878] ;  /* 0x00021e0000047ab9 */ /* 0x000fe20000000a00 */
[----:B------:R-:W2:Y:S01]  /*5120*/  S2UR UR15, SR_CTAID.X ;  /* 0x00000000000f79c3 */ /* 0x000ea20000002500 */
[----:B------:R-:W-:Y:S01]  /*5130*/  UISETP.NE.U32.AND UP0, UPT, UR4, URZ, UPT ;  /* 0x0000003f0400728c */ /* 0x000fe2000bf05070 */
[----:B------:R-:W3:Y:S01]  /*5140*/  S2R R4, SR_TID.X ;  /* 0x0000000000047919 */ /* 0x000ee20000002100 */
[----:B------:R-:W-:Y:S01]  /*5150*/  ULDC UR10, c[0x0][0x870] ;  /* 0x00021c00000a7ab9 */ /* 0x000fe20000000800 */
[----:B------:R-:W-:Y:S01]  /*5160*/  ULDC UR11, c[0x0][0x80c] ;  /* 0x00020300000b7ab9 */ /* 0x000fe20000000800 */
[----:B------:R-:W-:Y:S01]  /*5170*/  UISETP.NE.AND.EX UP0, UPT, UR5, URZ, UPT, UP0 ;  /* 0x0000003f0500728c */ /* 0x000fe2000bf05300 */
[----:B------:R-:W-:Y:S02]  /*5180*/  ULDC.64 UR18, c[0x0][0x818] ;  /* 0x0002060000127ab9 */ /* 0x000fe40000000a00 */
[----:B------:R-:W-:Y:S01]  /*5190*/  S2UR UR14, SR_CgaCtaId ;  /* 0x00000000000e79c3 */ /* 0x000fe20000008800 */
[----:B------:R-:W-:Y:S01]  /*51a0*/  ULDC.64 UR20, c[0x0][0x840] ;  /* 0x0002100000147ab9 */ /* 0x000fe20000000a00 */
[----:B------:R-:W-:Y:S01]  /*51b0*/  ULDC.64 UR22, c[0x0][0x848] ;  /* 0x0002120000167ab9 */ /* 0x000fe20000000a00 */
[----:B------:R-:W-:-:S05]  /*51c0*/  PLOP3.LUT P0, PT, PT, PT, UP0, 0x80, 0x0 ;  /* 0x000000000000781c */ /* 0x000fca0003f0f008 */
[----:B------:R-:W-:Y:S02]  /*51d0*/  @UP0 ULDC.64 UR4, c[0x0][0x878] ;  /* 0x00021e0000040ab9 */ /* 0x000fe40000000a00 */
[----:B------:R-:W-:-:S06]  /*51e0*/  @UP0 UIMAD.WIDE UR4, UR36, 0x4, UR4 ;  /* 0x00000004240408a5 */ /* 0x000fcc000f8e0204 */
[----:B------:R-:W-:Y:S02]  /*51f0*/  IMAD.U32 R2, RZ, RZ, UR4 ;  /* 0x00000004ff027e24 */ /* 0x000fe4000f8e00ff */
[----:B-1----:R-:W-:Y:S01]  /*5200*/  IMAD.U32 R3, RZ, RZ, UR5 ;  /* 0x00000005ff037e24 */ /* 0x002fe2000f8e00ff */
[----:B------:R-:W-:-:S04]  /*5210*/  ULDC UR5, c[0x0][0x850] ;  /* 0x0002140000057ab9 */ /* 0x000fc80000000800 */
[----:B------:R-:W4:Y:S01]  /*5220*/  @P0 LDG.E R2, desc[UR46][R2.64] ;  /* 0x0000002e02020981 */ /* 0x000f22000c1e1900 */
[----:B------:R-:W1:Y:S01]  /*5230*/  S2UR UR4, SR_CTAID.Y ;  /* 0x00000000000479c3 */ /* 0x000e620000002600 */
[----:B------:R-:W-:Y:S01]  /*5240*/  UISETP.NE.AND UP1, UPT, UR5, 0x1, UPT ;  /* 0x000000010500788c */ /* 0x000fe2000bf25270 */
[----:B---3--:R-:W-:Y:S01]  /*5250*/  VIADD R5, R4, 0xffffff80 ;  /* 0xffffff8004057836 */ /* 0x008fe20000000000 */
[----:B--2---:R-:W-:Y:S01]  /*5260*/  UIMAD UR10, UR15, UR10, URZ ;  /* 0x0000000a0f0a72a4 */ /* 0x004fe2000f8e023f */
[----:B------:R-:W-:Y:S01]  /*5270*/  BSSY B0, `(.L_x_2223) ;  /* 0x000005f000007945 */ /* 0x000fe20003800000 */
[----:B------:R-:W-:-:S03]  /*5280*/  UIMAD UR7, UR36, UR11, URZ ;  /* 0x0000000b240772a4 */ /* 0x000fc6000f8e023f */
[----:B------:R-:W-:Y:S01]  /*5290*/  BAR.SYNC.DEFER_BLOCKING 0x1, 0x100 ;  /* 0x0044000000007b1d */ /* 0x000fe20000010000 */
[----:B------:R-:W-:Y:S01]  /*52a0*/  UIMAD UR10, UR10, UR11, URZ ;  /* 0x0000000b0a0a72a4 */ /* 0x000fe2000f8e023f */
[----:B------:R-:W-:Y:S01]  /*52b0*/  SHF.R.S32.HI R0, RZ, 0x1f, R5 ;  /* 0x0000001fff007819 */ /* 0x000fe20000011405 */
[----:B------:R-:W-:Y:S01]  /*52c0*/  USHF.L.U32 UR15, UR15, 0xe, URZ ;  /* 0x0000000e0f0f7899 */ /* 0x000fe2000800063f */
[----:B------:R-:W-:Y:S01]  /*52d0*/  ISETP.NE.AND P1, PT, R4, 0x80, PT ;  /* 0x000000800400780c */ /* 0x000fe20003f25270 */
[----:B------:R-:W-:Y:S01]  /*52e0*/  USHF.R.S32.HI UR11, URZ, 0x1f, UR10 ;  /* 0x0000001f3f0b7899 */ /* 0x000fe2000801140a */
[----:B------:R-:W-:Y:S01]  /*52f0*/  @UP1 ULDC UR8, c[0x0][0x854] ;  /* 0x0002150000081ab9 */ /* 0x000fe20000000800 */
[----:B------:R-:W-:Y:S01]  /*5300*/  @UP1 ULDC UR12, c[0x0][0x858] ;  /* 0x00021600000c1ab9 */ /* 0x000fe20000000800 */
[----:B-1----:R-:W-:Y:S02]  /*5310*/  UIMAD.WIDE.U32 UR8, UR4, UR8, URZ ;  /* 0x00000008040872a5 */ /* 0x002fe4000f8e003f */
[----:B------:R-:W-:Y:S01]  /*5320*/  UMOV UR6, UR4 ;  /* 0x0000000400067c82 */ /* 0x000fe20008000000 */
[----:B------:R-:W-:-:S02]  /*5330*/  USHF.R.S32.HI UR8, URZ, 0x1f, UR7 ;  /* 0x0000001f3f087899 */ /* 0x000fc40008011407 */
[----:B------:R-:W-:-:S03]  /*5340*/  @UP1 USHF.R.U32.HI UR6, URZ, UR12, UR9 ;  /* 0x0000000c3f061299 */ /* 0x000fc60008011609 */
[----:B------:R-:W-:Y:S01]  /*5350*/  ULDC.64 UR12, c[0x0][0x868] ;  /* 0x00021a00000c7ab9 */ /* 0x000fe20000000a00 */
[----:B------:R-:W-:Y:S02]  /*5360*/  USHF.R.S32.HI UR16, URZ, 0x1f, UR6 ;  /* 0x0000001f3f107899 */ /* 0x000fe40008011406 */
[----:B------:R-:W-:-:S04]  /*5370*/  UIADD3 UR10, UP1, UP2, UR10, UR7, UR6 ;  /* 0x000000070a0a7290 */ /* 0x000fc8000fa3e006 */
[----:B------:R-:W-:Y:S02]  /*5380*/  UIADD3.X UR8, UR11, UR8, UR16, UP1, UP2 ;  /* 0x000000080b087290 */ /* 0x000fe40008fe4410 */
[----:B------:R-:W-:Y:S02]  /*5390*/  USHF.L.U32 UR7, UR10, 0x2, URZ ;  /* 0x000000020a077899 */ /* 0x000fe4000800063f */
[----:B------:R-:W-:Y:S02]  /*53a0*/  USHF.L.U64.HI UR8, UR10, 0x2, UR8 ;  /* 0x000000020a087899 */ /* 0x000fe40008010208 */
[----:B------:R-:W-:-:S04]  /*53b0*/  UIADD3 UR10, UP1, UR7, UR12, URZ ;  /* 0x0000000c070a7290 */ /* 0x000fc8000ff3e03f */
[----:B------:R-:W-:Y:S01]  /*53c0*/  UIADD3.X UR11, UR8, UR13, URZ, UP1, !UPT ;  /* 0x0000000d080b7290 */ /* 0x000fe20008ffe43f */
[----:B----4-:R-:W-:Y:S02]  /*53d0*/  @P0 R2UR UR9, R2 ;  /* 0x00000000020902ca */ /* 0x010fe400000e0000 */
[----:B------:R-:W-:Y:S02]  /*53e0*/  LEA.HI R2, R0, R5, RZ, 0x7 ;  /* 0x0000000500027211 */ /* 0x000fe400078f38ff */
[----:B------:R-:W-:Y:S02]  /*53f0*/  ISETP.NE.AND P0, PT, R5, RZ, PT ;  /* 0x000000ff0500720c */ /* 0x000fe40003f05270 */
[C---:B------:R-:W-:Y:S01]  /*5400*/  LOP3.LUT R0, R2.reuse, 0xfffff80, RZ, 0xc0, !PT ;  /* 0x0fffff8002007812 */ /* 0x040fe200078ec0ff */
[----:B------:R-:W-:-:S04]  /*5410*/  IMAD.SHL.U32 R2, R2, 0x40, RZ ;  /* 0x0000004002027824 */ /* 0x000fc800078e00ff */
[----:B------:R-:W-:Y:S01]  /*5420*/  IMAD.IADD R0, R5, 0x1, -R0 ;  /* 0x0000000105007824 */ /* 0x000fe200078e0a00 */
[----:B------:R-:W-:Y:S01]  /*5430*/  LOP3.LUT R3, R2, 0x3fffe000, RZ, 0xc0, !PT ;  /* 0x3fffe00002037812 */ /* 0x000fe200078ec0ff */
[----:B------:R-:W-:Y:S01]  /*5440*/  @UP0 ULEA UR9, UR36, UR9, 0x7 ;  /* 0x0000000924090291 */ /* 0x000fe2000f8e383f */
[----:B------:R-:W-:-:S03]  /*5450*/  IMAD.U32 R2, RZ, RZ, UR10 ;  /* 0x0000000aff027e24 */ /* 0x000fc6000f8e00ff */
[----:B------:R-:W-:Y:S01]  /*5460*/  @UP0 USHF.R.S32.HI UR12, URZ, 0x1f, UR9 ;  /* 0x0000001f3f0c0899 */ /* 0x000fe20008011409 */
[----:B------:R-:W-:Y:S02]  /*5470*/  IMAD R0, R0, 0x4, R3 ;  /* 0x0000000400007824 */ /* 0x000fe400078e0203 */
[----:B------:R-:W-:Y:S01]  /*5480*/  IMAD.U32 R3, RZ, RZ, UR11 ;  /* 0x0000000bff037e24 */ /* 0x000fe2000f8e00ff */
[----:B------:R-:W-:-:S03]  /*5490*/  @UP0 ULEA.HI UR12, UR12, UR9, URZ, 0x7 ;  /* 0x000000090c0c0291 */ /* 0x000fc6000f8f383f */
[----:B------:R-:W-:Y:S01]  /*54a0*/  UMOV UR9, 0x400 ;  /* 0x0000040000097882 */ /* 0x000fe20000000000 */
[----:B------:R-:W-:Y:S02]  /*54b0*/  @UP0 USHF.L.U32 UR12, UR12, 0x7, URZ ;  /* 0x000000070c0c0899 */ /* 0x000fe4000800063f */
[----:B------:R-:W-:Y:S02]  /*54c0*/  ULEA UR9, UR14, UR9, 0x18 ;  /* 0x000000090e097291 */ /* 0x000fe4000f8ec03f */
[----:B------:R-:W-:-:S04]  /*54d0*/  @UP0 ULOP3.LUT UR12, UR12, 0xffffc000, URZ, 0xc0, !UPT ;  /* 0xffffc0000c0c0892 */ /* 0x000fc8000f8ec03f */
[----:B------:R-:W-:Y:S01]  /*54e0*/  @UP0 USHF.R.S32.HI UR13, URZ, 0x1f, UR12 ;  /* 0x0000001f3f0d0899 */ /* 0x000fe2000801140c */
[----:B------:R-:W-:Y:S02]  /*54f0*/  LEA R0, R0, UR9, 0x2 ;  /* 0x0000000900007c11 */ /* 0x000fe4000f8e10ff */
[----:B------:R-:W-:Y:S02]  /*5500*/  @!UP0 UMOV UR12, URZ ;  /* 0x0000003f000c8c82 */ /* 0x000fe40008000000 */
[----:B------:R-:W-:Y:S01]  /*5510*/  UIADD3 UR14, UP1, UR15, UR12, URZ ;  /* 0x0000000c0f0e7290 */ /* 0x000fe2000ff3e03f */
[----:B------:R1:W-:Y:S01]  /*5520*/  STS.128 [R0], R24 ;  /* 0x0000001800007388 */ /* 0x0003e20000000c00 */
[----:B------:R-:W-:Y:S02]  /*5530*/  UIMAD UR12, UR16, UR18, URZ ;  /* 0x00000012100c72a4 */ /* 0x000fe4000f8e023f */
[----:B------:R-:W-:Y:S01]  /*5540*/  UIMAD UR16, UR16, UR20, URZ ;  /* 0x00000014101072a4 */ /* 0x000fe2000f8e023f */
[----:B------:R1:W-:Y:S01]  /*5550*/  STS.128 [R0+0x800], R28 ;  /* 0x0008001c00007388 */ /* 0x0003e20000000c00 */
[----:B------:R-:W-:Y:S01]  /*5560*/  @!UP0 UMOV UR13, URZ ;  /* 0x0000003f000d8c82 */ /* 0x000fe20008000000 */
[----:B------:R-:W-:-:S02]  /*5570*/  UIMAD UR17, UR6, UR19, UR12 ;  /* 0x00000013061172a4 */ /* 0x000fc4000f8e020c */
[----:B------:R-:W-:Y:S01]  /*5580*/  UIMAD UR19, UR6, UR21, UR16 ;  /* 0x00000015061372a4 */ /* 0x000fe2000f8e0210 */
[----:B------:R1:W-:Y:S01]  /*5590*/  STS.128 [R0+0x1000], R32 ;  /* 0x0010002000007388 */ /* 0x0003e20000000c00 */
[----:B------:R-:W-:Y:S02]  /*55a0*/  ULEA.HI.X.SX32 UR15, UR15, UR13, 0x1, UP1 ;  /* 0x0000000d0f0f7291 */ /* 0x000fe400088f0e3f */
[----:B------:R-:W-:Y:S01]  /*55b0*/  USHF.R.S32.HI UR16, URZ, 0x1f, UR36 ;  /* 0x0000001f3f107899 */ /* 0x000fe20008011424 */
[----:B------:R1:W-:Y:S01]  /*55c0*/  STS.128 [R0+0x1800], R36 ;  /* 0x0018002400007388 */ /* 0x0003e20000000c00 */
[----:B------:R-:W-:Y:S02]  /*55d0*/  UIMAD.WIDE.U32 UR12, UR6, UR18, UR14 ;  /* 0x00000012060c72a5 */ /* 0x000fe4000f8e000e */
[----:B------:R-:W-:Y:S01]  /*55e0*/  USEL UR16, UR16, URZ, !UP0 ;  /* 0x0000003f10107287 */ /* 0x000fe2000c000000 */
[----:B------:R1:W-:Y:S01]  /*55f0*/  STS.128 [R0+0x2000], R40 ;  /* 0x0020002800007388 */ /* 0x0003e20000000c00 */
[----:B------:R-:W-:-:S02]  /*5600*/  UIMAD.WIDE.U32 UR14, UR6, UR20, UR14 ;  /* 0x00000014060e72a5 */ /* 0x000fc4000f8e000e */
[----:B------:R-:W-:Y:S01]  /*5610*/  USEL UR36, UR36, URZ, !UP0 ;  /* 0x0000003f24247287 */ /* 0x000fe2000c000000 */
[----:B------:R1:W-:Y:S01]  /*5620*/  STS.128 [R0+0x2800], R44 ;  /* 0x0028002c00007388 */ /* 0x0003e20000000c00 */
[----:B------:R-:W-:Y:S01]  /*5630*/  ULDC.64 UR20, c[0x0][0x820] ;  /* 0x0002080000147ab9 */ /* 0x000fe20000000a00 */
[----:B------:R-:W-:Y:S02]  /*5640*/  UIADD3 UR13, UR13, UR17, URZ ;  /* 0x000000110d0d7290 */ /* 0x000fe4000fffe03f */
[----:B------:R1:W-:Y:S01]  /*5650*/  STS.128 [R0+0x3000], R48 ;  /* 0x0030003000007388 */ /* 0x0003e20000000c00 */
[----:B------:R-:W-:Y:S02]  /*5660*/  UIMAD UR18, UR16, UR20, URZ ;  /* 0x00000014101272a4 */ /* 0x000fe4000f8e023f */
[----:B------:R-:W-:Y:S01]  /*5670*/  UIMAD UR16, UR16, UR22, URZ ;  /* 0x00000016101072a4 */ /* 0x000fe2000f8e023f */
[----:B------:R1:W-:Y:S01]  /*5680*/  STS.128 [R0+0x3800], R52 ;  /* 0x0038003400007388 */ /* 0x0003e20000000c00 */
[----:B------:R-:W-:-:S02]  /*5690*/  UIADD3 UR15, UR15, UR19, URZ ;  /* 0x000000130f0f7290 */ /* 0x000fc4000fffe03f */
[----:B------:R-:W-:Y:S01]  /*56a0*/  UIMAD UR18, UR36, UR21, UR18 ;  /* 0x00000015241272a4 */ /* 0x000fe2000f8e0212 */
[----:B------:R1:W-:Y:S01]  /*56b0*/  STS.128 [R0+0x4000], R56 ;  /* 0x0040003800007388 */ /* 0x0003e20000000c00 */
[----:B------:R-:W-:Y:S02]  /*56c0*/  UIMAD.WIDE.U32 UR12, UR36, UR20, UR12 ;  /* 0x00000014240c72a5 */ /* 0x000fe4000f8e000c */
[----:B------:R-:W-:Y:S01]  /*56d0*/  UIMAD UR16, UR36, UR23, UR16 ;  /* 0x00000017241072a4 */ /* 0x000fe2000f8e0210 */
[----:B------:R1:W-:Y:S01]  /*56e0*/  STS.128 [R0+0x4800], R60 ;  /* 0x0048003c00007388 */ /* 0x0003e20000000c00 */
[----:B------:R-:W-:Y:S01]  /*56f0*/  UIMAD.WIDE.U32 UR14, UR36, UR22, UR14 ;  /* 0x00000016240e72a5 */ /* 0x000fe2000f8e000e */
[----:B------:R-:W-:Y:S02]  /*5700*/  ULDC.64 UR20, c[0x0][0x800] ;  /* 0x0002000000147ab9 */ /* 0x000fe40000000a00 */
[----:B------:R1:W-:Y:S01]  /*5710*/  STS.128 [R0+0x5000], R64 ;  /* 0x0050004000007388 */ /* 0x0003e20000000c00 */
[----:B------:R-:W-:Y:S01]  /*5720*/  ULDC.64 UR22, c[0x0][0x828] ;  /* 0x00020a0000167ab9 */ /* 0x000fe20000000a00 */
[----:B------:R-:W-:-:S02]  /*5730*/  UIADD3 UR17, -UR6, URZ, URZ ;  /* 0x0000003f06117290 */ /* 0x000fc4000fffe13f */
[----:B------:R1:W-:Y:S01]  /*5740*/  STS.128 [R0+0x5800], R68 ;  /* 0x0058004400007388 */ /* 0x0003e20000000c00 */
[----:B------:R-:W-:Y:S02]  /*5750*/  UIADD3 UR13, UR13, UR18, URZ ;  /* 0x000000120d0d7290 */ /* 0x000fe4000fffe03f */
[----:B------:R-:W-:Y:S01]  /*5760*/  UIADD3 UR6, UR15, UR16, URZ ;  /* 0x000000100f067290 */ /* 0x000fe2000fffe03f */
[----:B------:R1:W-:Y:S01]  /*5770*/  STS.128 [R0+0x6000], R72 ;  /* 0x0060004800007388 */ /* 0x0003e20000000c00 */
[----:B------:R-:W-:Y:S02]  /*5780*/  ULEA UR20, UP0, UR12, UR20, 0x2 ;  /* 0x000000140c147291 */ /* 0x000fe4000f80103f */
[----:B------:R-:W-:Y:S01]  /*5790*/  ULEA UR22, UP1, UR14, UR22, 0x2 ;  /* 0x000000160e167291 */ /* 0x000fe2000f82103f */
[----:B------:R1:W-:Y:S01]  /*57a0*/  STS.128 [R0+0x6800], R76 ;  /* 0x0068004c00007388 */ /* 0x0003e20000000c00 */
[----:B------:R-:W-:Y:S02]  /*57b0*/  ULEA.HI.X UR21, UR12, UR21, UR13, 0x2, UP0 ;  /* 0x000000150c157291 */ /* 0x000fe400080f140d */
[----:B------:R-:W-:Y:S01]  /*57c0*/  ULEA.HI.X UR23, UR14, UR23, UR6, 0x2, UP1 ;  /* 0x000000170e177291 */ /* 0x000fe200088f1406 */
[----:B------:R1:W-:Y:S01]  /*57d0*/  STS.128 [R0+0x7000], R80 ;  /* 0x0070005000007388 */ /* 0x0003e20000000c00 */
[----:B------:R-:W-:-:S03]  /*57e0*/  UIMAD UR17, UR5, UR17, UR4 ;  /* 0x00000011051172a4 */ /* 0x000fc6000f8e0204 */
[----:B------:R1:W-:Y:S01]  /*57f0*/  STS.128 [R0+0x7800], R84 ;  /* 0x0078005400007388 */ /* 0x0003e20000000c00 */
[----:B------:R-:W-:Y:S08]  /*5800*/  @P0 BRA `(.L_x_2224) ;  /* 0x0000000000140947 */ /* 0x000ff00003800000 */
.L_x_2225:
[----:B------:R-:W2:Y:S04]  /*5810*/  LDG.E.STRONG.GPU R4, desc[UR46][R2.64] ;  /* 0x0000002e02047981 */ /* 0x000ea8000c1ef900 */
[----:B--2---:R-:W-:Y:S01]  /*5820*/  CCTL.IVALL ;  /* 0x00000000ff00798f */ /* 0x004fe20002000000 */
[----:B------:R-:W-:Y:S05]  /*5830*/  YIELD ;  /* 0x0000000000007946 */ /* 0x000fea0003800000 */
[----:B------:R-:W-:-:S13]  /*5840*/  ISETP.NE.AND P0, PT, R4, UR17, PT ;  /* 0x0000001104007c0c */ /* 0x000fda000bf05270 */
[----:B------:R-:W-:Y:S05]  /*5850*/  @P0 BRA `(.L_x_2225) ;  /* 0xfffffffc00ec0947 */ /* 0x000fea000383ffff */
.L_x_2224:
[----:B------:R-:W-:Y:S05]  /*5860*/  BSYNC B0 ;  /* 0x0000000000007941 */ /* 0x000fea0003800000 */
.L_x_2223:
[----:B------:R-:W-:-:S03]  /*5870*/  UMOV UR4, 0xffffffff ;  /* 0xffffffff00047882 */ /* 0x000fc60000000000 */
[----:B------:R-:W-:Y:S05]  /*5880*/  BRA.DIV UR4, `(.L_x_2226) ;  /* 0x0000005204d07947 */ /* 0x000fea000b800000 */
[----:B------:R-:W-:Y:S01]  /*5890*/  NOP ;  /* 0x0000000000007918 */ /* 0x000fe20000000000 */
.L_x_2335:
        /* <DEDUP_REMOVED lines=14> */
[----:B------:R-:W-:Y:S01]  /*5980*/  UMOV UR4, UR22 ;  /* 0x0000001600047c82 */ /* 0x000fe20008000000 */
[----:B------:R-:W-:-:S08]  /*5990*/  UMOV UR5, UR23 ;  /* 0x0000001700057c82 */ /* 0x000fd00008000000 */
.L_x_2229:
[----:B------:R-:W-:Y:S01]  /*59a0*/  @P0 ELECT P2, URZ, PT ;  /* 0x00000000003f082f */ /* 0x000fe20003840000 */
[----:B------:R2:W-:-:S12]  /*59b0*/  UBLKRED.G.S.ADD.F32.RN [UR4], [UR9], UR6, desc[UR10] ;  /* 0x00000a04090073bb */ /* 0x0005d800080a1406 */
[----:B------:R-:W-:Y:S02]  /*59c0*/  @P2 PLOP3.LUT P0, PT, P2, PT, PT, 0x8, 0x0 ;  /* 0x000000000000281c */ /* 0x000fe4000170e170 */
[----:B------:R-:W-:-:S11]  /*59d0*/  PLOP3.LUT P2, PT, PT, PT, PT, 0x8, 0x0 ;  /* 0x000000000000781c */ /* 0x000fd60003f4e170 */
[----:B--2---:R-:W-:Y:S05]  /*59e0*/  @P0 BRA.U.ANY `(.L_x_2229) ;  /* 0xfffffffd00ec0947 */ /* 0x004fea000393ffff */
[----:B------:R0:W-:Y:S01]  /*59f0*/  UTMACMDFLUSH ;  /* 0x00000000000079b7 */ /* 0x0001e20000000000 */
[----:B------:R-:W-:-:S04]  /*5a00*/  DEPBAR.LE SB0, 0x0 ;  /* 0x000080000000791a */ /* 0x000fc80000000000 */
.L_x_2228:
[----:B------:R-:W-:Y:S05]  /*5a10*/  BSYNC B0 ;  /* 0x0000000000007941 */ /* 0x000fea0003800000 */
.L_x_2227:
        /* <DEDUP_REMOVED lines=14> */
.L_x_2231:
[----:B------:R-:W-:Y:S05]  /*5b00*/  BSYNC B0 ;  /* 0x0000000000007941 */ /* 0x000fea0003800000 */
.L_x_2230:
        /* <DEDUP_REMOVED lines=24> */
.L_x_2234:
[----:B-12---:R-:W2:Y:S04]  /*5c90*/  LDG.E.STRONG.GPU R0, desc[UR46][R2.64] ;  /* 0x0000002e02007981 */ /* 0x006ea8000c1ef900 */
[----:B--2---:R-:W-:Y:S01]  /*5ca0*/  CCTL.IVALL ;  /* 0x00000000ff00798f */ /* 0x004fe20002000000 */
[----:B------:R-:W-:Y:S05]  /*5cb0*/  YIELD ;  /* 0x0000000000007946 */ /* 0x000fea0003800000 */
[----:B------:R-:W-:-:S13]  /*5cc0*/  ISETP.NE.AND P0, PT, R0, UR17, PT ;  /* 0x0000001100007c0c */ /* 0x000fda000bf05270 */
[----:B------:R-:W-:Y:S05]  /*5cd0*/  @P0 BRA `(.L_x_2234) ;  /* 0xfffffffc00ec0947 */ /* 0x000fea000383ffff */
.L_x_2233:
[----:B------:R-:W-:Y:S05]  /*5ce0*/  BSYNC B0 ;  /* 0x0000000000007941 */ /* 0x000fea0003800000 */
.L_x_2232:
[----:B------:R-:W-:-:S03]  /*5cf0*/  UMOV UR4, 0xffffffff ;  /* 0xffffffff00047882 */ /* 0x000fc60000000000 */
[----:B------:R-:W-:Y:S05]  /*5d00*/  BRA.DIV UR4, `(.L_x_2235) ;  /* 0x0000004e04cc7947 */ /* 0x000fea000b800000 */
[----:B------:R-:W-:Y:S01]  /*5d10*/  NOP ;  /* 0x0000000000007918 */ /* 0x000fe20000000000 */
.L_x_2338:
        /* <DEDUP_REMOVED lines=16> */
.L_x_2238:
[----:B------:R-:W-:Y:S01]  /*5e20*/  @P0 ELECT P2, URZ, PT ;  /* 0x00000000003f082f */ /* 0x000fe20003840000 */
[----:B------:R3:W-:-:S12]  /*5e30*/  UBLKRED.G.S.ADD.F32.RN [UR4], [UR9], UR6, desc[UR10] ;  /* 0x00000a04090073bb */ /* 0x0007d800080a1406 */
[----:B------:R-:W-:Y:S02]  /*5e40*/  @P2 PLOP3.LUT P0, PT, P2, PT, PT, 0x8, 0x0 ;  /* 0x000000000000281c */ /* 0x000fe4000170e170 */
[----:B------:R-:W-:-:S11]  /*5e50*/  PLOP3.LUT P2, PT, PT, PT, PT, 0x8, 0x0 ;  /* 0x000000000000781c */ /* 0x000fd60003f4e170 */
[----:B---3--:R-:W-:Y:S05]  /*5e60*/  @P0 BRA.U.ANY `(.L_x_2238) ;  /* 0xfffffffd00ec0947 */ /* 0x008fea000393ffff */
[----:B------:R0:W-:Y:S01]  /*5e70*/  UTMACMDFLUSH ;  /* 0x00000000000079b7 */ /* 0x0001e20000000000 */
[----:B------:R-:W-:-:S04]  /*5e80*/  DEPBAR.LE SB0, 0x0 ;  /* 0x000080000000791a */ /* 0x000fc80000000000 */
.L_x_2237:
[----:B------:R-:W-:Y:S05]  /*5e90*/  BSYNC B0 ;  /* 0x0000000000007941 */ /* 0x000fea0003800000 */
.L_x_2236:
        /* <DEDUP_REMOVED lines=14> */
.L_x_2193:
        /* <DEDUP_REMOVED lines=21> */
.L_x_2240:
        /* <DEDUP_REMOVED lines=13> */
.L_x_2242:
[----:B------:R-:W-:-:S05]  /*61a0*/  ULDC UR4, c[0x0][0x8c4] ;  /* 0x0002310000047ab9 */ /* 0x000fca0000000800 */
.L_x_2241:
        /* <DEDUP_REMOVED lines=44> */
.L_x_2243:
        /* <DEDUP_REMOVED lines=13> */
.L_x_2244:
        /* <DEDUP_REMOVED lines=12> */
.L_x_2245:
[----:B------:R-:W-:Y:S01]  /*6600*/  UIADD3 UR8, -UR12, UR10, UR6 ;  /* 0x0000000a0c087290 */ /* 0x000fe2000fffe106 */
[----:B------:R-:W-:Y:S01]  /*6610*/  ISETP.LE.AND P0, PT, RZ, UR22, PT ;  /* 0x00000016ff007c0c */ /* 0x000fe2000bf03270 */
[----:B------:R-:W-:Y:S01]  /*6620*/  ULDC UR9, c[0x0][0x74c] ;  /* 0x0001d30000097ab9 */ /* 0x000fe20000000800 */
[----:B------:R-:W-:Y:S01]  /*6630*/  ULDC UR20, c[0x0][0x288] ;  /* 0x0000a20000147ab9 */ /* 0x000fe20000000800 */
[----:B------:R-:W-:Y:S02]  /*6640*/  UIADD3 UR9, UR8, -UR9, URZ ;  /* 0x8000000908097290 */ /* 0x000fe4000fffe03f */
[----:B------:R-:W-:Y:S02]  /*6650*/  UIADD3 UR8, UR10, 0x3f, URZ ;  /* 0x0000003f0a087890 */ /* 0x000fe4000fffe03f */
[----:B------:R-:W-:Y:S02]  /*6660*/  USHF.R.S32.HI UR11, URZ, 0x1f, UR9 ;  /* 0x0000001f3f0b7899 */ /* 0x000fe40008011409 */
[----:B------:R-:W-:-:S02]  /*6670*/  USHF.R.S32.HI UR15, URZ, 0x1f, UR13 ;  /* 0x0000001f3f0f7899 */ /* 0x000fc4000801140d */
[----:B------:R-:W-:Y:S02]  /*6680*/  ULEA.HI UR11, UR11, UR9, URZ, 0x6 ;  /* 0x000000090b0b7291 */ /* 0x000fe4000f8f303f */
[----:B------:R-:W-:Y:S02]  /*6690*/  USHF.R.S32.HI UR9, URZ, 0x1f, UR8 ;  /* 0x0000001f3f097899 */ /* 0x000fe40008011408 */
[----:B------:R-:W-:Y:S02]  /*66a0*/  USHF.R.S32.HI UR11, URZ, 0x6, UR11 ;  /* 0x000000063f0b7899 */ /* 0x000fe4000801140b */
[----:B------:R-:W-:Y:S02]  /*66b0*/  ULEA.HI UR8, UR9, UR8, URZ, 0x6 ;  /* 0x0000000809087291 */ /* 0x000fe4000f8f303f */
[----:B------:R-:W-:Y:S02]  /*66c0*/  UISETP.LT.AND UP1, UPT, URZ, UR11, UPT ;  /* 0x0000000b3f00728c */ /* 0x000fe4000bf21270 */
[----:B------:R-:W-:-:S02]  /*66d0*/  USHF.R.S32.HI UR8, URZ, 0x6, UR8 ;  /* 0x000000063f087899 */ /* 0x000fc40008011408 */
[----:B------:R-:W-:Y:S02]  /*66e0*/  USEL UR16, UR13, URZ, !UP0 ;  /* 0x0000003f0d107287 */ /* 0x000fe4000c000000 */
[----:B------:R-:W-:Y:S02]  /*66f0*/  USEL UR9, URZ, UR11, !UP1 ;  /* 0x0000000b3f097287 */ /* 0x000fe4000c800000 */
[----:B------:R-:W-:Y:S01]  /*6700*/  UIMAD UR13, UR13, UR20, URZ ;  /* 0x000000140d0d72a4 */ /* 0x000fe2000f8e023f */
[----:B------:R-:W-:Y:S01]  /*6710*/  UMOV UR11, UR8 ;  /* 0x00000008000b7c82 */ /* 0x000fe20008000000 */
        /* <DEDUP_REMOVED lines=8> */
[----:B------:R-:W-:-:S12]  /*67a0*/  USEL UR11, UR8, UR10, UP1 ;  /* 0x0000000a080b7287 */ /* 0x000fd80008800000 */
.L_x_2246:
[----:B------:R-:W-:Y:S02]  /*67b0*/  UISETP.GT.AND UP1, UPT, UR11, UR9, UPT ;  /* 0x000000090b00728c */ /* 0x000fe4000bf24270 */
[----:B------:R-:W-:Y:S02]  /*67c0*/  USEL UR21, UR15, URZ, !UP0 ;  /* 0x0000003f0f157287 */ /* 0x000fe4000c000000 */
[----:B------:R-:W-:Y:S02]  /*67d0*/  UIADD3 UR23, UP0, UR13, UR7, URZ ;  /* 0x000000070d177290 */ /* 0x000fe4000ff1e03f */
[----:B------:R-:W-:Y:S02]  /*67e0*/  PLOP3.LUT P1, PT, PT, PT, UP1, 0x80, 0x0 ;  /* 0x000000000000781c */ /* 0x000fe40003f2f018 */
[----:B------:R-:W-:Y:S01]  /*67f0*/  ELECT P0, URZ, PT ;  /* 0x00000000003f782f */ /* 0x000fe20003800000 */
[----:B------:R-:W-:-:S10]  /*6800*/  ULEA.HI.X.SX32 UR10, UR13, UR14, 0x1, UP0 ;  /* 0x0000000e0d0a7291 */ /* 0x000fd400080f0e3f */
[----:B------:R-:W-:Y:S05]  /*6810*/  @!P1 BRA `(.L_x_2247) ;  /* 0x0000001000909947 */ /* 0x000fea0003800000 */
[----:B------:R-:W-:Y:S01]  /*6820*/  ULDC.64 UR18, c[0x0][0x2d8] ;  /* 0x0000b60000127ab9 */ /* 0x000fe20000000a00 */
[----:B------:R-:W1:Y:S01]  /*6830*/  S2R R0, SR_TID.X ;  /* 0x0000000000007919 */ /* 0x000e620000002100 */
[----:B------:R-:W-:Y:S02]  /*6840*/  UIMAD UR14, UR14, UR18, URZ ;  /* 0x000000120e0e72a4 */ /* 0x000fe4000f8e023f */
[----:B------:R-:W-:Y:S02]  /*6850*/  UIMAD.WIDE.U32 UR12, UR7, UR18, URZ ;  /* 0x00000012070c72a5 */ /* 0x000fe4000f8e003f */
[----:B------:R-:W-:Y:S02]  /*6860*/  UIMAD UR14, UR7, UR19, UR14 ;  /* 0x00000013070e72a4 */ /* 0x000fe4000f8e020e */
[----:B------:R-:W-:Y:S02]  /*6870*/  UIADD3 UR7, -UR9, UR11, URZ ;  /* 0x0000000b09077290 */ /* 0x000fe4000fffe13f */
[----:B------:R-:W-:-:S02]  /*6880*/  UIADD3 UR6, UP0, UR4, UR12, URZ ;  /* 0x0000000c04067290 */ /* 0x000fc4000ff1e03f */
[----:B------:R-:W-:Y:S02]  /*6890*/  UIADD3 UR19, UR13, UR14, URZ ;  /* 0x0000000e0d137290 */ /* 0x000fe4000fffe03f */
[----:B------:R-:W-:Y:S02]  /*68a0*/  ULOP3.LUT UR17, UR7, 0x1, URZ, 0xc0, !UPT ;  /* 0x0000000107117892 */ /* 0x000fe4000f8ec03f */
[----:B------:R-:W-:Y:S02]  /*68b0*/  UIADD3.X UR7, UR5, UR19, URZ, UP0, !UPT ;  /* 0x0000001305077290 */ /* 0x000fe400087fe43f */
[----:B------:R-:W-:Y:S01]  /*68c0*/  UISETP.NE.U32.AND UP0, UPT, UR17, 0x1, UPT ;  /* 0x000000011100788c */ /* 0x000fe2000bf05070 */
[----:B------:R-:W-:Y:S02]  /*68d0*/  ULDC.64 UR14, c[0x0][0x2e0] ;  /* 0x0000b800000e7ab9 */ /* 0x000fe40000000a00 */
[----:B------:R-:W-:-:S03]  /*68e0*/  UIMAD UR18, UR21, UR14, URZ ;  /* 0x0000000e151272a4 */ /* 0x000fc6000f8e023f */
[----:B------:R-:W-:Y:S01]  /*68f0*/  PLOP3.LUT P1, PT, PT, PT, UP0, 0x80, 0x0 ;  /* 0x000000000000781c */ /* 0x000fe20003f2f008 */
[----:B------:R-:W-:Y:S02]  /*6900*/  UIMAD.WIDE.U32 UR6, UR16, UR14, UR6 ;  /* 0x0000000e100672a5 */ /* 0x000fe4000f8e0006 */
[----:B------:R-:W-:Y:S01]  /*6910*/  UIMAD UR18, UR16, UR15, UR18 ;  /* 0x0000000f101272a4 */ /* 0x000fe2000f8e0212 */
[----:B------:R-:W-:Y:S02]  /*6920*/  ULDC UR21, c[0x0][0x760] ;  /* 0x0001d80000157ab9 */ /* 0x000fe40000000800 */
[----:B------:R-:W-:Y:S02]  /*6930*/  UIMAD UR15, UR20, UR21, URZ ;  /* 0x00000015140f72a4 */ /* 0x000fe4000f8e023f */
[----:B------:R-:W-:Y:S01]  /*6940*/  UIADD3 UR24, UR7, UR18, URZ ;  /* 0x0000001207187290 */ /* 0x000fe2000fffe03f */
[----:B-1----:R-:W-:-:S04]  /*6950*/  LOP3.LUT R9, R0, 0x1f, RZ, 0xc0, !PT ;  /* 0x0000001f00097812 */ /* 0x002fc800078ec0ff */
[----:B------:R-:W-:Y:S07]  /*6960*/  @P1 BRA `(.L_x_2248) ;  /* 0x00000004006c1947 */ /* 0x000fee0003800000 */
        /* <DEDUP_REMOVED lines=11> */
.L_x_2251:
[----:B------:R-:W2:Y:S04]  /*6a20*/  LDG.E.STRONG.GPU R0, desc[UR46][R2.64] ;  /* 0x0000002e02007981 */ /* 0x000ea8000c1ef900 */
[----:B--2---:R-:W-:Y:S01]  /*6a30*/  CCTL.IVALL ;  /* 0x00000000ff00798f */ /* 0x004fe20002000000 */
[----:B------:R-:W-:Y:S05]  /*6a40*/  YIELD ;  /* 0x0000000000007946 */ /* 0x000fea0003800000 */
[----:B------:R-:W-:-:S13]  /*6a50*/  ISETP.NE.AND P1, PT, R0, UR22, PT ;  /* 0x0000001600007c0c */ /* 0x000fda000bf25270 */
[----:B------:R-:W-:Y:S05]  /*6a60*/  @P1 BRA `(.L_x_2251) ;  /* 0xfffffffc00ec1947 */ /* 0x000fea000383ffff */
.L_x_2250:
[----:B------:R-:W-:Y:S05]  /*6a70*/  BSYNC B0 ;  /* 0x0000000000007941 */ /* 0x000fea0003800000 */
.L_x_2249:
[----:B------:R-:W-:-:S03]  /*6a80*/  UMOV UR17, 0xffffffff ;  /* 0xffffffff00117882 */ /* 0x000fc60000000000 */
[----:B------:R-:W-:Y:S05]  /*6a90*/  BRA.DIV UR17, `(.L_x_2252) ;  /* 0x0000004211847947 */ /* 0x000fea000b800000 */
[----:B------:R-:W-:Y:S01]  /*6aa0*/  NOP ;  /* 0x0000000000007918 */ /* 0x000fe20000000000 */
.L_x_2341:
        /* <DEDUP_REMOVED lines=22> */
.L_x_2254:
[----:B------:R-:W-:Y:S05]  /*6c10*/  BSYNC B0 ;  /* 0x0000000000007941 */ /* 0x000fea0003800000 */
.L_x_2253:
        /* <DEDUP_REMOVED lines=20> */
.L_x_2256:
[----:B------:R-:W-:Y:S05]  /*6d60*/  BSYNC B0 ;  /* 0x0000000000007941 */ /* 0x000fea0003800000 */
.L_x_2255:
[----:B------:R-:W-:Y:S06]  /*6d70*/  BAR.ARV 0xa, 0xa0 ;  /* 0x0282800000007b1d */ /* 0x000fec0000002000 */
[----:B------:R-:W-:Y:S04]  /*6d80*/  BSSY B0, `(.L_x_2257) ;  /* 0x0000003000007945 */ /* 0x000fe80003800000 */
[----:B------:R-:W-:Y:S05]  /*6d90*/  @!P0 BRA `(.L_x_2258) ;  /* 0x0000000000048947 */ /* 0x000fea0003800000 */
[----:B------:R-:W-:-:S04]  /*6da0*/  DEPBAR.LE SB0, 0x0 ;  /* 0x000080000000791a */ /* 0x000fc80000000000 */
.L_x_2258:
[----:B------:R-:W-:Y:S05]  /*6db0*/  BSYNC B0 ;  /* 0x0000000000007941 */ /* 0x000fea0003800000 */
.L_x_2257:
        /* <DEDUP_REMOVED lines=19> */
.L_x_2260:
[----:B------:R-:W-:Y:S05]  /*6ef0*/  BSYNC B0 ;  /* 0x0000000000007941 */ /* 0x000fea0003800000 */
.L_x_2259:
[----:B------:R-:W-:Y:S01]  /*6f00*/  UIADD3 UR17, UR9, 0x1, URZ ;  /* 0x0000000109117890 */ /* 0x000fe2000fffe03f */
[----:B------:R-:W-:Y:S11]  /*6f10*/  BRA `(.L_x_2261) ;  /* 0x0000000000047947 */ /* 0x000ff60003800000 */
.L_x_2248:
[----:B------:R-:W-:-:S05]  /*6f20*/  UMOV UR17, UR9 ;  /* 0x0000000900117c82 */ /* 0x000fca0008000000 */
.L_x_2261:
[----:B------:R-:W-:-:S04]  /*6f30*/  UIADD3 UR9, UR9, 0x1, URZ ;  /* 0x0000000109097890 */ /* 0x000fc8000fffe03f */
[----:B------:R-:W-:-:S03]  /*6f40*/  UISETP.NE.AND UP0, UPT, UR11, UR9, UPT ;  /* 0x000000090b00728c */ /* 0x000fc6000bf05270 */
[----:B------:R-:W-:-:S03]  /*6f50*/  UMOV UR9, UR17 ;  /* 0x0000001100097c82 */ /* 0x000fc60008000000 */
[----:B------:R-:W-:-:S13]  /*6f60*/  PLOP3.LUT P1, PT, PT, PT, UP0, 0x80, 0x0 ;  /* 0x000000000000781c */ /* 0x000fda0003f2f008 */
[----:B------:R-:W-:Y:S05]  /*6f70*/  @!P1 BRA `(.L_x_2247) ;  /* 0x0000000800b89947 */ /* 0x000fea0003800000 */
[----:B------:R-:W-:Y:S01]  /*6f80*/  UMOV UR13, UR19 ;  /* 0x00000013000d7c82 */ /* 0x000fe20008000000 */
[----:B------:R-:W-:Y:S01]  /*6f90*/  ULDC.64 UR20, c[0x0][0x2c0] ;  /* 0x0000b00000147ab9 */ /* 0x000fe20000000a00 */
[----:B------:R-:W-:Y:S01]  /*6fa0*/  UIMAD.WIDE.U32 UR12, UR16, UR14, UR12 ;  /* 0x0000000e100c72a5 */ /* 0x000fe2000f8e000c */
[----:B------:R-:W-:-:S03]  /*6fb0*/  UMOV UR9, UR17 ;  /* 0x0000001100097c82 */ /* 0x000fc60008000000 */
[----:B------:R-:W-:-:S04]  /*6fc0*/  UIADD3 UR4, UP0, UR4, UR12, URZ ;  /* 0x0000000c04047290 */ /* 0x000fc8000ff1e03f */
[----:B------:R-:W-:Y:S02]  /*6fd0*/  UIADD3.X UR5, UR5, UR18, UR13, UP0, !UPT ;  /* 0x0000001205057290 */ /* 0x000fe400087fe40d */
[----:B------:R-:W-:-:S04]  /*6fe0*/  ULEA UR14, UP0, UR4, UR20, 0x2 ;  /* 0x00000014040e7291 */ /* 0x000fc8000f80103f */
[----:B------:R-:W-:Y:S02]  /*6ff0*/  ULEA.HI.X UR5, UR4, UR21, UR5, 0x2, UP0 ;  /* 0x0000001504057291 */ /* 0x000fe400080f1405 */
[----:B------:R-:W-:Y:S01]  /*7000*/  UIADD3 UR14, UP0, UR14, 0x4000, URZ ;  /* 0x000040000e0e7890 */ /* 0x000fe2000ff1e03f */
[----:B------:R-:W-:-:S03]  /*7010*/  UMOV UR4, URZ ;  /* 0x0000003f00047c82 */ /* 0x000fc60008000000 */
[----:B------:R-:W-:-:S12]  /*7020*/  UIADD3.X UR5, URZ, UR5, URZ, UP0, !UPT ;  /* 0x000000053f057290 */ /* 0x000fd800087fe43f */
.L_x_2286:
        /* <DEDUP_REMOVED lines=11> */
.L_x_2264:
[----:B------:R-:W2:Y:S04]  /*70e0*/  LDG.E.STRONG.GPU R0, desc[UR46][R2.64] ;  /* 0x0000002e02007981 */ /* 0x000ea8000c1ef900 */
[----:B--2---:R-:W-:Y:S01]  /*70f0*/  CCTL.IVALL ;  /* 0x00000000ff00798f */ /* 0x004fe20002000000 */
[----:B------:R-:W-:Y:S05]  /*7100*/  YIELD ;  /* 0x0000000000007946 */ /* 0x000fea0003800000 */
[----:B------:R-:W-:-:S13]  /*7110*/  ISETP.NE.AND P1, PT, R0, UR22, PT ;  /* 0x0000001600007c0c */ /* 0x000fda000bf25270 */
[----:B------:R-:W-:Y:S05]  /*7120*/  @P1 BRA `(.L_x_2264) ;  /* 0xfffffffc00ec1947 */ /* 0x000fea000383ffff */
.L_x_2263:
[----:B------:R-:W-:Y:S05]  /*7130*/  BSYNC B0 ;  /* 0x0000000000007941 */ /* 0x000fea0003800000 */
.L_x_2262:
[----:B------:R-:W-:-:S03]  /*7140*/  UMOV UR16, 0xffffffff ;  /* 0xffffffff00107882 */ /* 0x000fc60000000000 */
[----:B------:R-:W-:Y:S05]  /*7150*/  BRA.DIV UR16, `(.L_x_2265) ;  /* 0x0000003a10f07947 */ /* 0x000fea000b800000 */
[----:B------:R-:W-:Y:S01]  /*7160*/  NOP ;  /* 0x0000000000007918 */ /* 0x000fe20000000000 */
.L_x_2344:
        /* <DEDUP_REMOVED lines=9> */
[----:B------:R-:W-:-:S03]  /*7200*/  UMOV UR27, 0x14f00000 ;  /* 0x14f00000001b7882 */ /* 0x000fc60000000000 */
        /* <DEDUP_REMOVED lines=9> */
.L_x_2267:
[----:B------:R-:W-:Y:S05]  /*72a0*/  BSYNC B0 ;  /* 0x0000000000007941 */ /* 0x000fea0003800000 */
.L_x_2266:
        /* <DEDUP_REMOVED lines=17> */
.L_x_2269:
[----:B------:R-:W-:Y:S05]  /*73c0*/  BSYNC B0 ;  /* 0x0000000000007941 */ /* 0x000fea0003800000 */
.L_x_2268:
[----:B------:R-:W-:Y:S06]  /*73d0*/  BAR.ARV 0xa, 0xa0 ;  /* 0x0282800000007b1d */ /* 0x000fec0000002000 */
[----:B------:R-:W-:Y:S04]  /*73e0*/  BSSY B0, `(.L_x_2270) ;  /* 0x0000003000007945 */ /* 0x000fe80003800000 */
[----:B------:R-:W-:Y:S05]  /*73f0*/  @!P0 BRA `(.L_x_2271) ;  /* 0x0000000000048947 */ /* 0x000fea0003800000 */
[----:B------:R-:W-:-:S04]  /*7400*/  DEPBAR.LE SB0, 0x0 ;  /* 0x000080000000791a */ /* 0x000fc80000000000 */
.L_x_2271:
[----:B------:R-:W-:Y:S05]  /*7410*/  BSYNC B0 ;  /* 0x0000000000007941 */ /* 0x000fea0003800000 */
.L_x_2270:
        /* <DEDUP_REMOVED lines=19> */
.L_x_2273:
[----:B------:R-:W-:Y:S05]  /*7550*/  BSYNC B0 ;  /* 0x0000000000007941 */ /* 0x000fea0003800000 */
.L_x_2272:
        /* <DEDUP_REMOVED lines=9> */
.L_x_2276:
[----:B------:R-:W2:Y:S04]  /*75f0*/  LDG.E.STRONG.GPU R0, desc[UR46][R2.64] ;  /* 0x0000002e02007981 */ /* 0x000ea8000c1ef900 */
[----:B--2---:R-:W-:Y:S01]  /*7600*/  CCTL.IVALL ;  /* 0x00000000ff00798f */ /* 0x004fe20002000000 */
[----:B------:R-:W-:Y:S05]  /*7610*/  YIELD ;  /* 0x0000000000007946 */ /* 0x000fea0003800000 */
[----:B------:R-:W-:-:S13]  /*7620*/  ISETP.NE.AND P1, PT, R0, UR22, PT ;  /* 0x0000001600007c0c */ /* 0x000fda000bf25270 */
[----:B------:R-:W-:Y:S05]  /*7630*/  @P1 BRA `(.L_x_2276) ;  /* 0xfffffffc00ec1947 */ /* 0x000fea000383ffff */
.L_x_2275:
[----:B------:R-:W-:Y:S05]  /*7640*/  BSYNC B0 ;  /* 0x0000000000007941 */ /* 0x000fea0003800000 */
.L_x_2274:
[----:B------:R-:W-:-:S03]  /*7650*/  UMOV UR12, 0xffffffff ;  /* 0xffffffff000c7882 */ /* 0x000fc60000000000 */
[----:B------:R-:W-:Y:S05]  /*7660*/  BRA.DIV UR12, `(.L_x_2277) ;  /* 0x000000360cc87947 */ /* 0x000fea000b800000 */
[----:B------:R-:W-:Y:S01]  /*7670*/  NOP ;  /* 0x0000000000007918 */ /* 0x000fe20000000000 */
.L_x_2347:
        /* <DEDUP_REMOVED lines=15> */
.L_x_2279:
[----:B------:R-:W-:Y:S05]  /*7770*/  BSYNC B0 ;  /* 0x0000000000007941 */ /* 0x000fea0003800000 */
.L_x_2278:
        /* <DEDUP_REMOVED lines=15> */
.L_x_2281:
[----:B------:R-:W-:Y:S05]  /*7870*/  BSYNC B0 ;  /* 0x0000000000007941 */ /* 0x000fea0003800000 */
.L_x_2280:
[----:B------:R-:W-:Y:S06]  /*7880*/  BAR.ARV 0xa, 0xa0 ;  /* 0x0282800000007b1d */ /* 0x000fec0000002000 */
[----:B------:R-:W-:Y:S04]  /*7890*/  BSSY B0, `(.L_x_2282) ;  /* 0x0000003000007945 */ /* 0x000fe80003800000 */
[----:B------:R-:W-:Y:S05]  /*78a0*/  @!P0 BRA `(.L_x_2283) ;  /* 0x0000000000048947 */ /* 0x000fea0003800000 */
[----:B------:R-:W-:-:S04]  /*78b0*/  DEPBAR.LE SB0, 0x0 ;  /* 0x000080000000791a */ /* 0x000fc80000000000 */
.L_x_2283:
[----:B------:R-:W-:Y:S05]  /*78c0*/  BSYNC B0 ;  /* 0x0000000000007941 */ /* 0x000fea0003800000 */
.L_x_2282:
        /* <DEDUP_REMOVED lines=19> */
.L_x_2285:
[----:B------:R-:W-:Y:S05]  /*7a00*/  BSYNC B0 ;  /* 0x0000000000007941 */ /* 0x000fea0003800000 */
.L_x_2284:
[----:B------:R-:W-:Y:S02]  /*7a10*/  UIADD3 UR9, UR9, 0x2, URZ ;  /* 0x0000000209097890 */ /* 0x000fe4000fffe03f */
[----:B------:R-:W-:Y:S02]  /*7a20*/  UIADD3 UR4, UR4, 0x4000, URZ ;  /* 0x0000400004047890 */ /* 0x000fe4000fffe03f */
[----:B------:R-:W-:-:S06]  /*7a30*/  UISETP.GE.AND UP0, UPT, UR9, UR11, UPT ;  /* 0x0000000b0900728c */ /* 0x000fcc000bf06270 */
[----:B------:R-:W-:-:S13]  /*7a40*/  PLOP3.LUT P1, PT, PT, PT, UP0, 0x80, 0x0 ;  /* 0x000000000000781c */ /* 0x000fda0003f2f008 */
[----:B------:R-:W-:Y:S05]  /*7a50*/  @!P1 BRA `(.L_x_2286) ;  /* 0xfffffff400749947 */ /* 0x000fea000383ffff */
.L_x_2247:
        /* <DEDUP_REMOVED lines=41> */
.L_x_2289:
[----:B------:R-:W-:Y:S05]  /*7cf0*/  BSYNC B0 ;  /* 0x0000000000007941 */ /* 0x000fea0003800000 */
.L_x_2288:
[----:B------:R-:W-:Y:S05]  /*7d00*/  BRA `(.L_x_2290) ;  /* 0x0000000000047947 */ /* 0x000fea0003800000 */
.L_x_2287:
[----:B------:R-:W-:-:S05]  /*7d10*/  UMOV UR4, UR9 ;  /* 0x0000000900047c82 */ /* 0x000fca0008000000 */
.L_x_2290:
        /* <DEDUP_REMOVED lines=11> */
.L_x_2295:
        /* <DEDUP_REMOVED lines=24> */
.L_x_2292:
[----:B------:R-:W-:Y:S05]  /*7f50*/  BSYNC B0 ;  /* 0x0000000000007941 */ /* 0x000fea0003800000 */
.L_x_2291:
        /* <DEDUP_REMOVED lines=24> */
.L_x_2294:
[----:B------:R-:W-:Y:S05]  /*80e0*/  BSYNC B0 ;  /* 0x0000000000007941 */ /* 0x000fea0003800000 */
.L_x_2293:
[----:B------:R-:W-:Y:S02]  /*80f0*/  UIADD3 UR7, UR7, 0x2, URZ ;  /* 0x0000000207077890 */ /* 0x000fe4000fffe03f */
[----:B------:R-:W-:Y:S02]  /*8100*/  ULEA UR5, UR19, UR5, 0x1 ;  /* 0x0000000513057291 */ /* 0x000fe4000f8e083f */
[----:B------:R-:W-:Y:S02]  /*8110*/  ULEA UR6, UR19, UR6, 0x1 ;  /* 0x0000000613067291 */ /* 0x000fe4000f8e083f */
[----:B------:R-:W-:-:S13]  /*8120*/  ISETP.NE.AND P0, PT, RZ, UR7, PT ;  /* 0x00000007ff007c0c */ /* 0x000fda000bf05270 */
[----:B------:R-:W-:Y:S05]  /*8130*/  @!P0 BRA `(.L_x_2198) ;  /* 0x0000002800388947 */ /* 0x000fea0003800000 */
[----:B------:R-:W-:Y:S05]  /*8140*/  BRA `(.L_x_2295) ;  /* 0xfffffffc00207947 */ /* 0x000fea000383ffff */
.L_x_2239:
        /* <DEDUP_REMOVED lines=14> */
.L_x_2296:
        /* <DEDUP_REMOVED lines=14> */
.L_x_2298:
[----:B------:R-:W-:-:S05]  /*8310*/  ULDC UR4, c[0x0][0x8c4] ;  /* 0x0002310000047ab9 */ /* 0x000fca0000000800 */
.L_x_2297:
        /* <DEDUP_REMOVED lines=59> */
.L_x_2300:
        /* <DEDUP_REMOVED lines=13> */
.L_x_2301:
        /* <DEDUP_REMOVED lines=8> */
.L_x_2302:
        /* <DEDUP_REMOVED lines=21> */
.L_x_2303:
        /* <DEDUP_REMOVED lines=50> */
.L_x_2348:
        /* <DEDUP_REMOVED lines=15> */
.L_x_2306:
        /* <DEDUP_REMOVED lines=97> */
.L_x_2317:
[----:B-123--:R-:W-:-:S04]  /*9390*/  SHF.L.U32 R18, R10, 0x1f, RZ ;  /* 0x0000001f0a127819 */ /* 0x00efc800000006ff */
[----:B------:R-:W2:Y:S02]  /*93a0*/  SYNCS.PHASECHK.TRANS64.TRYWAIT P1, [R15+URZ+0x30840], R18 ;  /* 0x030840120f0075a7 */ /* 0x000ea4000802017f */
[----:B--2---:R-:W-:Y:S05]  /*93b0*/  @!P1 BRA `(.L_x_2309) ;  /* 0x0000001800a49947 */ /* 0x004fea0003800000 */
.L_x_2349:
        /* <DEDUP_REMOVED lines=8> */
.L_x_2310:
        /* <DEDUP_REMOVED lines=37> */
.L_x_2350:
        /* <DEDUP_REMOVED lines=8> */
.L_x_2312:
        /* <DEDUP_REMOVED lines=37> */
.L_x_2351:
        /* <DEDUP_REMOVED lines=8> */
.L_x_2314:
        /* <DEDUP_REMOVED lines=31> */
.L_x_2353:
        /* <DEDUP_REMOVED lines=8> */
.L_x_2316:
        /* <DEDUP_REMOVED lines=37> */
.L_x_2308:
[----:B------:R-:W4:Y:S02]  /*9ea0*/  LDL.LU R4, [R1+0x4] ;  /* 0x0000040001047983 */ /* 0x000f240000300800 */
[----:B----4-:R-:W-:Y:S02]  /*9eb0*/  ISETP.NE.AND P1, PT, R4, RZ, PT ;  /* 0x000000ff0400720c */ /* 0x010fe40003f25270 */
[----:B------:R4:W5:Y:S11]  /*9ec0*/  LDL R4, [R1] ;  /* 0x0000000001047983 */ /* 0x0009760000100800 */
[----:B----4-:R-:W-:Y:S05]  /*9ed0*/  @!P1 BRA `(.L_x_2307) ;  /* 0x00000004005c9947 */ /* 0x010fea0003800000 */
[----:B------:R-:W-:-:S04]  /*9ee0*/  SHF.L.U32 R12, R10, 0x1f, RZ ;  /* 0x0000001f0a0c7819 */ /* 0x000fc800000006ff */
[----:B------:R-:W4:Y:S02]  /*9ef0*/  SYNCS.PHASECHK.TRANS64.TRYWAIT P1, [R15+URZ+0x30840], R12 ;  /* 0x0308400c0f0075a7 */ /* 0x000f24000802017f */
[----:B----4-:R-:W-:Y:S05]  /*9f00*/  @!P1 BRA `(.L_x_2318) ;  /* 0x0000001000249947 */ /* 0x010fea0003800000 */
.L_x_2354:
        /* <DEDUP_REMOVED lines=8> */
.L_x_2319:
        /* <DEDUP_REMOVED lines=34> */
.L_x_2355:
        /* <DEDUP_REMOVED lines=8> */
.L_x_2321:
        /* <DEDUP_REMOVED lines=34> */
.L_x_2307:
[----:B------:R-:W1:Y:S01]  /*a450*/  S2R R0, SR_TID.X ;  /* 0x0000000000007919 */ /* 0x000e620000002100 */
[----:B------:R-:W-:Y:S01]  /*a460*/  IMAD R3, R16, 0x8, R15 ;  /* 0x0000000810037824 */ /* 0x000fe200078e020f */
[----:B-1----:R-:W-:Y:S02]  /*a470*/  LOP3.LUT R2, R0, 0x7f, RZ, 0xc0, !PT ;  /* 0x0000007f00027812 */ /* 0x002fe400078ec0ff */
[----:B------:R-:W-:Y:S02]  /*a480*/  SHF.L.U32 R0, R10, 0x1f, RZ ;  /* 0x0000001f0a007819 */ /* 0x000fe400000006ff */
[----:B------:R-:W-:Y:S02]  /*a490*/  ISETP.NE.AND P1, PT, R2, RZ, PT ;  /* 0x000000ff0200720c */ /* 0x000fe40003f25270 */
[----:B------:R-:W1:Y:S02]  /*a4a0*/  SYNCS.PHASECHK.TRANS64.TRYWAIT P0, [R3+URZ+0x30840], R0 ;  /* 0x03084000030075a7 */ /* 0x000e64000800017f */
[----:B-1----:R-:W-:Y:S09]  /*a4b0*/  @!P0 BRA `(.L_x_2322) ;  /* 0x0000000800e08947 */ /* 0x002ff20003800000 */
.L_x_2356:
[----:B------:R-:W-:Y:S05]  /*a4c0*/  @P1 BRA `(.L_x_2323) ;  /* 0x0000000000181947 */ /* 0x000fea0003800000 */
[----:B------:R-:W1:Y:S01]  /*a4d0*/  S2R R2, SR_TID.X ;  /* 0x0000000000027919 */ /* 0x000e620000002100 */
[----:B------:R-:W-:-:S04]  /*a4e0*/  IMAD.MOV.U32 R0, RZ, RZ, 0x4100 ;  /* 0x00004100ff007424 */ /* 0x000fc800078e00ff */
[----:B------:R1:W-:Y:S02]  /*a4f0*/  SYNCS.ARRIVE.TRANS64 RZ, [R3+URZ+0x30830], R0 ;  /* 0x0308300003ff79a7 */ /* 0x0003e4000800003f */
[----:B-1----:R-:W-:-:S13]  /*a500*/  LOP3.LUT P0, RZ, R2, 0x1f, RZ, 0xc0, !PT ;  /* 0x0000001f02ff7812 */ /* 0x002fda000780c0ff */
[----:B------:R-:W-:Y:S05]  /*a510*/  @!P0 BRA `(.L_x_2323) ;  /* 0x0000000000048947 */ /* 0x000fea0003800000 */
[----:B------:R-:W-:Y:S01]  /*a520*/  BPT.TRAP 0x1 ;  /* 0x000000040000795c */ /* 0x000fe20000300000 */
.L_x_2323:
        /* <DEDUP_REMOVED lines=41> */
.L_x_2304:
[----:B------:R-:W-:Y:S05]  /*a7c0*/  BSYNC B0 ;  /* 0x0000000000007941 */ /* 0x000fea0003800000 */
.L_x_2299:
[----:B------:R-:W-:-:S03]  /*a7d0*/  UMOV UR8, 0xffffffff ;  /* 0xffffffff00087882 */ /* 0x000fc60000000000 */
[----:B------:R-:W-:Y:S05]  /*a7e0*/  BRA.DIV UR8, `(.L_x_2324) ;  /* 0x0000000a08287947 */ /* 0x000fea000b800000 */
[----:B------:R-:W-:-:S13]  /*a7f0*/  ELECT P6, URZ, PT ;  /* 0x00000000003f782f */ /* 0x000fda00038c0000 */
.L_x_2359:
[----:B------:R-:W-:Y:S05]  /*a800*/  @!P6 BRA `(.L_x_2198) ;  /* 0x000000000084e947 */ /* 0x000fea0003800000 */
[----:B------:R-:W-:-:S06]  /*a810*/  ULOP3.LUT UR8, UR38, 0x2, URZ, 0xfc, !UPT ;  /* 0x0000000226087892 */ /* 0x000fcc000f8efc3f */
[----:B------:R-:W-:-:S05]  /*a820*/  IMAD.U32 R2, RZ, RZ, UR8 ;  /* 0x00000008ff027e24 */ /* 0x000fca000f8e00ff */
[----:B------:R-:W-:-:S13]  /*a830*/  ISETP.NE.AND P2, PT, R2, 0x3, PT ;  /* 0x000000030200780c */ /* 0x000fda0003f45270 */
[----:B------:R-:W-:Y:S05]  /*a840*/  @!P2 BRA `(.L_x_2325) ;  /* 0x000000000004a947 */ /* 0x000fea0003800000 */
[----:B---3--:R-:W-:Y:S01]  /*a850*/  BPT.TRAP 0x1 ;  /* 0x000000040000795c */ /* 0x008fe20000300000 */
.L_x_2325:
        /* <DEDUP_REMOVED lines=15> */
.L_x_2360:
[----:B------:R-:W2:Y:S02]  /*a950*/  SYNCS.PHASECHK.TRANS64.TRYWAIT P0, [R3+URZ], R2 ;  /* 0x00000002030075a7 */ /* 0x000ea4000800017f */
[----:B--2---:R-:W-:Y:S05]  /*a960*/  @!P0 BRA `(.L_x_2327) ;  /* 0x0000000400fc8947 */ /* 0x004fea0003800000 */
.L_x_2361:
[----:B------:R-:W-:Y:S05]  /*a970*/  @!P2 BRA `(.L_x_2328) ;  /* 0x000000000004a947 */ /* 0x000fea0003800000 */
[----:B---3--:R-:W-:Y:S01]  /*a980*/  BPT.TRAP 0x1 ;  /* 0x000000040000795c */ /* 0x008fe20000300000 */
.L_x_2328:
[----:B--2---:R-:W-:-:S04]  /*a990*/  VIADD R3, R8, 0x30840 ;  /* 0x0003084008037836 */ /* 0x004fc80000000000 */
[----:B------:R-:W-:-:S04]  /*a9a0*/  IMAD R5, R0, 0x8, R3 ;  /* 0x0000000800057824 */ /* 0x000fc800078e0203 */
[----:B------:R-:W2:Y:S02]  /*a9b0*/  SYNCS.PHASECHK.TRANS64.TRYWAIT P0, [R5+URZ], R4 ;  /* 0x00000004050075a7 */ /* 0x000ea4000800017f */
[----:B--2---:R-:W-:Y:S05]  /*a9c0*/  @!P0 BRA `(.L_x_2329) ;  /* 0x0000000400f88947 */ /* 0x004fea0003800000 */
.L_x_2362:
[----:B------:R-:W-:-:S07]  /*a9d0*/  IMAD R3, R6, 0x8, R3 ;  /* 0x0000000806037824 */ /* 0x000fce00078e0203 */
.L_x_2330:
[----:B----4-:R4:W1:Y:S02]  /*a9e0*/  SYNCS.PHASECHK.TRANS64.TRYWAIT P0, [R3+URZ], R2 ;  /* 0x00000002030075a7 */ /* 0x010864000800017f */
[----:B-1----:R-:W-:Y:S05]  /*a9f0*/  @!P0 NANOSLEEP.SYNCS 0x989680 ;  /* 0x009896800000895d */ /* 0x002fea0003900000 */
[----:B------:R-:W1:Y:S02]  /*aa00*/  @!P0 SYNCS.PHASECHK.TRANS64 P0, [R3+URZ], R2 ;  /* 0x00000002030085a7 */ /* 0x000e64000800007f */
[----:B-1----:R-:W-:Y:S05]  /*aa10*/  @!P0 BRA `(.L_x_2330) ;  /* 0xfffffffc00f08947 */ /* 0x002fea000383ffff */
.L_x_2198:
[----:B---3--:R-:W-:Y:S05]  /*aa20*/  BSYNC B6 ;  /* 0x0000000000067941 */ /* 0x008fea0003800000 */
.L_x_2192:
[----:B------:R-:W-:Y:S05]  /*aa30*/  EXIT ;  /* 0x000000000000794d */ /* 0x000fea0003800000 */
.L_x_2209:
[----:B------:R-:W-:Y:S02]  /*aa40*/  IMAD.MOV.U32 R12, RZ, RZ, RZ ;  /* 0x000000ffff0c7224 */ /* 0x000fe400078e00ff */
[----:B------:R-:W-:Y:S02]  /*aa50*/  IMAD.MOV.U32 R11, RZ, RZ, 0x1f ;  /* 0x0000001fff0b7424 */ /* 0x000fe400078e00ff */
[----:B------:R-:W-:-:S07]  /*aa60*/  IMAD.MOV.U32 R15, RZ, RZ, -0x1 ;  /* 0xffffffffff0f7424 */ /* 0x000fce00078e00ff */
[----:B------:R-:W-:Y:S05]  /*aa70*/  WARPSYNC.COLLECTIVE R15, `(.L_x_2331) ;  /* 0x000000000f087348 */ /* 0x000fea0003c00000 */
[----:B------:R1:W2:Y:S02]  /*aa80*/  SHFL.IDX P6, R14, R13, R12, R11 ;  /* 0x0000000c0d0e7389 */ /* 0x0002a400000c000b */
[----:B-12---:R-:W-:Y:S01]  /*aa90*/  ENDCOLLECTIVE ;  /* 0x000000000000791b */ /* 0x006fe20003800000 */
.L_x_2331:
[----:B------:R-:W-:Y:S05]  /*aaa0*/  BRA `(.L_x_2332) ;  /* 0xffffff6800e47947 */ /* 0x000fea000383ffff */
.L_x_2211:
        /* <DEDUP_REMOVED lines=8> */
.L_x_2215:
[----:B---3--:R3:W4:Y:S02]  /*ab30*/  SYNCS.PHASECHK.TRANS64.TRYWAIT P0, [R0+URZ+0x30810], R191 ;  /* 0x030810bf000075a7 */ /* 0x008724000800017f */
[----:B----4-:R-:W-:Y:S05]  /*ab40*/  @!P0 NANOSLEEP.SYNCS 0x989680 ;  /* 0x009896800000895d */ /* 0x010fea0003900000 */
[----:B------:R-:W4:Y:S02]  /*ab50*/  @!P0 SYNCS.PHASECHK.TRANS64 P0, [R0+URZ+0x30810], R191 ;  /* 0x030810bf000085a7 */ /* 0x000f24000800007f */
[----:B----4-:R-:W-:Y:S05]  /*ab60*/  @!P0 BRA `(.L_x_2215) ;  /* 0xfffffffc00f08947 */ /* 0x010fea000383ffff */
[----:B------:R-:W-:Y:S05]  /*ab70*/  BRA `(.L_x_2214) ;  /* 0xffffff7000cc7947 */ /* 0x000fea000383ffff */
.L_x_2219:
[----:B--2---:R2:W1:Y:S02]  /*ab80*/  SYNCS.PHASECHK.TRANS64.TRYWAIT P0, [R0+URZ+0x30830], R191 ;  /* 0x030830bf000075a7 */ /* 0x004464000800017f */
[----:B-1----:R-:W-:Y:S05]  /*ab90*/  @!P0 NANOSLEEP.SYNCS 0x989680 ;  /* 0x009896800000895d */ /* 0x002fea0003900000 */
[----:B------:R-:W1:Y:S02]  /*aba0*/  @!P0 SYNCS.PHASECHK.TRANS64 P0, [R0+URZ+0x30830], R191 ;  /* 0x030830bf000085a7 */ /* 0x000e64000800007f */
[----:B-1----:R-:W-:Y:S05]  /*abb0*/  @!P0 BRA `(.L_x_2219) ;  /* 0xfffffffc00f08947 */ /* 0x002fea000383ffff */
[----:B------:R-:W-:Y:S05]  /*abc0*/  BRA `(.L_x_2218) ;  /* 0xffffff7800e47947 */ /* 0x000fea000383ffff */
.L_x_2226:
[----:B------:R-:W-:Y:S01]  /*abd0*/  BSSY B0, `(.L_x_2333) ;  /* 0x0000005000007945 */ /* 0x000fe20003800000 */
[----:B------:R-:W-:-:S07]  /*abe0*/  IMAD.MOV.U32 R15, RZ, RZ, -0x1 ;  /* 0xffffffffff0f7424 */ /* 0x000fce00078e00ff */
[----:B-1----:R-:W-:Y:S05]  /*abf0*/  WARPSYNC.COLLECTIVE R15, `(.L_x_2334) ;  /* 0x000000000f087348 */ /* 0x002fea0003c00000 */
[----:B------:R-:W-:Y:S01]  /*ac00*/  NOP ;  /* 0x0000000000007918 */ /* 0x000fe20000000000 */
[----:B-1----:R-:W-:Y:S01]  /*ac10*/  ENDCOLLECTIVE ;  /* 0x000000000000791b */ /* 0x002fe20003800000 */
.L_x_2334:
[----:B------:R-:W-:Y:S05]  /*ac20*/  BSYNC B0 ;  /* 0x0000000000007941 */ /* 0x000fea0003800000 */
.L_x_2333:
[----:B------:R-:W-:Y:S05]  /*ac30*/  BRA `(.L_x_2335) ;  /* 0xffffffac00187947 */ /* 0x000fea000383ffff */
.L_x_2235:
[----:B------:R-:W-:Y:S01]  /*ac40*/  BSSY B0, `(.L_x_2336) ;  /* 0x0000005000007945 */ /* 0x000fe20003800000 */
[----:B------:R-:W-:-:S07]  /*ac50*/  IMAD.MOV.U32 R15, RZ, RZ, -0x1 ;  /* 0xffffffffff0f7424 */ /* 0x000fce00078e00ff */
[----:B-12---:R-:W-:Y:S05]  /*ac60*/  WARPSYNC.COLLECTIVE R15, `(.L_x_2337) ;  /* 0x000000000f087348 */ /* 0x006fea0003c00000 */
[----:B------:R-:W-:Y:S01]  /*ac70*/  NOP ;  /* 0x0000000000007918 */ /* 0x000fe20000000000 */
[----:B-12---:R-:W-:Y:S01]  /*ac80*/  ENDCOLLECTIVE ;  /* 0x000000000000791b */ /* 0x006fe20003800000 */
.L_x_2337:
[----:B------:R-:W-:Y:S05]  /*ac90*/  BSYNC B0 ;  /* 0x0000000000007941 */ /* 0x000fea0003800000 */
.L_x_2336:
[----:B------:R-:W-:Y:S05]  /*aca0*/  BRA `(.L_x_2338) ;  /* 0xffffffb0001c7947 */ /* 0x000fea000383ffff */
.L_x_2252:
[----:B------:R-:W-:Y:S01]  /*acb0*/  BSSY B0, `(.L_x_2339) ;  /* 0x0000005000007945 */ /* 0x000fe20003800000 */
[----:B------:R-:W-:-:S07]  /*acc0*/  IMAD.MOV.U32 R15, RZ, RZ, -0x1 ;  /* 0xffffffffff0f7424 */ /* 0x000fce00078e00ff */
[----:B------:R-:W-:Y:S05]  /*acd0*/  WARPSYNC.COLLECTIVE R15, `(.L_x_2340) ;  /* 0x000000000f087348 */ /* 0x000fea0003c00000 */
[----:B------:R-:W-:Y:S01]  /*ace0*/  NOP ;  /* 0x0000000000007918 */ /* 0x000fe20000000000 */
[----:B------:R-:W-:Y:S01]  /*acf0*/  ENDCOLLECTIVE ;  /* 0x000000000000791b */ /* 0x000fe20003800000 */
.L_x_2340:
[----:B------:R-:W-:Y:S05]  /*ad00*/  BSYNC B0 ;  /* 0x0000000000007941 */ /* 0x000fea0003800000 */
.L_x_2339:
[----:B------:R-:W-:Y:S05]  /*ad10*/  BRA `(.L_x_2341) ;  /* 0xffffffbc00647947 */ /* 0x000fea000383ffff */
.L_x_2265:
[----:B------:R-:W-:Y:S01]  /*ad20*/  BSSY B0, `(.L_x_2342) ;  /* 0x0000005000007945 */ /* 0x000fe20003800000 */
[----:B------:R-:W-:-:S07]  /*ad30*/  IMAD.MOV.U32 R15, RZ, RZ, -0x1 ;  /* 0xffffffffff0f7424 */ /* 0x000fce00078e00ff */
[----:B------:R-:W-:Y:S05]  /*ad40*/  WARPSYNC.COLLECTIVE R15, `(.L_x_2343) ;  /* 0x000000000f087348 */ /* 0x000fea0003c00000 */
[----:B------:R-:W-:Y:S01]  /*ad50*/  NOP ;  /* 0x0000000000007918 */ /* 0x000fe20000000000 */
[----:B------:R-:W-:Y:S01]  /*ad60*/  ENDCOLLECTIVE ;  /* 0x000000000000791b */ /* 0x000fe20003800000 */
.L_x_2343:
[----:B------:R-:W-:Y:S05]  /*ad70*/  BSYNC B0 ;  /* 0x0000000000007941 */ /* 0x000fea0003800000 */
.L_x_2342:
[----:B------:R-:W-:Y:S05]  /*ad80*/  BRA `(.L_x_2344) ;  /* 0xffffffc000f87947 */ /* 0x000fea000383ffff */
.L_x_2277:
[----:B------:R-:W-:Y:S01]  /*ad90*/  BSSY B0, `(.L_x_2345) ;  /* 0x0000005000007945 */ /* 0x000fe20003800000 */
[----:B------:R-:W-:-:S07]  /*ada0*/  IMAD.MOV.U32 R15, RZ, RZ, -0x1 ;  /* 0xffffffffff0f7424 */ /* 0x000fce00078e00ff */
[----:B------:R-:W-:Y:S05]  /*adb0*/  WARPSYNC.COLLECTIVE R15, `(.L_x_2346) ;  /* 0x000000000f087348 */ /* 0x000fea0003c00000 */
[----:B------:R-:W-:Y:S01]  /*adc0*/  NOP ;  /* 0x0000000000007918 */ /* 0x000fe20000000000 */
[----:B------:R-:W-:Y:S01]  /*add0*/  ENDCOLLECTIVE ;  /* 0x000000000000791b */ /* 0x000fe20003800000 */
.L_x_2346:
[----:B------:R-:W-:Y:S05]  /*ade0*/  BSYNC B0 ;  /* 0x0000000000007941 */ /* 0x000fea0003800000 */
.L_x_2345:
[----:B------:R-:W-:Y:S05]  /*adf0*/  BRA `(.L_x_2347) ;  /* 0xffffffc800207947 */ /* 0x000fea000383ffff */
.L_x_2305:
[----:B-1----:R1:W2:Y:S02]  /*ae00*/  SYNCS.PHASECHK.TRANS64.TRYWAIT P0, [R15+URZ+0x30820], R0 ;  /* 0x030820000f0075a7 */ /* 0x0022a4000800017f */
[----:B--2---:R-:W-:Y:S05]  /*ae10*/  @!P0 NANOSLEEP.SYNCS 0x989680 ;  /* 0x009896800000895d */ /* 0x004fea0003900000 */
[----:B------:R-:W2:Y:S02]  /*ae20*/  @!P0 SYNCS.PHASECHK.TRANS64 P0, [R15+URZ+0x30820], R0 ;  /* 0x030820000f0085a7 */ /* 0x000ea4000800007f */
[----:B--2---:R-:W-:Y:S05]  /*ae30*/  @!P0 BRA `(.L_x_2305) ;  /* 0xfffffffc00f08947 */ /* 0x004fea000383ffff */
[----:B------:R-:W-:Y:S05]  /*ae40*/  BRA `(.L_x_2348) ;  /* 0xffffffdc00907947 */ /* 0x000fea000383ffff */
.L_x_2309:
[----:B--2---:R2:W3:Y:S02]  /*ae50*/  SYNCS.PHASECHK.TRANS64.TRYWAIT P1, [R15+URZ+0x30840], R18 ;  /* 0x030840120f0075a7 */ /* 0x0044e4000802017f */
[----:B---3--:R-:W-:Y:S05]  /*ae60*/  @!P1 NANOSLEEP.SYNCS 0x989680 ;  /* 0x009896800000995d */ /* 0x008fea0003900000 */
[----:B------:R-:W3:Y:S02]  /*ae70*/  @!P1 SYNCS.PHASECHK.TRANS64 P1, [R15+URZ+0x30840], R18 ;  /* 0x030840120f0095a7 */ /* 0x000ee4000802007f */
[----:B---3--:R-:W-:Y:S05]  /*ae80*/  @!P1 BRA `(.L_x_2309) ;  /* 0xfffffffc00f09947 */ /* 0x008fea000383ffff */
[----:B------:R-:W-:Y:S05]  /*ae90*/  BRA `(.L_x_2349) ;  /* 0xffffffe400487947 */ /* 0x000fea000383ffff */
.L_x_2311:
[----:B-1----:R1:W3:Y:S02]  /*aea0*/  SYNCS.PHASECHK.TRANS64.TRYWAIT P1, [R15+URZ+0x30828], R18 ;  /* 0x030828120f0075a7 */ /* 0x0022e4000802017f */
[----:B---3--:R-:W-:Y:S05]  /*aeb0*/  @!P1 NANOSLEEP.SYNCS 0x989680 ;  /* 0x009896800000995d */ /* 0x008fea0003900000 */
[----:B------:R-:W3:Y:S02]  /*aec0*/  @!P1 SYNCS.PHASECHK.TRANS64 P1, [R15+URZ+0x30828], R18 ;  /* 0x030828120f0095a7 */ /* 0x000ee4000802007f */
[----:B---3--:R-:W-:Y:S05]  /*aed0*/  @!P1 BRA `(.L_x_2311) ;  /* 0xfffffffc00f09947 */ /* 0x008fea000383ffff */
[----:B------:R-:W-:Y:S05]  /*aee0*/  BRA `(.L_x_2350) ;  /* 0xffffffe400e87947 */ /* 0x000fea000383ffff */
.L_x_2313:
[----:B---3--:R3:W4:Y:S02]  /*aef0*/  SYNCS.PHASECHK.TRANS64.TRYWAIT P1, [R15+URZ+0x30848], R18 ;  /* 0x030848120f0075a7 */ /* 0x008724000802017f */
[----:B----4-:R-:W-:Y:S05]  /*af00*/  @!P1 NANOSLEEP.SYNCS 0x989680 ;  /* 0x009896800000995d */ /* 0x010fea0003900000 */
[----:B------:R-:W4:Y:S02]  /*af10*/  @!P1 SYNCS.PHASECHK.TRANS64 P1, [R15+URZ+0x30848], R18 ;  /* 0x030848120f0095a7 */ /* 0x000f24000802007f */
[----:B----4-:R-:W-:Y:S05]  /*af20*/  @!P1 BRA `(.L_x_2313) ;  /* 0xfffffffc00f09947 */ /* 0x010fea000383ffff */
[----:B------:R-:W-:Y:S05]  /*af30*/  BRA `(.L_x_2351) ;  /* 0xffffffe800887947 */ /* 0x000fea000383ffff */
.L_x_2315:
[----:B------:R-:W-:-:S07]  /*af40*/  SHF.L.U32 R4, R10, 0x1f, RZ ;  /* 0x0000001f0a047819 */ /* 0x000fce00000006ff */
.L_x_2352:
[----:B----4-:R4:W1:Y:S02]  /*af50*/  SYNCS.PHASECHK.TRANS64.TRYWAIT P1, [R15+URZ+0x30820], R4 ;  /* 0x030820040f0075a7 */ /* 0x010864000802017f */
[----:B-1----:R-:W-:Y:S05]  /*af60*/  @!P1 NANOSLEEP.SYNCS 0x989680 ;  /* 0x009896800000995d */ /* 0x002fea0003900000 */
[----:B------:R-:W1:Y:S02]  /*af70*/  @!P1 SYNCS.PHASECHK.TRANS64 P1, [R15+URZ+0x30820], R4 ;  /* 0x030820040f0095a7 */ /* 0x000e64000802007f */
[----:B-1----:R-:W-:Y:S05]  /*af80*/  @!P1 BRA `(.L_x_2352) ;  /* 0xfffffffc00f09947 */ /* 0x002fea000383ffff */
[----:B------:R-:W-:Y:S05]  /*af90*/  BRA `(.L_x_2353) ;  /* 0xffffffec000c7947 */ /* 0x000fea000383ffff */
.L_x_2318:
[----:B----4-:R4:W1:Y:S02]  /*afa0*/  SYNCS.PHASECHK.TRANS64.TRYWAIT P1, [R15+URZ+0x30840], R12 ;  /* 0x0308400c0f0075a7 */ /* 0x010864000802017f */
[----:B-1----:R-:W-:Y:S05]  /*afb0*/  @!P1 NANOSLEEP.SYNCS 0x989680 ;  /* 0x009896800000995d */ /* 0x002fea0003900000 */
[----:B------:R-:W1:Y:S02]  /*afc0*/  @!P1 SYNCS.PHASECHK.TRANS64 P1, [R15+URZ+0x30840], R12 ;  /* 0x0308400c0f0095a7 */ /* 0x000e64000802007f */
[----:B-1----:R-:W-:Y:S05]  /*afd0*/  @!P1 BRA `(.L_x_2318) ;  /* 0xfffffffc00f09947 */ /* 0x002fea000383ffff */
[----:B------:R-:W-:Y:S05]  /*afe0*/  BRA `(.L_x_2354) ;  /* 0xffffffec00c87947 */ /* 0x000fea000383ffff */
.L_x_2320:
[----:B-1----:R1:W2:Y:S02]  /*aff0*/  SYNCS.PHASECHK.TRANS64.TRYWAIT P1, [R15+URZ+0x30828], R12 ;  /* 0x0308280c0f0075a7 */ /* 0x0022a4000802017f */
[----:B--2---:R-:W-:Y:S05]  /*b000*/  @!P1 NANOSLEEP.SYNCS 0x989680 ;  /* 0x009896800000995d */ /* 0x004fea0003900000 */
[----:B------:R-:W2:Y:S02]  /*b010*/  @!P1 SYNCS.PHASECHK.TRANS64 P1, [R15+URZ+0x30828], R12 ;  /* 0x0308280c0f0095a7 */ /* 0x000ea4000802007f */
[----:B--2---:R-:W-:Y:S05]  /*b020*/  @!P1 BRA `(.L_x_2320) ;  /* 0xfffffffc00f09947 */ /* 0x004fea000383ffff */
[----:B------:R-:W-:Y:S05]  /*b030*/  BRA `(.L_x_2355) ;  /* 0xfffffff0005c7947 */ /* 0x000fea000383ffff */
.L_x_2322:
[----:B------:R1:W1:Y:S02]  /*b040*/  SYNCS.PHASECHK.TRANS64.TRYWAIT P0, [R3+URZ+0x30840], R0 ;  /* 0x03084000030075a7 */ /* 0x000264000800017f */
[----:B-1----:R-:W-:Y:S05]  /*b050*/  @!P0 NANOSLEEP.SYNCS 0x989680 ;  /* 0x009896800000895d */ /* 0x002fea0003900000 */
[----:B------:R-:W1:Y:S02]  /*b060*/  @!P0 SYNCS.PHASECHK.TRANS64 P0, [R3+URZ+0x30840], R0 ;  /* 0x03084000030085a7 */ /* 0x000e64000800007f */
[----:B-1----:R-:W-:Y:S05]  /*b070*/  @!P0 BRA `(.L_x_2322) ;  /* 0xfffffffc00f08947 */ /* 0x002fea000383ffff */
[----:B------:R-:W-:Y:S05]  /*b080*/  BRA `(.L_x_2356) ;  /* 0xfffffff4000c7947 */ /* 0x000fea000383ffff */
.L_x_2324:
[----:B------:R-:W-:Y:S01]  /*b090*/  BSSY B0, `(.L_x_2357) ;  /* 0x0000006000007945 */ /* 0x000fe20003800000 */
[----:B------:R-:W-:-:S07]  /*b0a0*/  IMAD.MOV.U32 R15, RZ, RZ, -0x1 ;  /* 0xffffffffff0f7424 */ /* 0x000fce00078e00ff */
[----:B---3--:R-:W-:Y:S05]  /*b0b0*/  WARPSYNC.COLLECTIVE R15, `(.L_x_2358) ;  /* 0x000000000f0c7348 */ /* 0x008fea0003c00000 */
[----:B------:R-:W-:Y:S02]  /*b0c0*/  ELECT P6, UR62, PT ;  /* 0x00000000003e782f */ /* 0x000fe400038c0000 */
[----:B------:R-:W-:Y:S01]  /*b0d0*/  MOV R14, UR62 ;  /* 0x0000003e000e7c02 */ /* 0x000fe20008000f00 */
[----:B---3--:R-:W-:Y:S10]  /*b0e0*/  ENDCOLLECTIVE ;  /* 0x000000000000791b */ /* 0x008ff40003800000 */
.L_x_2358:
[----:B------:R-:W-:Y:S05]  /*b0f0*/  BSYNC B0 ;  /* 0x0000000000007941 */ /* 0x000fea0003800000 */
.L_x_2357:
[----:B------:R-:W-:Y:S05]  /*b100*/  BRA `(.L_x_2359) ;  /* 0xfffffff400bc7947 */ /* 0x000fea000383ffff */
.L_x_2326:
[----:B-1----:R1:W2:Y:S02]  /*b110*/  SYNCS.PHASECHK.TRANS64.TRYWAIT P0, [R7+URZ], R4 ;  /* 0x00000004070075a7 */ /* 0x0022a4000800017f */
[----:B--2---:R-:W-:Y:S05]  /*b120*/  @!P0 NANOSLEEP.SYNCS 0x989680 ;  /* 0x009896800000895d */ /* 0x004fea0003900000 */
[----:B------:R-:W2:Y:S02]  /*b130*/  @!P0 SYNCS.PHASECHK.TRANS64 P0, [R7+URZ], R4 ;  /* 0x00000004070085a7 */ /* 0x000ea4000800007f */
[----:B--2---:R-:W-:Y:S05]  /*b140*/  @!P0 BRA `(.L_x_2326) ;  /* 0xfffffffc00f08947 */ /* 0x004fea000383ffff */
[----:B------:R-:W-:Y:S05]  /*b150*/  BRA `(.L_x_2360) ;  /* 0xfffffff400fc7947 */ /* 0x000fea000383ffff */
.L_x_2327:
[----:B--2---:R2:W4:Y:S02]  /*b160*/  SYNCS.PHASECHK.TRANS64.TRYWAIT P0, [R3+URZ], R2 ;  /* 0x00000002030075a7 */ /* 0x004524000800017f */
[----:B----4-:R-:W-:Y:S05]  /*b170*/  @!P0 NANOSLEEP.SYNCS 0x989680 ;  /* 0x009896800000895d */ /* 0x010fea0003900000 */
[----:B------:R-:W4:Y:S02]  /*b180*/  @!P0 SYNCS.PHASECHK.TRANS64 P0, [R3+URZ], R2 ;  /* 0x00000002030085a7 */ /* 0x000f24000800007f */
[----:B----4-:R-:W-:Y:S05]  /*b190*/  @!P0 BRA `(.L_x_2327) ;  /* 0xfffffffc00f08947 */ /* 0x010fea000383ffff */
[----:B------:R-:W-:Y:S05]  /*b1a0*/  BRA `(.L_x_2361) ;  /* 0xfffffff400f07947 */ /* 0x000fea000383ffff */
.L_x_2329:
[----:B--2---:R2:W4:Y:S02]  /*b1b0*/  SYNCS.PHASECHK.TRANS64.TRYWAIT P0, [R5+URZ], R4 ;  /* 0x00000004050075a7 */ /* 0x004524000800017f */
[----:B----4-:R-:W-:Y:S05]  /*b1c0*/  @!P0 NANOSLEEP.SYNCS 0x989680 ;  /* 0x009896800000895d */ /* 0x010fea0003900000 */
[----:B------:R-:W4:Y:S02]  /*b1d0*/  @!P0 SYNCS.PHASECHK.TRANS64 P0, [R5+URZ], R4 ;  /* 0x00000004050085a7 */ /* 0x000f24000800007f */
[----:B----4-:R-:W-:Y:S05]  /*b1e0*/  @!P0 BRA `(.L_x_2329) ;  /* 0xfffffffc00f08947 */ /* 0x010fea000383ffff */
[----:B------:R-:W-:Y:S05]  /*b1f0*/  BRA `(.L_x_2362) ;  /* 0xfffffff400f47947 */ /* 0x000fea000383ffff */
.L_x_2363:
        /* <DEDUP_REMOVED lines=16> */
.L_x_3668:


//--------------------- .text._ZN7cutlass13device_kernelIN5flash11enable_sm90INS1_16FlashAttnBwdSm90INS1_25CollectiveMainloopBwdSm90ILi2ELi2ELi2EN4cute5tupleIJNS5_1CILi1EEES8_S8_EEENS6_IJNS7_ILi64EEENS7_ILi128EEESB_EEENS_6half_tEfNS_4arch4Sm90ELb1ELb0ELb1ELb0ELb0ELb1ELb0ELb0ELi2ELi1ELi2ELi1ELb0EEENS1_21CollectiveEpilogueBwdISC_SD_SF_Li256ELb0ELb0ELi1EEENS1_25SingleTileBwdLPTSchedulerILb0ELi128ELb0EEEEEEEEEvNT_6ParamsE --------------------------
	.section	.text._ZN7cutlass13device_kernelIN5flash11enable_sm90INS1_16FlashAttnBwdSm90INS1_25CollectiveMainloopBwdSm90ILi2ELi2ELi2EN4cute5tupleIJNS5_1CILi1EEES8_S8_EEENS6_IJNS7_ILi64EEENS7_ILi128EEESB_EEENS_6half_tEfNS_4arch4Sm90ELb1ELb0ELb1ELb0ELb0ELb1ELb0ELb0ELi2ELi1ELi2ELi1ELb0EEENS1_21CollectiveEpilogueBwdISC_SD_SF_Li256ELb0ELb0ELi1EEENS1_25SingleTileBwdLPTSchedulerILb0ELi128ELb0EEEEEEEEEvNT_6ParamsE,"ax",@progbits
	.align	128
.text._ZN7cutlass13device_kernelIN5flash11enable_sm90INS1_16FlashAttnBwdSm90INS1_25CollectiveMainloopBwdSm90ILi2ELi2ELi2EN4cute5tupleIJNS5_1CILi1EEES8_S8_EEENS6_IJNS7_ILi64EEENS7_ILi128EEESB_EEENS_6half_tEfNS_4arch4Sm90ELb1ELb0ELb1ELb0ELb0ELb1ELb0ELb0ELi2ELi1ELi2ELi1ELb0EEENS1_21CollectiveEpilogueBwdISC_SD_SF_Li256ELb0ELb0ELi1EEENS1_25SingleTileBwdLPTSchedulerILb0ELi128ELb0EEEEEEEEEvNT_6ParamsE:
        .type           _ZN7cutlass13device_kernelIN5flash11enable_sm90INS1_16FlashAttnBwdSm90INS1_25CollectiveMainloopBwdSm90ILi2ELi2ELi2EN4cute5tupleIJNS5_1CILi1EEES8_S8_EEENS6_IJNS7_ILi64EEENS7_ILi128EEESB_EEENS_6half_tEfNS_4arch4Sm90ELb1ELb0ELb1ELb0ELb0ELb1ELb0ELb0ELi2ELi1ELi2ELi1ELb0EEENS1_21CollectiveEpilogueBwdISC_SD_SF_Li256ELb0ELb0ELi1EEENS1_25SingleTileBwdLPTSchedulerILb0ELi128ELb0EEEEEEEEEvNT_6ParamsE,@function
        .size           _ZN7cutlass13device_kernelIN5flash11enable_sm90INS1_16FlashAttnBwdSm90INS1_25CollectiveMainloopBwdSm90ILi2ELi2ELi2EN4cute5tupleIJNS5_1CILi1EEES8_S8_EEENS6_IJNS7_ILi64EEENS7_ILi128EEESB_EEENS_6half_tEfNS_4arch4Sm90ELb1ELb0ELb1ELb0ELb0ELb1ELb0ELb0ELi2ELi1ELi2ELi1ELb0EEENS1_21CollectiveEpilogueBwdISC_SD_SF_Li256ELb0ELb0ELi1EEENS1_25SingleTileBwdLPTSchedulerILb0ELi128ELb0EEEEEEEEEvNT_6ParamsE,(.L_x_3669 - _ZN7cutlass13device_kernelIN5flash11enable_sm90INS1_16FlashAttnBwdSm90INS1_25CollectiveMainloopBwdSm90ILi2ELi2ELi2EN4cute5tupleIJNS5_1CILi1EEES8_S8_EEENS6_IJNS7_ILi64EEENS7_ILi128EEESB_EEENS_6half_tEfNS_4arch4Sm90ELb1ELb0ELb1ELb0ELb0ELb1ELb0ELb0ELi2ELi1ELi2ELi1ELb0EEENS1_21CollectiveEpilogueBwdISC_SD_SF_Li256ELb0ELb0ELi1EEENS1_25SingleTileBwdLPTSchedulerILb0ELi128ELb0EEEEEEEEEvNT_6ParamsE)
        .other          _ZN7cutlass13device_kernelIN5flash11enable_sm90INS1_16FlashAttnBwdSm90INS1_25CollectiveMainloopBwdSm90ILi2ELi2ELi2EN4cute5tupleIJNS5_1CILi1EEES8_S8_EEENS6_IJNS7_ILi64EEENS7_ILi128EEESB_EEENS_6half_tEfNS_4arch4Sm90ELb1ELb0ELb1ELb0ELb0ELb1ELb0ELb0ELi2ELi1ELi2ELi1ELb0EEENS1_21CollectiveEpilogueBwdISC_SD_SF_Li256ELb0ELb0ELi1EEENS1_25SingleTileBwdLPTSchedulerILb0ELi128ELb0EEEEEEEEEvNT_6ParamsE,@"STO_CUDA_ENTRY STV_DEFAULT"
_ZN7cutlass13device_kernelIN5flash11enable_sm90INS1_16FlashAttnBwdSm90INS1_25CollectiveMainloopBwdSm90ILi2ELi2ELi2EN4cute5tupleIJNS5_1CILi1EEES8_S8_EEENS6_IJNS7_ILi64EEENS7_ILi128EEESB_EEENS_6half_tEfNS_4arch4Sm90ELb1ELb0ELb1ELb0ELb0ELb1ELb0ELb0ELi2ELi1ELi2ELi1ELb0EEENS1_21CollectiveEpilogueBwdISC_SD_SF_Li256ELb0ELb0ELi1EEENS1_25SingleTileBwdLPTSchedulerILb0ELi128ELb0EEEEEEEEEvNT_6ParamsE:
        /* <DEDUP_REMOVED lines=30> */
.L_x_2365:
[----:B------:R-:W-:Y:S05]  /*01e0*/  BSYNC B0 ;  /* 0x0000000000007941 */ /* 0x000fea0003800000 */
.L_x_2364:
        /* <DEDUP_REMOVED lines=37> */
.L_x_2366:
        /* <DEDUP_REMOVED lines=22> */
.L_x_2367:
[----:B------:R-:W-:Y:S01]  /*05a0*/  PLOP3.LUT P0, PT, PT, PT, UP0, 0x80, 0x0 ;  /* 0x000000000000781c */ /* 0x000fe20003f0f008 */
[----:B------:R-:W-:Y:S01]  /*05b0*/  NOP ;  /* 0x0000000000007918 */ /* 0x000fe20000000000 */
[----:B------:R-:W-:Y:S01]  /*05c0*/  BSSY B6, `(.L_x_2368) ;  /* 0x00009a1000067945 */ /* 0x000fe20003800000 */
[----:B-12-4-:R-:W-:Y:S10]  /*05d0*/  BAR.SYNC.DEFER_BLOCKING 0x0 ;  /* 0x0000000000007b1d */ /* 0x016ff40000010000 */
[----:B------:R-:W-:Y:S05]  /*05e0*/  @!P0 BRA `(.L_x_2369) ;  /* 0x00000068001c8947 */ /* 0x000fea0003800000 */
.L_x_2370:
[----:B------:R-:W-:-:S08]  /*05f0*/  NOP ;  /* 0x0000000000007918 */ /* 0x000fd00000000000 */
[----:B------:R-:W1:Y:S02]  /*0600*/  USETMAXREG.TRY_ALLOC.CTAPOOL UP0, 0xf0 ;  /* 0x000000f0000079c8 */ /* 0x000e640008000600 */
[----:B-1----:R-:W-:-:S13]  /*0610*/  PLOP3.LUT P0, PT, PT, PT, UP0, 0x80, 0x0 ;  /* 0x000000000000781c */ /* 0x002fda0003f0f008 */
[----:B------:R-:W-:Y:S05]  /*0620*/  @!P0 BRA `(.L_x_2370) ;  /* 0xfffffffc00f08947 */ /* 0x000fea000383ffff */
[----:B------:R-:W-:Y:S01]  /*0630*/  LOP3.LUT R0, R0, 0x3, RZ, 0xc0, !PT ;  /* 0x0000000300007812 */ /* 0x000fe200078ec0ff */
[----:B------:R-:W1:Y:S01]  /*0640*/  S2R R2, SR_TID.X ;  /* 0x0000000000027919 */ /* 0x000e620000002100 */
[----:B------:R-:W2:Y:S01]  /*0650*/  S2UR UR7, SR_CTAID.X ;  /* 0x00000000000779c3 */ /* 0x000ea20000002500 */
[----:B------:R-:W-:Y:S02]  /*0660*/  ULDC UR8, c[0x0][0xb50] ;  /* 0x0002d40000087ab9 */ /* 0x000fe40000000800 */
[----:B------:R-:W-:Y:S01]  /*0670*/  UISETP.NE.AND UP0, UPT, UR8, 0x1, UPT ;  /* 0x000000010800788c */ /* 0x000fe2000bf05270 */
[----:B------:R-:W3:Y:S04]  /*0680*/  SHFL.IDX PT, R0, R0, RZ, 0x1f ;  /* 0x00001fff00007589 */ /* 0x000ee800000e0000 */
[----:B------:R-:W4:Y:S06]  /*0690*/  LDC R3, c[0x0][0xb68] ;  /* 0x0002da00ff037b82 */ /* 0x000f2c0000000800 */
[----:B------:R-:W-:Y:S01]  /*06a0*/  @UP0 ULDC UR4, c[0x0][0xb54] ;  /* 0x0002d50000040ab9 */ /* 0x000fe20000000800 */
[----:B------:R-:W-:Y:S01]  /*06b0*/  @UP0 ULDC UR9, c[0x0][0xb58] ;  /* 0x0002d60000090ab9 */ /* 0x000fe20000000800 */
[----:B--2---:R-:W-:-:S02]  /*06c0*/  UIMAD.WIDE.U32 UR4, UR7, UR4, URZ ;  /* 0x00000004070472a5 */ /* 0x004fc4000f8e003f */
[----:B------:R-:W-:Y:S01]  /*06d0*/  UMOV UR6, UR7 ;  /* 0x0000000700067c82 */ /* 0x000fe20008000000 */
[----:B---3--:R-:W-:Y:S01]  /*06e0*/  ISETP.NE.AND P0, PT, R0, RZ, PT ;  /* 0x000000ff0000720c */ /* 0x008fe20003f05270 */
[----:B------:R-:W-:Y:S01]  /*06f0*/  @UP0 USHF.R.U32.HI UR6, URZ, UR9, UR5 ;  /* 0x000000093f060299 */ /* 0x000fe20008011605 */
[----:B-1----:R-:W-:-:S03]  /*0700*/  SHF.R.U32.HI R2, RZ, 0x7, R2 ;  /* 0x00000007ff027819 */ /* 0x002fc60000011602 */
[----:B------:R-:W-:-:S04]  /*0710*/  UIADD3 UR4, -UR6, URZ, URZ ;  /* 0x0000003f06047290 */ /* 0x000fc8000fffe13f */
[----:B------:R-:W-:-:S04]  /*0720*/  UIMAD UR10, UR8, UR4, UR7 ;  /* 0x00000004080a72a4 */ /* 0x000fc8000f8e0207 */
[----:B------:R-:W-:-:S05]  /*0730*/  @!P0 VIADD R2, R2, 0x9 ;  /* 0x0000000902028836 */ /* 0x000fca0000000000 */
[----:B------:R1:W-:Y:S06]  /*0740*/  @!P0 BAR.ARV R2, 0xa0 ;  /* 0x000280020000851d */ /* 0x0003ec0000002000 */
[----:B----4-:R-:W-:-:S13]  /*0750*/  ISETP.LE.AND P0, PT, R3, UR6, PT ;  /* 0x0000000603007c0c */ /* 0x010fda000bf03270 */
[----:B-1----:R-:W-:Y:S05]  /*0760*/  @!P0 BRA `(.L_x_2371) ;  /* 0x0000000000208947 */ /* 0x002fea0003800000 */
[----:B------:R-:W-:Y:S01]  /*0770*/  ULDC UR7, c[0x0][0xb5c] ;  /* 0x0002d70000077ab9 */ /* 0x000fe20000000800 */
[----:B------:R-:W-:Y:S01]  /*0780*/  UMOV UR36, UR10 ;  /* 0x0000000a00247c82 */ /* 0x000fe20008000000 */
[----:B------:R-:W-:-:S11]  /*0790*/  UISETP.NE.AND UP0, UPT, UR7, 0x1, UPT ;  /* 0x000000010700788c */ /* 0x000fd6000bf05270 */
[----:B------:R-:W-:Y:S02]  /*07a0*/  @UP0 ULDC.64 UR8, c[0x0][0xb60] ;  /* 0x0002d80000080ab9 */ /* 0x000fe40000000a00 */
[----:B------:R-:W-:-:S04]  /*07b0*/  UIMAD.WIDE.U32 UR4, UR10, UR8, URZ ;  /* 0x000000080a0472a5 */ /* 0x000fc8000f8e003f */
[----:B------:R-:W-:-:S04]  /*07c0*/  @UP0 USHF.R.U32.HI UR36, URZ, UR9, UR5 ;  /* 0x000000093f240299 */ /* 0x000fc80008011605 */
[----:B------:R-:W-:Y:S01]  /*07d0*/  UIMAD UR4, UR36, UR7, URZ ;  /* 0x00000007240472a4 */ /* 0x000fe2000f8e023f */
[----:B------:R-:W-:Y:S11]  /*07e0*/  BRA `(.L_x_2372) ;  /* 0x00000000001c7947 */ /* 0x000ff60003800000 */
.L_x_2371:
[----:B------:R-:W-:Y:S01]  /*07f0*/  ULDC UR7, c[0x0][0xb44] ;  /* 0x0002d10000077ab9 */ /* 0x000fe20000000800 */
[----:B------:R-:W-:Y:S01]  /*0800*/  UMOV UR36, UR10 ;  /* 0x0000000a00247c82 */ /* 0x000fe20008000000 */
[----:B------:R-:W-:-:S11]  /*0810*/  UISETP.NE.AND UP0, UPT, UR7, 0x1, UPT ;  /* 0x000000010700788c */ /* 0x000fd6000bf05270 */
[----:B------:R-:W-:Y:S02]  /*0820*/  @UP0 ULDC.64 UR8, c[0x0][0xb48] ;  /* 0x0002d20000080ab9 */ /* 0x000fe40000000a00 */
[----:B------:R-:W-:-:S04]  /*0830*/  UIMAD.WIDE.U32 UR4, UR10, UR8, URZ ;  /* 0x000000080a0472a5 */ /* 0x000fc8000f8e003f */
[----:B------:R-:W-:-:S04]  /*0840*/  @UP0 USHF.R.U32.HI UR36, URZ, UR9, UR5 ;  /* 0x000000093f240299 */ /* 0x000fc80008011605 */
[----:B------:R-:W-:-:S12]  /*0850*/  UIMAD UR4, UR36, UR7, URZ ;  /* 0x00000007240472a4 */ /* 0x000fd8000f8e023f */
.L_x_2372:
[----:B------:R-:W-:Y:S01]  /*0860*/  ULDC UR43, c[0x0][0xb38] ;  /* 0x0002ce00002b7ab9 */ /* 0x000fe20000000800 */
[----:B------:R-:W-:Y:S02]  /*0870*/  UIADD3 UR4, UR10, -UR4, URZ ;  /* 0x800000040a047290 */ /* 0x000fe4000fffe03f */
[----:B------:R-:W-:Y:S01]  /*0880*/  UISETP.NE.AND UP0, UPT, UR43, 0x1, UPT ;  /* 0x000000012b00788c */ /* 0x000fe2000bf05270 */
[----:B------:R-:W-:Y:S02]  /*0890*/  ULDC UR5, c[0x0][0xb44] ;  /* 0x0002d10000057ab9 */ /* 0x000fe40000000800 */
[----:B------:R-:W-:-:S08]  /*08a0*/  UIMAD UR6, UR6, UR5, UR4 ;  /* 0x00000005060672a4 */ /* 0x000fd0000f8e0204 */
[----:B------:R-:W-:Y:S01]  /*08b0*/  @UP0 ULDC UR4, c[0x0][0xb3c] ;  /* 0x0002cf0000040ab9 */ /* 0x000fe20000000800 */
[----:B------:R-:W-:Y:S01]  /*08c0*/  @UP0 ULDC UR7, c[0x0][0xb40] ;  /* 0x0002d00000070ab9 */ /* 0x000fe20000000800 */
[----:B------:R-:W-:Y:S02]  /*08d0*/  UIMAD.WIDE.U32 UR4, UR6, UR4, URZ ;  /* 0x00000004060472a5 */ /* 0x000fe4000f8e003f */
[----:B------:R-:W-:Y:S02]  /*08e0*/  UMOV UR44, UR6 ;  /* 0x00000006002c7c82 */ /* 0x000fe40008000000 */
[----:B------:R-:W-:-:S04]  /*08f0*/  @UP0 USHF.R.U32.HI UR44, URZ, UR7, UR5 ;  /* 0x000000073f2c0299 */ /* 0x000fc80008011605 */
[----:B------:R-:W-:Y:S02]  /*0900*/  UIADD3 UR4, -UR44, URZ, URZ ;  /* 0x0000003f2c047290 */ /* 0x000fe4000fffe13f */
[----:B------:R-:W-:Y:S02]  /*0910*/  ISETP.LE.AND P0, PT, RZ, UR44, PT ;  /* 0x0000002cff007c0c */ /* 0x000fe4000bf03270 */
[----:B------:R-:W-:-:S11]  /*0920*/  UIMAD UR43, UR43, UR4, UR6 ;  /* 0x000000042b2b72a4 */ /* 0x000fd6000f8e0206 */
[----:B------:R-:W-:Y:S05]  /*0930*/  @!P0 BRA `(.L_x_2373) ;  /* 0x0000009400a48947 */ /* 0x000fea0003800000 */
[----:B------:R-:W-:Y:S01]  /*0940*/  ULDC UR7, c[0x0][0x280] ;  /* 0x0000a00000077ab9 */ /* 0x000fe20000000800 */
[----:B------:R-:W-:Y:S01]  /*0950*/  ULDC UR5, c[0x0][0x290] ;  /* 0x0000a40000057ab9 */ /* 0x000fe20000000800 */
[----:B------:R-:W-:Y:S01]  /*0960*/  ULEA UR4, UR36, UR7, 0x7 ;  /* 0x0000000724047291 */ /* 0x000fe2000f8e383f */
[----:B------:R-:W-:Y:S01]  /*0970*/  PLOP3.LUT P0, PT, PT, PT, PT, 0x80, 0x0 ;  /* 0x000000000000781c */ /* 0x000fe20003f0f070 */
[----:B------:R-:W-:Y:S01]  /*0980*/  ULDC UR6, c[0x0][0x74c] ;  /* 0x0001d30000067ab9 */ /* 0x000fe20000000800 */
[----:B------:R-:W-:Y:S01]  /*0990*/  CS2R R86, SRZ ;  /* 0x0000000000567805 */ /* 0x000fe2000001ff00 */
[----:B------:R-:W-:Y:S01]  /*09a0*/  UIADD3 UR5, -UR6, UR4, -UR5 ;  /* 0x0000000406057290 */ /* 0x000fe2000fffe905 */
[----:B------:R-:W-:Y:S01]  /*09b0*/  CS2R R84, SRZ ;  /* 0x0000000000547805 */ /* 0x000fe2000001ff00 */
[----:B------:R-:W-:Y:S01]  /*09c0*/  UIADD3 UR4, UR7, 0x3f, URZ ;  /* 0x0000003f07047890 */ /* 0x000fe2000fffe03f */
        /* <DEDUP_REMOVED lines=20> */
[----:B------:R-:W-:Y:S01]  /*0b10*/  CS2R R58, SRZ ;  /* 0x00000000003a7805 */ /* 0x000fe2000001ff00 */
[----:B------:R-:W-:Y:S01]  /*0b20*/  UISETP.GT.AND UP0, UPT, UR37, UR39, UPT ;  /* 0x000000272500728c */ /* 0x000fe2000bf04270 */
[----:B------:R-:W-:Y:S02]  /*0b30*/  CS2R R56, SRZ ;  /* 0x0000000000387805 */ /* 0x000fe4000001ff00 */
[----:B------:R-:W-:Y:S02]  /*0b40*/  CS2R R54, SRZ ;  /* 0x0000000000367805 */ /* 0x000fe4000001ff00 */
[----:B------:R-:W-:Y:S02]  /*0b50*/  CS2R R52, SRZ ;  /* 0x0000000000347805 */ /* 0x000fe4000001ff00 */
[----:B------:R-:W-:-:S02]  /*0b60*/  CS2R R50, SRZ ;  /* 0x0000000000327805 */ /* 0x000fc4000001ff00 */
[----:B------:R-:W-:Y:S02]  /*0b70*/  CS2R R48, SRZ ;  /* 0x0000000000307805 */ /* 0x000fe4000001ff00 */
[----:B------:R-:W-:Y:S02]  /*0b80*/  PLOP3.LUT P1, PT, PT, PT, UP0, 0x80, 0x0 ;  /* 0x000000000000781c */ /* 0x000fe40003f2f008 */
        /* <DEDUP_REMOVED lines=67> */
.L_x_2376:
        /* <DEDUP_REMOVED lines=15> */
.L_x_2375:
[----:B------:R-:W1:Y:S01]  /*10b0*/  S2R R3, SR_CgaCtaId ;  /* 0x0000000000037919 */ /* 0x000e620000008800 */
[----:B------:R-:W-:-:S04]  /*10c0*/  MOV R0, 0x400 ;  /* 0x0000040000007802 */ /* 0x000fc80000000f00 */
[----:B-1----:R-:W-:-:S05]  /*10d0*/  LEA R16, R3, R0, 0x18 ;  /* 0x0000000003107211 */ /* 0x002fca00078ec0ff */
[----:B------:R1:W-:Y:S01]  /*10e0*/  STL [R1], R16 ;  /* 0x0000001001007387 */ /* 0x0003e20000100800 */
[----:B------:R-:W-:-:S05]  /*10f0*/  VIADD R2, R16, 0x28800 ;  /* 0x0002880010027836 */ /* 0x000fca0000000000 */
[----:B------:R-:W-:-:S13]  /*1100*/  LOP3.LUT P0, RZ, R2, 0x3ff, RZ, 0xc0, !PT ;  /* 0x000003ff02ff7812 */ /* 0x000fda000780c0ff */
[----:B-1----:R-:W-:Y:S05]  /*1110*/  @!P0 BRA `(.L_x_2377) ;  /* 0x00000000007c8947 */ /* 0x002fea0003800000 */
        /* <DEDUP_REMOVED lines=16> */
.L_x_2378:
        /* <DEDUP_REMOVED lines=15> */
.L_x_2377:
        /* <DEDUP_REMOVED lines=8> */
.L_x_2485:
[----:B------:R-:W-:Y:S01]  /*1390*/  SHF.L.U32 R8, RZ, 0x1f, RZ ;  /* 0x0000001fff087819 */ /* 0x000fe200000006ff */
[----:B------:R-:W-:Y:S01]  /*13a0*/  IMAD.SHL.U32 R4, R0, 0x40, RZ ;  /* 0x0000004000047824 */ /* 0x000fe200078e00ff */
[CC--:B------:R-:W-:Y:S02]  /*13b0*/  LEA.HI R5, R3.reuse, R0.reuse, RZ, 0x5 ;  /* 0x0000000003057211 */ /* 0x0c0fe400078f28ff */
[----:B------:R-:W3:Y:S02]  /*13c0*/  SYNCS.PHASECHK.TRANS64.TRYWAIT P0, [R16+URZ+0x30800], R8 ;  /* 0x03080008100075a7 */ /* 0x000ee4000800017f */
[----:B------:R-:W-:Y:S02]  /*13d0*/  SHF.R.S32.HI R6, RZ, 0x5, R5 ;  /* 0x00000005ff067819 */ /* 0x000fe40000011405 */
[----:B------:R-:W-:Y:S02]  /*13e0*/  LOP3.LUT R5, R2, 0xffffff80, RZ, 0xc0, !PT ;  /* 0xffffff8002057812 */ /* 0x000fe400078ec0ff */
[----:B------:R-:W-:Y:S01]  /*13f0*/  LOP3.LUT R4, R4, 0x1c0, RZ, 0xc0, !PT ;  /* 0x000001c004047812 */ /* 0x000fe200078ec0ff */
[----:B------:R-:W-:Y:S01]  /*1400*/  IMAD.SHL.U32 R7, R6, 0x10, RZ ;  /* 0x0000001006077824 */ /* 0x000fe200078e00ff */
[CC--:B------:R-:W-:Y:S01]  /*1410*/  LEA.HI R2, R3.reuse, R0.reuse, RZ, 0x3 ;  /* 0x0000000003027211 */ /* 0x0c0fe200078f18ff */
[----:B------:R-:W-:Y:S01]  /*1420*/  IMAD.IADD R5, R0, 0x1, -R5 ;  /* 0x0000000100057824 */ /* 0x000fe200078e0a05 */
[----:B------:R-:W-:-:S02]  /*1430*/  LEA.HI R3, R3, R0, RZ, 0x4 ;  /* 0x0000000003037211 */ /* 0x000fc400078f20ff */
[----:B------:R-:W-:Y:S01]  /*1440*/  LOP3.LUT R7, R4, 0x30, R7, 0xf8, !PT ;  /* 0x0000003004077812 */ /* 0x000fe200078ef807 */
[----:B---3--:R-:W-:Y:S06]  /*1450*/  @P0 BRA `(.L_x_2380) ;  /* 0x0000000000080947 */ /* 0x008fec0003800000 */
[----:B------:R-:W3:Y:S02]  /*1460*/  SYNCS.PHASECHK.TRANS64.TRYWAIT P0, [R16+URZ+0x30800], R8 ;  /* 0x03080008100075a7 */ /* 0x000ee4000800017f */
[----:B---3--:R-:W-:Y:S05]  /*1470*/  @!P0 BRA `(.L_x_2381) ;  /* 0x0000008800f88947 */ /* 0x008fea0003800000 */
.L_x_2380:
[----:B------:R-:W4:Y:S01]  /*1480*/  S2R R15, SR_CgaCtaId ;  /* 0x00000000000f7919 */ /* 0x000f220000008800 */
[----:B---3--:R-:W-:Y:S01]  /*1490*/  SHF.R.S32.HI R0, RZ, 0x1f, R5 ;  /* 0x0000001fff007819 */ /* 0x008fe20000011405 */
[----:B------:R-:W-:Y:S01]  /*14a0*/  ULDC UR4, c[0x0][0x290] ;  /* 0x0000a40000047ab9 */ /* 0x000fe20000000800 */
[----:B------:R-:W-:Y:S01]  /*14b0*/  SHF.R.S32.HI R8, RZ, 0x4, R3 ;  /* 0x00000004ff087819 */ /* 0x000fe20000011403 */
[----:B------:R-:W-:Y:S01]  /*14c0*/  UIMAD UR4, UR36, -0x80, UR4 ;  /* 0xffffff80240478a4 */ /* 0x000fe2000f8e0204 */
[----:B------:R-:W-:Y:S02]  /*14d0*/  LOP3.LUT R9, R7, 0x8, R2, 0xf8, !PT ;  /* 0x0000000807097812 */ /* 0x000fe400078ef802 */
[----:B------:R-:W-:Y:S02]  /*14e0*/  CS2R R86, SRZ ;  /* 0x0000000000567805 */ /* 0x000fe4000001ff00 */
[----:B------:R-:W-:Y:S02]  /*14f0*/  LEA.HI R2, R0, R5, RZ, 0x2 ;  /* 0x0000000500027211 */ /* 0x000fe400078f10ff */
[----:B------:R-:W-:-:S02]  /*1500*/  CS2R R84, SRZ ;  /* 0x0000000000547805 */ /* 0x000fc4000001ff00 */
[----:B------:R-:W-:Y:S01]  /*1510*/  LEA.HI R3, R3, R8, RZ, 0x1 ;  /* 0x0000000803037211 */ /* 0x000fe200078f08ff */
[----:B------:R-:W-:Y:S01]  /*1520*/  IMAD.U32 R10, RZ, RZ, UR4 ;  /* 0x00000004ff0a7e24 */ /* 0x000fe2000f8e00ff */
[----:B------:R-:W-:Y:S02]  /*1530*/  LEA.HI R0, R0, R5, RZ, 0x5 ;  /* 0x0000000500007211 */ /* 0x000fe400078f28ff */
[----:B------:R-:W-:Y:S02]  /*1540*/  CS2R R82, SRZ ;  /* 0x0000000000527805 */ /* 0x000fe4000001ff00 */
[----:B------:R-:W-:Y:S02]  /*1550*/  SHF.R.U32.HI R4, RZ, 0x3, R4 ;  /* 0x00000003ff047819 */ /* 0x000fe40000011604 */
[----:B------:R-:W-:Y:S02]  /*1560*/  CS2R R80, SRZ ;  /* 0x0000000000507805 */ /* 0x000fe4000001ff00 */
[----:B------:R-:W-:-:S02]  /*1570*/  LOP3.LUT R11, R3, 0x7ffffe, RZ, 0xc0, !PT ;  /* 0x007ffffe030b7812 */ /* 0x000fc400078ec0ff */
[----:B------:R-:W-:Y:S02]  /*1580*/  CS2R R78, SRZ ;  /* 0x00000000004e7805 */ /* 0x000fe4000001ff00 */
[----:B------:R-:W-:Y:S02]  /*1590*/  SHF.R.S32.HI R7, RZ, 0x5, R0 ;  /* 0x00000005ff077819 */ /* 0x000fe40000011400 */
[----:B------:R-:W-:Y:S02]  /*15a0*/  CS2R R76, SRZ ;  /* 0x00000000004c7805 */ /* 0x000fe4000001ff00 */
[--C-:B------:R-:W-:Y:S01]  /*15b0*/  SHF.R.S32.HI R3, RZ, 0x2, R2.reuse ;  /* 0x00000002ff037819 */ /* 0x100fe20000011402 */
[----:B------:R-:W-:Y:S01]  /*15c0*/  IMAD.IADD R11, R8, 0x1, -R11 ;  /* 0x00000001080b7824 */ /* 0x000fe200078e0a0b */
[----:B------:R-:W-:Y:S01]  /*15d0*/  SHF.R.S32.HI R0, RZ, 0x1f, R2 ;  /* 0x0000001fff007819 */ /* 0x000fe20000011402 */
[----:B------:R-:W-:Y:S01]  /*15e0*/  IMAD R7, R7, -0x10, R10 ;  /* 0xfffffff007077824 */ /* 0x000fe200078e020a */
[----:B------:R-:W-:-:S02]  /*15f0*/  LEA.HI R6, R13, R13, RZ, 0x1 ;  /* 0x0000000d0d067211 */ /* 0x000fc400078f08ff */
[----:B------:R-:W-:Y:S02]  /*1600*/  CS2R R74, SRZ ;  /* 0x00000000004a7805 */ /* 0x000fe4000001ff00 */
[----:B------:R-:W-:Y:S02]  /*1610*/  LOP3.LUT R9, R9, R4, RZ, 0x3c, !PT ;  /* 0x0000000409097212 */ /* 0x000fe400078e3cff */
[----:B------:R-:W-:Y:S02]  /*1620*/  CS2R R72, SRZ ;  /* 0x0000000000487805 */ /* 0x000fe4000001ff00 */
[----:B------:R-:W-:Y:S02]  /*1630*/  LEA.HI R4, R0, R3, RZ, 0x3 ;  /* 0x0000000300047211 */ /* 0x000fe400078f18ff */
[----:B------:R-:W-:Y:S02]  /*1640*/  CS2R R70, SRZ ;  /* 0x0000000000467805 */ /* 0x000fe4000001ff00 */
[----:B------:R-:W-:-:S02]  /*1650*/  LOP3.LUT R8, R6, 0xfffffffe, RZ, 0xc0, !PT ;  /* 0xfffffffe06087812 */ /* 0x000fc400078ec0ff */
[----:B------:R-:W-:Y:S02]  /*1660*/  CS2R R68, SRZ ;  /* 0x0000000000447805 */ /* 0x000fe4000001ff00 */
[----:B------:R-:W-:Y:S01]  /*1670*/  LOP3.LUT R6, R4, 0xfffffff8, RZ, 0xc0, !PT ;  /* 0xfffffff804067812 */ /* 0x000fe200078ec0ff */
[C---:B------:R-:W-:Y:S01]  /*1680*/  IMAD.SHL.U32 R4, R13.reuse, 0x1000, RZ ;  /* 0x000010000d047824 */ /* 0x040fe200078e00ff */
[----:B------:R-:W-:Y:S01]  /*1690*/  LOP3.LUT R2, R2, 0xfffffffc, RZ, 0xc0, !PT ;  /* 0xfffffffc02027812 */ /* 0x000fe200078ec0ff */
[----:B------:R-:W-:Y:S01]  /*16a0*/  IMAD.IADD R8, R13, 0x1, -R8 ;  /* 0x000000010d087824 */ /* 0x000fe200078e0a08 */
[----:B------:R-:W-:Y:S01]  /*16b0*/  IADD3 R7, R7, R6, -R3 ;  /* 0x0000000607077210 */ /* 0x000fe20007ffe803 */
[----:B------:R-:W-:Y:S01]  /*16c0*/  IMAD R6, R11, 0x200, R4 ;  /* 0x000002000b067824 */ /* 0x000fe200078e0204 */
[----:B--2---:R-:W-:Y:S01]  /*16d0*/  LEA.HI R0, R14, R14, RZ, 0x1 ;  /* 0x0000000e0e007211 */ /* 0x004fe200078f08ff */
[----:B------:R-:W-:Y:S01]  /*16e0*/  IMAD.IADD R230, R5, 0x1, -R2 ;  /* 0x0000000105e67824 */ /* 0x000fe200078e0a02 */
[----:B------:R-:W-:Y:S01]  /*16f0*/  MOV R12, 0x400 ;  /* 0x00000400000c7802 */ /* 0x000fe20000000f00 */
[----:B------:R-:W-:Y:S01]  /*1700*/  IMAD.IADD R2, R9, 0x1, R6 ;  /* 0x0000000109027824 */ /* 0x000fe200078e0206 */
[----:B------:R-:W-:Y:S01]  /*1710*/  LOP3.LUT R229, R0, 0xfffffffe, RZ, 0xc0, !PT ;  /* 0xfffffffe00e57812 */ /* 0x000fe200078ec0ff */
[----:B------:R-:W-:Y:S01]  /*1720*/  IMAD R0, R5, 0x4, R4 ;  /* 0x0000000405007824 */ /* 0x000fe200078e0204 */
[----:B----4-:R-:W-:Y:S01]  /*1730*/  LEA R12, R15, R12, 0x18 ;  /* 0x0000000c0f0c7211 */ /* 0x010fe200078ec0ff */
[----:B------:R-:W-:Y:S01]  /*1740*/  IMAD R5, R8, -0x40, R7 ;  /* 0xffffffc008057824 */ /* 0x000fe200078e0207 */
[----:B------:R2:W-:Y:S01]  /*1750*/  STL [R1+0x4], R2 ;  /* 0x0000040201007387 */ /* 0x0005e20000100800 */
[----:B------:R-:W-:Y:S01]  /*1760*/  IMAD.IADD R229, R14, 0x1, -R229 ;  /* 0x000000010ee57824 */ /* 0x000fe200078e0ae5 */
        /* <DEDUP_REMOVED lines=56> */
[----:B--2---:R-:W-:Y:S02]  /*1af0*/  IMAD R2, R0, 0x4, R12 ;  /* 0x0000000400027824 */ /* 0x004fe400078e020c */
[----:B------:R-:W-:-:S07]  /*1b00*/  IMAD.SHL.U32 R230, R230, 0x2, RZ ;  /* 0x00000002e6e67824 */ /* 0x000fce00078e00ff */
.L_x_2392:
[----:B------:R-:W-:Y:S01]  /*1b10*/  IMAD.U32 R0, RZ, RZ, UR38 ;  /* 0x00000026ff007e24 */ /* 0x000fe2000f8e00ff */
[----:B------:R-:W-:Y:S05]  /*1b20*/  YIELD ;  /* 0x0000000000007946 */ /* 0x000fea0003800000 */
[----:B------:R-:W-:-:S04]  /*1b30*/  LOP3.LUT R0, R0, 0x1, RZ, 0xfc, !PT ;  /* 0x0000000100007812 */ /* 0x000fc800078efcff */
[----:B------:R-:W-:-:S13]  /*1b40*/  ISETP.NE.AND P0, PT, R0, 0x3, PT ;  /* 0x000000030000780c */ /* 0x000fda0003f05270 */
[----:B------:R-:W-:Y:S05]  /*1b50*/  @!P0 BRA `(.L_x_2382) ;  /* 0x0000000000048947 */ /* 0x000fea0003800000 */
[----:B------:R-:W-:Y:S01]  /*1b60*/  BPT.TRAP 0x1 ;  /* 0x000000040000795c */ /* 0x000fe20000300000 */
.L_x_2382:
        /* <DEDUP_REMOVED lines=8> */
.L_x_2383:
[----:B---3--:R-:W-:Y:S05]  /*1bf0*/  @P1 BRA `(.L_x_2384) ;  /* 0x0000000000081947 */ /* 0x008fea0003800000 */
[----:B------:R-:W3:Y:S02]  /*1c00*/  SYNCS.PHASECHK.TRANS64.TRYWAIT P1, [R0+URZ+0x30810], R209 ;  /* 0x030810d1000075a7 */ /* 0x000ee4000802017f */
[----:B---3--:R-:W-:Y:S05]  /*1c10*/  @!P1 BRA `(.L_x_2385) ;  /* 0x0000008400309947 */ /* 0x008fea0003800000 */
.L_x_2384:
        /* <DEDUP_REMOVED lines=84> */
.L_x_2386:
[----:B------:R1:W1:Y:S01]  /*2160*/  SYNCS.PHASECHK.TRANS64.TRYWAIT P1, [R0+URZ+0x30830], R209 ;  /* 0x030830d1000075a7 */ /* 0x000262000802017f */
[----:B------:R-:W-:Y:S05]  /*2170*/  @!P0 BRA `(.L_x_2387) ;  /* 0x0000000000048947 */ /* 0x000fea0003800000 */
[----:B------:R-:W-:Y:S01]  /*2180*/  BPT.TRAP 0x1 ;  /* 0x000000040000795c */ /* 0x000fe20000300000 */
.L_x_2387:
[----:B------:R-:W-:Y:S01]  /*2190*/  FMUL.FTZ R7, R152, UR41 ;  /* 0x0000002998077c20 */ /* 0x000fe20008410000 */
[----:B------:R-:W-:Y:S01]  /*21a0*/  FMUL.FTZ R8, R153, UR41 ;  /* 0x0000002999087c20 */ /* 0x000fe20008410000 */
        /* <DEDUP_REMOVED lines=24> */
[----:B------:R-:W-:-:S07]  /*2330*/  VIADD R152, R208, 0x20000 ;  /* 0x00020000d0987836 */ /* 0x000fce0000000000 */
        /* <DEDUP_REMOVED lines=24> */
[----:B------:R-:W-:Y:S05]  /*24c0*/  @P1 BRA `(.L_x_2388) ;  /* 0x0000000000081947 */ /* 0x000fea0003800000 */
[----:B------:R-:W5:Y:S02]  /*24d0*/  SYNCS.PHASECHK.TRANS64.TRYWAIT P1, [R0+URZ+0x30830], R209 ;  /* 0x030830d1000075a7 */ /* 0x000f64000802017f */
[----:B-----5:R-:W-:Y:S05]  /*24e0*/  @!P1 BRA `(.L_x_2389) ;  /* 0x0000007c00109947 */ /* 0x020fea0003800000 */
.L_x_2388:
[----:B------:R-:W-:Y:S01]  /*24f0*/  UIMAD UR6, UR39, -0x40, UR40 ;  /* 0xffffffc0270678a4 */ /* 0x000fe2000f8e0228 */
[----:B------:R-:W-:Y:S01]  /*2500*/  SHF.R.U32.HI R152, RZ, 0x4, R152 ;  /* 0x00000004ff987819 */ /* 0x000fe20000011698 */
[----:B------:R-:W-:Y:S01]  /*2510*/  FMUL.FTZ R237, R177, UR41 ;  /* 0x00000029b1ed7c20 */ /* 0x000fe20008410000 */
[----:B------:R-:W-:Y:S01]  /*2520*/  ISETP.GT.AND P2, PT, R5, RZ, PT ;  /* 0x000000ff0500720c */ /* 0x000fe20003f44270 */
[----:B------:R-:W-:Y:S01]  /*2530*/  FMUL.FTZ R236, R178, UR41 ;  /* 0x00000029b2ec7c20 */ /* 0x000fe20008410000 */
[----:B------:R-:W-:Y:S01]  /*2540*/  LOP3.LUT R208, R152, 0x3fff, RZ, 0xc0, !PT ;  /* 0x00003fff98d07812 */ /* 0x000fe200078ec0ff */
[----:B------:R-:W-:Y:S01]  /*2550*/  FMUL.FTZ R233, R181, UR41 ;  /* 0x00000029b5e97c20 */ /* 0x000fe20008410000 */
[C---:B------:R-:W-:Y:S01]  /*2560*/  IADD3 R152, -R5.reuse, UR6, -R230 ;  /* 0x0000000605987c10 */ /* 0x040fe2000fffe9e6 */
[----:B------:R-:W-:Y:S01]  /*2570*/  MUFU.TANH R237, R237 ;  /* 0x000000ed00ed7308 */ /* 0x000fe20000002400 */
[----:B------:R-:W-:Y:S01]  /*2580*/  ISETP.GT.AND P1, PT, R5, 0x8, PT ;  /* 0x000000080500780c */ /* 0x000fe20003f24270 */
[----:B------:R-:W-:Y:S01]  /*2590*/  FMUL.FTZ R232, R182, UR41 ;  /* 0x00000029b6e87c20 */ /* 0x000fe20008410000 */
[C---:B------:R-:W-:Y:S01]  /*25a0*/  SEL R153, R152.reuse, 0x40, P2 ;  /* 0x0000004098997807 */ /* 0x040fe20001000000 */
[----:B------:R-:W-:Y:S01]  /*25b0*/  VIADD R152, R152, 0x8 ;  /* 0x0000000898987836 */ /* 0x000fe20000000000 */
[----:B------:R-:W-:Y:S01]  /*25c0*/  LOP3.LUT R154, R208, 0x10000, RZ, 0xfc, !PT ;  /* 0x00010000d09a7812 */ /* 0x000fe200078efcff */
[----:B------:R-:W-:Y:S01]  /*25d0*/  UIADD3 UR5, UR5, 0x8000, URZ ;  /* 0x0000800005057890 */ /* 0x000fe2000fffe03f */
[----:B------:R-:W-:Y:S01]  /*25e0*/  ISETP.GT.AND P2, PT, R153, 0x1, PT ;  /* 0x000000019900780c */ /* 0x000fe20003f44270 */
[----:B------:R-:W5:Y:S01]  /*25f0*/  MUFU.TANH R236, R236 ;  /* 0x000000ec00ec7308 */ /* 0x000f620000002400 */
[----:B------:R-:W-:Y:S01]  /*2600*/  SEL R164, R152, 0x40, P1 ;  /* 0x0000004098a47807 */ /* 0x000fe20000800000 */
[----:B------:R-:W-:Y:S01]  /*2610*/  IMAD R154, R3, 0x400, R154 ;  /* 0x00000400039a7824 */ /* 0x000fe200078e029a */
[----:B------:R-:W-:Y:S01]  /*2620*/  ISETP.GT.AND P1, PT, R153, 0x9, PT ;  /* 0x000000099900780c */ /* 0x000fe20003f24270 */
[----:B------:R-:W-:Y:S01]  /*2630*/  USHF.R.U32.HI UR5, URZ, 0x4, UR5 ;  /* 0x000000043f057899 */ /* 0x000fe20008011605 */
[----:B------:R-:W-:Y:S01]  /*2640*/  ISETP.GT.AND P5, PT, R164, RZ, PT ;  /* 0x000000ffa400720c */ /* 0x000fe20003fa4270 */
[----:B------:R-:W-:Y:S01]  /*2650*/  FMUL.FTZ R235, R179, UR41 ;  /* 0x00000029b3eb7c20 */ /* 0x000fe20008410000 */
[----:B-1----:R-:W-:Y:S01]  /*2660*/  FSEL R158, R12, -INF , !P1 ;  /* 0xff8000000c9e7808 */ /* 0x002fe20004800000 */
[----:B------:R-:W1:Y:S01]  /*2670*/  MUFU.TANH R233, R233 ;  /* 0x000000e900e97308 */ /* 0x000e620000002400 */
[----:B------:R-:W-:Y:S01]  /*2680*/  ISETP.GT.AND P1, PT, R164, 0x10, PT ;  /* 0x00000010a400780c */ /* 0x000fe20003f24270 */
[----:B------:R-:W-:Y:S01]  /*2690*/  ULOP3.LUT UR5, UR5, 0x3fff, URZ, 0xc0, !UPT ;  /* 0x00003fff05057892 */ /* 0x000fe2000f8ec03f */
[----:B------:R-:W-:Y:S01]  /*26a0*/  ISETP.GT.AND P6, PT, R153, RZ, PT ;  /* 0x000000ff9900720c */ /* 0x000fe20003fc4270 */
[----:B--23--:R-:W-:Y:S01]  /*26b0*/  FFMA.FTZ R209, R158, UR42, -R205 ;  /* 0x0000002a9ed17c23 */ /* 0x00cfe200080108cd */
[----:B------:R-:W-:Y:S01]  /*26c0*/  FSEL R167, R9, -INF , !P5 ;  /* 0xff80000009a77808 */ /* 0x000fe20006800000 */
[----:B------:R-:W-:Y:S01]  /*26d0*/  ULOP3.LUT UR5, UR5, 0x10000, URZ, 0xfc, !UPT ;  /* 0x0001000005057892 */ /* 0x000fe2000f8efc3f */
[C---:B------:R-:W-:Y:S01]  /*26e0*/  ISETP.GT.AND P4, PT, R153.reuse, 0x8, PT ;  /* 0x000000089900780c */ /* 0x040fe20003f84270 */
[----:B------:R-:W2:Y:S01]  /*26f0*/  MUFU.TANH R232, R232 ;  /* 0x000000e800e87308 */ /* 0x000ea20000002400 */
[----:B------:R-:W-:Y:S01]  /*2700*/  ISETP.GT.AND P5, PT, R153, 0x11, PT ;  /* 0x000000119900780c */ /* 0x000fe20003fa4270 */
[----:B------:R-:W-:Y:S01]  /*2710*/  FFMA.FTZ R222, R167, UR42, -R206 ;  /* 0x0000002aa7de7c23 */ /* 0x000fe200080108ce */
[----:B------:R-:W-:Y:S01]  /*2720*/  FSEL R227, R17, -INF , !P1 ;  /* 0xff80000011e37808 */ /* 0x000fe20004800000 */
[----:B------:R-:W-:Y:S01]  /*2730*/  FMUL.FTZ R234, R180, UR41 ;  /* 0x00000029b4ea7c20 */ /* 0x000fe20008410000 */
[----:B------:R-:W-:Y:S01]  /*2740*/  FSEL R156, R8, -INF , !P2 ;  /* 0xff800000089c7808 */ /* 0x000fe20005000000 */
[----:B------:R-:W-:Y:S01]  /*2750*/  FMUL.FTZ R231, R183, UR41 ;  /* 0x00000029b7e77c20 */ /* 0x000fe20008410000 */
[----:B------:R-:W-:Y:S01]  /*2760*/  ISETP.GT.AND P1, PT, R153, 0x21, PT ;  /* 0x000000219900780c */ /* 0x000fe20003f24270 */
[----:B------:R-:W-:Y:S01]  /*2770*/  FFMA.FTZ R227, R227, UR42, -R202 ;  /* 0x0000002ae3e37c23 */ /* 0x000fe200080108ca */
[----:B------:R-:W-:Y:S01]  /*2780*/  FSEL R223, R7, -INF , !P6 ;  /* 0xff80000007df7808 */ /* 0x000fe20007000000 */
[----:B------:R-:W-:Y:S01]  /*2790*/  FFMA.FTZ R221, R156, UR42, -R207 ;  /* 0x0000002a9cdd7c23 */ /* 0x000fe200080108cf */
[C---:B------:R-:W-:Y:S01]  /*27a0*/  ISETP.GT.AND P2, PT, R164.reuse, 0x8, PT ;  /* 0x00000008a400780c */ /* 0x040fe20003f44270 */
[----:B------:R-:W-:Y:S01]  /*27b0*/  UMOV UR11, 0x40000040 ;  /* 0x40000040000b7882 */ /* 0x000fe20000000000 */
[----:B------:R-:W-:Y:S01]  /*27c0*/  ISETP.GT.AND P6, PT, R164, 0x1, PT ;  /* 0x00000001a400780c */ /* 0x000fe20003fc4270 */
[----:B------:R-:W-:Y:S01]  /*27d0*/  FFMA.FTZ R223, R223, UR42, -R206 ;  /* 0x0000002adfdf7c23 */ /* 0x000fe200080108ce */
[----:B------:R-:W-:Y:S01]  /*27e0*/  FSEL R159, R11, -INF , !P4 ;  /* 0xff8000000b9f7808 */ /* 0x000fe20006000000 */
[----:B------:R-:W-:Y:S01]  /*27f0*/  UMOV UR8, UR5 ;  /* 0x0000000500087c82 */ /* 0x000fe20008000000 */
[----:B------:R-:W-:Y:S01]  /*2800*/  FSEL R160, R16, -INF , !P5 ;  /* 0xff80000010a07808 */ /* 0x000fe20006800000 */
[----:B------:R-:W-:Y:S01]  /*2810*/  UMOV UR9, 0x40000040 ;  /* 0x4000004000097882 */ /* 0x000fe20000000000 */
[----:B------:R-:W-:Y:S01]  /*2820*/  ISETP.GT.AND P3, PT, R153, 0x10, PT ;  /* 0x000000109900780c */ /* 0x000fe20003f64270 */
[----:B------:R-:W-:Y:S01]  /*2830*/  FFMA.FTZ R206, R159, UR42, -R204 ;  /* 0x0000002a9fce7c23 */ /* 0x000fe200080108cc */
[C---:B------:R-:W-:Y:S01]  /*2840*/  ISETP.GT.AND P4, PT, R164.reuse, 0x9, PT ;  /* 0x00000009a400780c */ /* 0x040fe20003f84270 */
[----:B------:R-:W3:Y:S01]  /*2850*/  MUFU.TANH R234, R234 ;  /* 0x000000ea00ea7308 */ /* 0x000ee20000002400 */
[----:B------:R-:W-:-:S02]  /*2860*/  ISETP.GT.AND P5, PT, R164, 0x18, PT ;  /* 0x00000018a400780c */ /* 0x000fc40003fa4270 */
[----:B------:R-:W-:Y:S02]  /*2870*/  FSEL R210, R184, -INF , !P1 ;  /* 0xff800000b8d27808 */ /* 0x000fe40004800000 */
[----:B------:R-:W-:Y:S02]  /*2880*/  FSEL R169, R13, -INF , !P2 ;  /* 0xff8000000da97808 */ /* 0x000fe40005000000 */
[----:B------:R-:W-:Y:S01]  /*2890*/  ISETP.GT.AND P1, PT, R164, 0x28, PT ;  /* 0x00000028a400780c */ /* 0x000fe20003f24270 */
[----:B------:R-:W-:Y:S01]  /*28a0*/  FFMA.FTZ R210, R210, UR42, -R199 ;  /* 0x0000002ad2d27c23 */ /* 0x000fe200080108c7 */
[----:B------:R-:W-:Y:S01]  /*28b0*/  FSEL R166, R10, -INF , !P6 ;  /* 0xff8000000aa67808 */ /* 0x000fe20007000000 */
[----:B------:R-:W-:Y:S01]  /*28c0*/  FFMA.FTZ R204, R169, UR42, -R204 ;  /* 0x0000002aa9cc7c23 */ /* 0x000fe200080108cc */
[C---:B------:R-:W-:Y:S01]  /*28d0*/  ISETP.GT.AND P2, PT, R153.reuse, 0x19, PT ;  /* 0x000000199900780c */ /* 0x040fe20003f44270 */
[----:B------:R-:W4:Y:S01]  /*28e0*/  MUFU.TANH R231, R231 ;  /* 0x000000e700e77308 */ /* 0x000f220000002400 */
[----:B------:R-:W-:Y:S01]  /*28f0*/  ISETP.GT.AND P6, PT, R153, 0x18, PT ;  /* 0x000000189900780c */ /* 0x000fe20003fc4270 */
[----:B------:R-:W-:Y:S01]  /*2900*/  FFMA.FTZ R207, R166, UR42, -R207 ;  /* 0x0000002aa6cf7c23 */ /* 0x000fe200080108cf */
[----:B------:R-:W-:Y:S01]  /*2910*/  FSEL R226, R14, -INF , !P4 ;  /* 0xff8000000ee27808 */ /* 0x000fe20006000000 */
[----:B------:R-:W-:Y:S01]  /*2920*/  FFMA.FTZ R10, -R10, R10, 1 ;  /* 0x3f8000000a0a7423 */ /* 0x000fe2000001010a */
[----:B------:R-:W-:-:S02]  /*2930*/  FSEL R161, R15, -INF , !P3 ;  /* 0xff8000000fa17808 */ /* 0x000fc40005800000 */
[----:B------:R-:W-:Y:S01]  /*2940*/  FSEL R171, R21, -INF , !P5 ;  /* 0xff80000015ab7808 */ /* 0x000fe20006800000 */
[----:B------:R-:W-:Y:S01]  /*2950*/  FFMA.FTZ R226, R226, UR42, -R205 ;  /* 0x0000002ae2e27c23 */ /* 0x000fe200080108cd */
[----:B------:R-:W-:Y:S01]  /*2960*/  ISETP.GT.AND P4, PT, R153, 0x20, PT ;  /* 0x000000209900780c */ /* 0x000fe20003f84270 */
[----:B------:R-:W-:Y:S01]  /*2970*/  FFMA.FTZ R205, R161, UR42, -R202 ;  /* 0x0000002aa1cd7c23 */ /* 0x000fe200080108ca */
[----:B------:R-:W-:Y:S01]  /*2980*/  ISETP.GT.AND P3, PT, R164, 0x11, PT ;  /* 0x00000011a400780c */ /* 0x000fe20003f64270 */
[----:B------:R-:W-:Y:S01]  /*2990*/  FFMA.FTZ R202, R160, UR42, -R203 ;  /* 0x0000002aa0ca7c23 */ /* 0x000fe200080108cb */
[----:B------:R-:W-:Y:S01]  /*29a0*/  ISETP.GT.AND P5, PT, R153, 0x29, PT ;  /* 0x000000299900780c */ /* 0x000fe20003fa4270 */
[----:B------:R-:W-:Y:S01]  /*29b0*/  FFMA.FTZ R224, R171, UR42, -R200 ;  /* 0x0000002aabe07c23 */ /* 0x000fe200080108c8 */
[----:B------:R-:W-:Y:S01]  /*29c0*/  FSEL R155, R189, -INF , !P1 ;  /* 0xff800000bd9b7808 */ /* 0x000fe20004800000 */
[----:B------:R-:W4:Y:S01]  /*29d0*/  MUFU.TANH R235, R235 ;  /* 0x000000eb00eb7308 */ /* 0x000f220000002400 */
[----:B------:R-:W-:-:S02]  /*29e0*/  FSEL R162, R20, -INF , !P2 ;  /* 0xff80000014a27808 */ /* 0x000fc40005000000 */
[C---:B------:R-:W-:Y:S02]  /*29f0*/  ISETP.GT.AND P1, PT, R164.reuse, 0x29, PT ;  /* 0x00000029a400780c */ /* 0x040fe40003f24270 */
[----:B------:R-:W-:Y:S02]  /*2a00*/  FSEL R163, R19, -INF , !P6 ;  /* 0xff80000013a37808 */ /* 0x000fe40007000000 */
[C---:B------:R-:W-:Y:S01]  /*2a10*/  ISETP.GT.AND P2, PT, R164.reuse, 0x20, PT ;  /* 0x00000020a400780c */ /* 0x040fe20003f44270 */
[----:B------:R-:W-:Y:S01]  /*2a20*/  MUFU.EX2 R207, R207 ;  /* 0x000000cf00cf7308 */ /* 0x000fe20000000800 */
[----:B------:R-:W-:Y:S02]  /*2a30*/  ISETP.GT.AND P6, PT, R164, 0x19, PT ;  /* 0x00000019a400780c */ /* 0x000fe40003fc4270 */
[----:B------:R-:W-:Y:S02]  /*2a40*/  FSEL R168, R18, -INF , !P3 ;  /* 0xff80000012a87808 */ /* 0x000fe40005800000 */
[----:B------:R-:W-:-:S02]  /*2a50*/  FSEL R165, R23, -INF , !P4 ;  /* 0xff80000017a57808 */ /* 0x000fc40006000000 */
[----:B------:R-:W-:Y:S01]  /*2a60*/  FSEL R212, R188, -INF , !P5 ;  /* 0xff800000bcd47808 */ /* 0x000fe20006800000 */
[----:B------:R-:W-:Y:S01]  /*2a70*/  FFMA.FTZ R225, R168, UR42, -R203 ;  /* 0x0000002aa8e17c23 */ /* 0x000fe200080108cb */
[----:B------:R-:W-:Y:S01]  /*2a80*/  ISETP.GT.AND P3, PT, R153, 0x28, PT ;  /* 0x000000289900780c */ /* 0x000fe20003f64270 */
[----:B------:R-:W-:Y:S01]  /*2a90*/  FFMA.FTZ R203, R163, UR42, -R200 ;  /* 0x0000002aa3cb7c23 */ /* 0x000fe200080108c8 */
[----:B------:R-:W-:Y:S01]  /*2aa0*/  ISETP.GT.AND P4, PT, R164, 0x21, PT ;  /* 0x00000021a400780c */ /* 0x000fe20003f84270 */
[----:B------:R-:W-:Y:S01]  /*2ab0*/  FFMA.FTZ R212, R212, UR42, -R197 ;  /* 0x0000002ad4d47c23 */ /* 0x000fe200080108c5 */
[----:B------:R-:W-:Y:S01]  /*2ac0*/  FSEL R152, R190, -INF , !P1 ;  /* 0xff800000be987808 */ /* 0x000fe20004800000 */
[----:B------:R-:W-:Y:S01]  /*2ad0*/  FFMA.FTZ R200, R162, UR42, -R201 ;  /* 0x0000002aa2c87c23 */ /* 0x000fe200080108c9 */
[----:B------:R-:W-:Y:S01]  /*2ae0*/  FSEL R157, R185, -INF , !P2 ;  /* 0xff800000b99d7808 */ /* 0x000fe20005000000 */
[----:B------:R-:W-:Y:S01]  /*2af0*/  MUFU.EX2 R206, R206 ;  /* 0x000000ce00ce7308 */ /* 0x000fe20000000800 */
[----:B------:R-:W-:Y:S01]  /*2b00*/  FSEL R228, R22, -INF , !P6 ;  /* 0xff80000016e47808 */ /* 0x000fe20007000000 */
[----:B------:R-:W-:Y:S01]  /*2b10*/  FFMA.FTZ R197, R152, UR42, -R197 ;  /* 0x0000002a98c57c23 */ /* 0x000fe200080108c5 */
[----:B------:R-:W-:-:S02]  /*2b20*/  ISETP.GT.AND P2, PT, R153, 0x31, PT ;  /* 0x000000319900780c */ /* 0x000fc40003f44270 */
[----:B------:R-:W-:Y:S01]  /*2b30*/  ISETP.GT.AND P5, PT, R164, 0x30, PT ;  /* 0x00000030a400780c */ /* 0x000fe20003fa4270 */
[----:B------:R-:W-:Y:S01]  /*2b40*/  FFMA.FTZ R228, R228, UR42, -R201 ;  /* 0x0000002ae4e47c23 */ /* 0x000fe200080108c9 */
[----:B------:R-:W-:Y:S01]  /*2b50*/  R2UR UR6, R154 ;  /* 0x000000009a0672ca */ /* 0x000fe200000e0000 */
[--C-:B------:R-:W-:Y:S01]  /*2b60*/  FFMA.FTZ R201, R165, UR42, -R198.reuse ;  /* 0x0000002aa5c97c23 */ /* 0x100fe200080108c6 */
[----:B------:R-:W-:Y:S01]  /*2b70*/  ISETP.GT.AND P6, PT, R153, 0x30, PT ;  /* 0x000000309900780c */ /* 0x000fe20003fc4270 */
[----:B------:R-:W-:Y:S01]  /*2b80*/  FFMA.FTZ R198, R157, UR42, -R198 ;  /* 0x0000002a9dc67c23 */ /* 0x000fe200080108c6 */
[----:B------:R-:W-:Y:S01]  /*2b90*/  FSEL R154, R186, -INF , !P4 ;  /* 0xff800000ba9a7808 */ /* 0x000fe20006000000 */
[----:B------:R-:W-:Y:S01]  /*2ba0*/  MUFU.EX2 R204, R204 ;  /* 0x000000cc00cc7308 */ /* 0x000fe20000000800 */
[----:B------:R-:W-:Y:S02]  /*2bb0*/  FSEL R211, R187, -INF , !P3 ;  /* 0xff800000bbd37808 */ /* 0x000fe40005800000 */
[C---:B------:R-:W-:Y:S01]  /*2bc0*/  ISETP.GT.AND P4, PT, R153.reuse, 0x38, PT ;  /* 0x000000389900780c */ /* 0x040fe20003f84270 */
[----:B------:R-:W-:Y:S01]  /*2bd0*/  FFMA.FTZ R199, R154, UR42, -R199 ;  /* 0x0000002a9ac77c23 */ /* 0x000fe200080108c7 */
[----:B------:R-:W-:Y:S01]  /*2be0*/  ISETP.GT.AND P3, PT, R153, 0x39, PT ;  /* 0x000000399900780c */ /* 0x000fe20003f64270 */
[--C-:B------:R-:W-:Y:S01]  /*2bf0*/  FFMA.FTZ R211, R211, UR42, -R196.reuse ;  /* 0x0000002ad3d37c23 */ /* 0x100fe200080108c4 */
[----:B-----5:R-:W-:Y:S01]  /*2c00*/  FSEL R153, R236, -INF , !P5 ;  /* 0xff800000ec997808 */ /* 0x020fe20006800000 */
[----:B------:R-:W-:Y:S01]  /*2c10*/  FFMA.FTZ R196, R155, UR42, -R196 ;  /* 0x0000002a9bc47c23 */ /* 0x000fe200080108c4 */
[----:B------:R-:W-:Y:S01]  /*2c20*/  FSEL R152, R237, -INF , !P2 ;  /* 0xff800000ed987808 */ /* 0x000fe20005000000 */
[----:B------:R-:W-:Y:S01]  /*2c30*/  UMOV UR10, UR6 ;  /* 0x00000006000a7c82 */ /* 0x000fe20008000000 */
[----:B------:R-:W-:Y:S01]  /*2c40*/  FSEL R213, R191, -INF , !P6 ;  /* 0xff800000bfd57808 */ /* 0x000fe20007000000 */
[--C-:B------:R-:W-:Y:S01]  /*2c50*/  FFMA.FTZ R214, R153, UR42, -R194.reuse ;  /* 0x0000002a99d67c23 */ /* 0x100fe200080108c2 */
[----:B------:R-:W-:Y:S01]  /*2c60*/  ISETP.GT.AND P6, PT, R164, 0x38, PT ;  /* 0x00000038a400780c */ /* 0x000fe20003fc4270 */
[----:B------:R-:W-:Y:S01]  /*2c70*/  FFMA.FTZ R215, R152, UR42, -R195 ;  /* 0x0000002a98d77c23 */ /* 0x000fe200080108c3 */
[----:B-1----:R-:W-:Y:S01]  /*2c80*/  FSEL R152, R233, -INF , !P3 ;  /* 0xff800000e9987808 */ /* 0x002fe20005800000 */
[----:B------:R-:W-:Y:S01]  /*2c90*/  FFMA.FTZ R213, R213, UR42, -R194 ;  /* 0x0000002ad5d57c23 */ /* 0x000fe200080108c2 */
[----:B--2---:R-:W-:Y:S01]  /*2ca0*/  FSEL R153, R232, -INF , !P6 ;  /* 0xff800000e8997808 */ /* 0x004fe20007000000 */
[----:B------:R1:W2:Y:S01]  /*2cb0*/  MUFU.EX2 R194, R223 ;  /* 0x000000df00c27308 */ /* 0x0002a20000000800 */
[----:B------:R-:W-:Y:S01]  /*2cc0*/  ISETP.GT.AND P1, PT, R164, 0x31, PT ;  /* 0x00000031a400780c */ /* 0x000fe20003f24270 */
[--C-:B------:R-:W-:Y:S01]  /*2cd0*/  FFMA.FTZ R219, R152, UR42, -R193.reuse ;  /* 0x0000002a98db7c23 */ /* 0x100fe200080108c1 */
[----:B------:R-:W-:Y:S01]  /*2ce0*/  ISETP.GT.AND P5, PT, R164, 0x39, PT ;  /* 0x00000039a400780c */ /* 0x000fe20003fa4270 */
[--C-:B------:R-:W-:Y:S01]  /*2cf0*/  FFMA.FTZ R218, R153, UR42, -R192.reuse ;  /* 0x0000002a99da7c23 */ /* 0x100fe200080108c0 */
[----:B---3--:R-:W-:Y:S01]  /*2d00*/  FSEL R217, R234, -INF , !P4 ;  /* 0xff800000ead97808 */ /* 0x008fe20006000000 */
[----:B------:R-:W-:Y:S01]  /*2d10*/  WARPGROUP.ARRIVE ;  /* 0x00000000000079c5 */ /* 0x000fe20000000000 */
[----:B----4-:R-:W-:Y:S01]  /*2d20*/  FSEL R220, R231, -INF , !P5 ;  /* 0xff800000e7dc7808 */ /* 0x010fe20006800000 */
[----:B------:R-:W-:Y:S01]  /*2d30*/  MUFU.EX2 R227, R227 ;  /* 0x000000e300e37308 */ /* 0x000fe20000000800 */
[----:B------:R-:W-:Y:S01]  /*2d40*/  FSEL R216, R235, -INF , !P1 ;  /* 0xff800000ebd87808 */ /* 0x000fe20004800000 */
[----:B------:R-:W-:Y:S01]  /*2d50*/  FFMA.FTZ R217, R217, UR42, -R192 ;  /* 0x0000002ad9d97c23 */ /* 0x000fe200080108c0 */
[----:B-1----:R-:W-:Y:S01]  /*2d60*/  FFMA.FTZ R223, -R8, R8, 1 ;  /* 0x3f80000008df7423 */ /* 0x002fe20000010108 */
[----:B------:R-:W-:Y:S01]  /*2d70*/  HGMMA.64x64x16.F32 R152, gdesc[UR8], RZ, !UPT, gsb0 ;  /* 0x00e00000089879f0 */ /* 0x000fe2000c0008ff */
[----:B------:R-:W-:Y:S01]  /*2d80*/  UIADD3 UR10, UR6, 0x2, URZ ;  /* 0x00000002060a7890 */ /* 0x000fe2000fffe03f */
[----:B------:R-:W-:Y:S01]  /*2d90*/  FFMA.FTZ R220, R220, UR42, -R193 ;  /* 0x0000002adcdc7c23 */ /* 0x000fe200080108c1 */
[----:B------:R-:W-:Y:S01]  /*2da0*/  UIADD3 UR8, UR5, 0x2, URZ ;  /* 0x0000000205087890 */ /* 0x000fe2000fffe03f */
[----:B------:R-:W-:Y:S01]  /*2db0*/  FFMA.FTZ R216, R216, UR42, -R195 ;  /* 0x0000002ad8d87c23 */ /* 0x000fe200080108c3 */
[----:B------:R-:W-:Y:S01]  /*2dc0*/  UMOV UR11, 0x40000040 ;  /* 0x40000040000b7882 */ /* 0x000fe20000000000 */
[----:B------:R-:W-:Y:S01]  /*2dd0*/  UMOV UR9, 0x40000040 ;  /* 0x4000004000097882 */ /* 0x000fe20000000000 */
[----:B------:R1:W3:Y:S01]  /*2de0*/  MUFU.EX2 R195, R222 ;  /* 0x000000de00c37308 */ /* 0x0002e20000000800 */
[----:B------:R-:W-:-:S07]  /*2df0*/  FFMA.FTZ R17, -R17, R17, 1 ;  /* 0x3f80000011117423 */ /* 0x000fce0000010111 */
        /* <DEDUP_REMOVED lines=49> */
[----:B------:R-:W1:Y:S02]  /*3110*/  LDS.64 R192, [R6+0x28200] ;  /* 0x0282000006c07984 */ /* 0x000e640000000a00 */
[--C-:B-1----:R-:W-:Y:S01]  /*3120*/  FADD.FTZ R222, R152, -R192.reuse ;  /* 0x800000c098de7221 */ /* 0x102fe20000010000 */
[----:B------:R-:W-:Y:S01]  /*3130*/  FFMA.FTZ R152, -R7, R7, 1 ;  /* 0x3f80000007987423 */ /* 0x000fe20000010107 */
[----:B------:R-:W-:Y:S01]  /*3140*/  FADD.FTZ R153, R153, -R193 ;  /* 0x800000c199997221 */ /* 0x000fe20000010000 */
[----:B------:R1:W4:Y:S01]  /*3150*/  MUFU.EX2 R7, R221 ;  /* 0x000000dd00077308 */ /* 0x0003220000000800 */
[----:B--2---:R-:W-:Y:S01]  /*3160*/  FMUL.FTZ R222, R194, R222 ;  /* 0x000000dec2de7220 */ /* 0x004fe20000410000 */
[----:B------:R-:W-:-:S04]  /*3170*/  FADD.FTZ R154, R154, -R192 ;  /* 0x800000c09a9a7221 */ /* 0x000fc80000010000 */
[----:B---3--:R-:W-:Y:S02]  /*3180*/  FMUL.FTZ R154, R195, R154 ;  /* 0x0000009ac39a7220 */ /* 0x008fe40000410000 */
[----:B------:R-:W-:Y:S01]  /*3190*/  MUFU.EX2 R228, R228 ;  /* 0x000000e400e47308 */ /* 0x000fe20000000800 */
[----:B-1----:R-:W-:Y:S01]  /*31a0*/  FMUL.FTZ R221, R152, R222 ;  /* 0x000000de98dd7220 */ /* 0x002fe20000410000 */
[----:B------:R-:W-:Y:S01]  /*31b0*/  FFMA.FTZ R222, -R9, R9, 1 ;  /* 0x3f80000009de7423 */ /* 0x000fe20000010109 */
[----:B------:R-:W-:Y:S01]  /*31c0*/  FADD.FTZ R152, R155, -R193 ;  /* 0x800000c19b987221 */ /* 0x000fe20000010000 */
[----:B------:R-:W1:Y:S02]  /*31d0*/  LDS.64 R8, [R6+0x28220] ;  /* 0x0282200006087984 */ /* 0x000e640000000a00 */
[----:B------:R-:W-:Y:S02]  /*31e0*/  FMUL.FTZ R222, R222, R154 ;  /* 0x0000009adede7220 */ /* 0x000fe40000410000 */
[----:B------:R2:W-:Y:S01]  /*31f0*/  MUFU.EX2 R193, R201 ;  /* 0x000000c900c17308 */ /* 0x0005e20000000800 */
[----:B----4-:R-:W-:-:S04]  /*3200*/  FMUL.FTZ R153, R7, R153 ;  /* 0x0000009907997220 */ /* 0x010fc80000410000 */
[----:B------:R-:W-:Y:S01]  /*3210*/  FMUL.FTZ R223, R223, R153 ;  /* 0x00000099dfdf7220 */ /* 0x000fe20000410000 */
[----:B------:R-:W-:Y:S02]  /*3220*/  FMUL.FTZ R153, R207, R152 ;  /* 0x00000098cf997220 */ /* 0x000fe40000410000 */
[----:B------:R-:W-:Y:S02]  /*3230*/  MUFU.EX2 R154, R202 ;  /* 0x000000ca009a7308 */ /* 0x000fe40000000800 */
[----:B--2---:R-:W-:Y:S01]  /*3240*/  FMUL.FTZ R201, R10, R153 ;  /* 0x000000990ac97220 */ /* 0x004fe20000410000 */
[----:B------:R-:W-:Y:S01]  /*3250*/  LOP3.LUT R10, R208, 0x2000000, RZ, 0xfc, !PT ;  /* 0x02000000d00a7812 */ /* 0x000fe200078efcff */
[----:B------:R-:W2:Y:S04]  /*3260*/  LDS.64 R152, [R6+0x28240] ;  /* 0x0282400006987984 */ /* 0x000ea80000000a00 */
[----:B------:R-:W-:Y:S01]  /*3270*/  IMAD R10, R3, 0x400, R10 ;  /* 0x00000400030a7824 */ /* 0x000fe200078e020a */
[----:B------:R-:W3:Y:S01]  /*3280*/  LDL R208, [R1] ;  /* 0x0000000001d07983 */ /* 0x000ee20000100800 */
[----:B------:R-:W-:Y:S03]  /*3290*/  MUFU.EX2 R155, R203 ;  /* 0x000000cb009b7308 */ /* 0x000fe60000000800 */
[----:B------:R-:W-:Y:S01]  /*32a0*/  R2UR UR6, R10 ;  /* 0x000000000a0672ca */ /* 0x000fe200000e0000 */
[----:B------:R-:W-:-:S04]  /*32b0*/  FFMA.FTZ R21, -R21, R21, 1 ;  /* 0x3f80000015157423 */ /* 0x000fc80000010115 */
[----:B------:R-:W-:Y:S01]  /*32c0*/  MUFU.EX2 R225, R225 ;  /* 0x000000e100e17308 */ /* 0x000fe20000000800 */
[----:B------:R-:W-:Y:S01]  /*32d0*/  FFMA.FTZ R22, -R22, R22, 1 ;  /* 0x3f80000016167423 */ /* 0x000fe20000010116 */
[----:B------:R-:W-:-:S06]  /*32e0*/  FFMA.FTZ R15, -R15, R15, 1 ;  /* 0x3f8000000f0f7423 */ /* 0x000fcc000001010f */
[----:B------:R-:W-:Y:S01]  /*32f0*/  MUFU.EX2 R192, R200 ;  /* 0x000000c800c07308 */ /* 0x000fe20000000800 */
[----:B-1----:R-:W-:Y:S01]  /*3300*/  FADD.FTZ R10, R159, -R9 ;  /* 0x800000099f0a7221 */ /* 0x002fe20000010000 */
[--C-:B------:R-:W-:Y:S01]  /*3310*/  FADD.FTZ R156, R156, -R8.reuse ;  /* 0x800000089c9c7221 */ /* 0x100fe20000010000 */
[----:B------:R-:W-:-:S05]  /*3320*/  FADD.FTZ R8, R158, -R8 ;  /* 0x800000089e087221 */ /* 0x000fca0000010000 */
[----:B------:R1:W4:Y:S02]  /*3330*/  MUFU.EX2 R159, R226 ;  /* 0x000000e2009f7308 */ /* 0x0003240000000800 */
[----:B-1----:R-:W5:Y:S01]  /*3340*/  LDL R226, [R1+0x4] ;  /* 0x0000040001e27983 */ /* 0x002f620000100800 */
[----:B------:R-:W-:Y:S01]  /*3350*/  FADD.FTZ R157, R157, -R9 ;  /* 0x800000099d9d7221 */ /* 0x000fe20000010000 */
[----:B------:R-:W-:Y:S01]  /*3360*/  FMUL.FTZ R9, R206, R156 ;  /* 0x0000009cce097220 */ /* 0x000fe20000410000 */
[----:B------:R-:W-:Y:S01]  /*3370*/  FMUL.FTZ R8, R204, R8 ;  /* 0x00000008cc087220 */ /* 0x000fe20000410000 */
[----:B------:R-:W-:Y:S01]  /*3380*/  FFMA.FTZ R202, -R11, R11, 1 ;  /* 0x3f8000000bca7423 */ /* 0x000fe2000001010b */
[----:B------:R-:W-:-:S03]  /*3390*/  FFMA.FTZ R203, -R13, R13, 1 ;  /* 0x3f8000000dcb7423 */ /* 0x000fc6000001010d */
[----:B------:R-:W-:Y:S01]  /*33a0*/  FMUL.FTZ R202, R202, R9 ;  /* 0x00000009caca7220 */ /* 0x000fe20000410000 */
[----:B------:R-:W-:Y:S02]  /*33b0*/  FMUL.FTZ R203, R203, R8 ;  /* 0x00000008cbcb7220 */ /* 0x000fe40000410000 */
[----:B------:R-:W1:Y:S01]  /*33c0*/  LDS.64 R8, [R6+0x28260] ;  /* 0x0282600006087984 */ /* 0x000e620000000a00 */
[----:B------:R-:W-:Y:S01]  /*33d0*/  FFMA.FTZ R13, -R14, R14, 1 ;  /* 0x3f8000000e0d7423 */ /* 0x000fe2000001010e */
[----:B----4-:R-:W-:Y:S01]  /*33e0*/  FMUL.FTZ R10, R159, R10 ;  /* 0x0000000a9f0a7220 */ /* 0x010fe20000410000 */
[--C-:B--2---:R-:W-:Y:S01]  /*33f0*/  FADD.FTZ R160, R160, -R152.reuse ;  /* 0x80000098a0a07221 */ /* 0x104fe20000010000 */
[----:B------:R-:W-:Y:S02]  /*3400*/  FADD.FTZ R152, R162, -R152 ;  /* 0x80000098a2987221 */ /* 0x000fe40000010000 */
[----:B------:R-:W-:Y:S02]  /*3410*/  FMUL.FTZ R13, R13, R10 ;  /* 0x0000000a0d0d7220 */ /* 0x000fe40000410000 */
[----:B------:R-:W-:-:S04]  /*3420*/  FMUL.FTZ R10, R227, R152 ;  /* 0x00000098e30a7220 */ /* 0x000fc80000410000 */
[----:B------:R-:W-:Y:S02]  /*3430*/  FMUL.FTZ R17, R17, R10 ;  /* 0x0000000a11117220 */ /* 0x000fe40000410000 */
[----:B------:R-:W2:Y:S01]  /*3440*/  LDS.64 R10, [R6+0x28280] ;  /* 0x02828000060a7984 */ /* 0x000ea20000000a00 */
[----:B------:R-:W-:Y:S02]  /*3450*/  FFMA.FTZ R156, -R12, R12, 1 ;  /* 0x3f8000000c9c7423 */ /* 0x000fe4000001010c */
[----:B------:R-:W4:Y:S01]  /*3460*/  MUFU.EX2 R12, R224 ;  /* 0x000000e0000c7308 */ /* 0x000f220000000800 */
[----:B------:R-:W-:Y:S01]  /*3470*/  FMUL.FTZ R157, R209, R157 ;  /* 0x0000009dd19d7220 */ /* 0x000fe20000410000 */
[----:B------:R-:W-:-:S03]  /*3480*/  FADD.FTZ R161, R161, -R153 ;  /* 0x80000099a1a17221 */ /* 0x000fc60000010000 */
[----:B------:R-:W-:Y:S01]  /*3490*/  FMUL.FTZ R156, R156, R157 ;  /* 0x0000009d9c9c7220 */ /* 0x000fe20000410000 */
[----:B------:R-:W-:Y:S01]  /*34a0*/  FFMA.FTZ R157, -R16, R16, 1 ;  /* 0x3f800000109d7423 */ /* 0x000fe20000010110 */
[----:B------:R-:W-:-:S04]  /*34b0*/  FMUL.FTZ R16, R154, R161 ;  /* 0x000000a19a107220 */ /* 0x000fc80000410000 */
[----:B------:R-:W-:Y:S02]  /*34c0*/  FMUL.FTZ R157, R157, R16 ;  /* 0x000000109d9d7220 */ /* 0x000fe40000410000 */
[----:B------:R-:W2:Y:S01]  /*34d0*/  MUFU.EX2 R16, R198 ;  /* 0x000000c600107308 */ /* 0x000ea20000000800 */
[--C-:B-1----:R-:W-:Y:S01]  /*34e0*/  FADD.FTZ R165, R165, -R9.reuse ;  /* 0x80000009a5a57221 */ /* 0x102fe20000010000 */
[--C-:B------:R-:W-:Y:S01]  /*34f0*/  FADD.FTZ R161, R166, -R8.reuse ;  /* 0x80000008a6a17221 */ /* 0x100fe20000010000 */
[----:B------:R-:W-:Y:S01]  /*3500*/  FADD.FTZ R9, R167, -R9 ;  /* 0x80000009a7097221 */ /* 0x000fe20000010000 */
[----:B------:R-:W-:Y:S02]  /*3510*/  FADD.FTZ R164, R164, -R8 ;  /* 0x80000008a4a47221 */ /* 0x000fe40000010000 */
[----:B----4-:R-:W-:Y:S01]  /*3520*/  FMUL.FTZ R8, R12, R161 ;  /* 0x000000a10c087220 */ /* 0x010fe20000410000 */
[----:B------:R-:W-:Y:S01]  /*3530*/  FMUL.FTZ R9, R228, R9 ;  /* 0x00000009e4097220 */ /* 0x000fe20000410000 */
[----:B------:R-:W-:-:S02]  /*3540*/  FMUL.FTZ R160, R205, R160 ;  /* 0x000000a0cda07220 */ /* 0x000fc40000410000 */
[----:B------:R-:W-:Y:S01]  /*3550*/  FMUL.FTZ R21, R21, R8 ;  /* 0x0000000815157220 */ /* 0x000fe20000410000 */
[----:B------:R-:W-:Y:S02]  /*3560*/  FMUL.FTZ R22, R22, R9 ;  /* 0x0000000916167220 */ /* 0x000fe40000410000 */
[----:B------:R-:W1:Y:S01]  /*3570*/  LDS.64 R8, [R6+0x282a0] ;  /* 0x0282a00006087984 */ /* 0x000e620000000a00 */
[----:B------:R-:W-:Y:S01]  /*3580*/  FMUL.FTZ R152, R15, R160 ;  /* 0x000000a00f987220 */ /* 0x000fe20000410000 */
[----:B------:R-:W-:Y:S01]  /*3590*/  FADD.FTZ R14, R163, -R153 ;  /* 0x80000099a30e7221 */ /* 0x000fe20000010000 */
[----:B------:R-:W-:Y:S01]  /*35a0*/  FFMA.FTZ R158, -R19, R19, 1 ;  /* 0x3f800000139e7423 */ /* 0x000fe20000010113 */
[----:B------:R-:W-:Y:S01]  /*35b0*/  FMUL.FTZ R15, R155, R164 ;  /* 0x000000a49b0f7220 */ /* 0x000fe20000410000 */
[----:B------:R-:W-:Y:S01]  /*35c0*/  FFMA.FTZ R153, -R18, R18, 1 ;  /* 0x3f80000012997423 */ /* 0x000fe20000010112 */
[----:B------:R-:W-:Y:S01]  /*35d0*/  FMUL.FTZ R14, R225, R14 ;  /* 0x0000000ee10e7220 */ /* 0x000fe20000410000 */
[--C-:B--2---:R-:W-:Y:S01]  /*35e0*/  FADD.FTZ R168, R168, -R10.reuse ;  /* 0x8000000aa8a87221 */ /* 0x104fe20000010000 */
[----:B------:R-:W-:Y:S01]  /*35f0*/  FMUL.FTZ R158, R158, R15 ;  /* 0x0000000f9e9e7220 */ /* 0x000fe20000410000 */
[----:B------:R-:W-:Y:S01]  /*3600*/  FADD.FTZ R15, R170, -R10 ;  /* 0x8000000aaa0f7221 */ /* 0x000fe20000010000 */
[--C-:B------:R-:W-:Y:S01]  /*3610*/  FADD.FTZ R169, R169, -R11.reuse ;  /* 0x8000000ba9a97221 */ /* 0x100fe20000010000 */
[----:B------:R-:W-:-:S02]  /*3620*/  FADD.FTZ R171, R171, -R11 ;  /* 0x8000000babab7221 */ /* 0x000fc40000010000 */
[----:B------:R-:W2:Y:S01]  /*3630*/  LDS.64 R10, [R6+0x282c0] ;  /* 0x0282c000060a7984 */ /* 0x000ea20000000a00 */
[----:B------:R-:W-:Y:S01]  /*3640*/  FMUL.FTZ R153, R153, R14 ;  /* 0x0000000e99997220 */ /* 0x000fe20000410000 */
[----:B------:R-:W-:Y:S01]  /*3650*/  FMUL.FTZ R14, R16, R15 ;  /* 0x0000000f100e7220 */ /* 0x000fe20000410000 */
[----:B------:R-:W-:-:S04]  /*3660*/  FFMA.FTZ R161, -R185, R185, 1 ;  /* 0x3f800000b9a17423 */ /* 0x000fc800000101b9 */
[----:B------:R-:W-:Y:S02]  /*3670*/  FMUL.FTZ R161, R161, R14 ;  /* 0x0000000ea1a17220 */ /* 0x000fe40000410000 */
[----:B------:R4:W4:Y:S01]  /*3680*/  LDS.64 R14, [R6+0x282e0] ;  /* 0x0282e000060e7984 */ /* 0x0009220000000a00 */
[----:B------:R-:W-:Y:S02]  /*3690*/  FFMA.FTZ R160, -R20, R20, 1 ;  /* 0x3f80000014a07423 */ /* 0x000fe40000010114 */
[----:B------:R-:W1:Y:S08]  /*36a0*/  MUFU.EX2 R20, R197 ;  /* 0x000000c500147308 */ /* 0x000e700000000800 */
[----:B------:R-:W4:Y:S08]  /*36b0*/  MUFU.EX2 R213, R213 ;  /* 0x000000d500d57308 */ /* 0x000f300000000800 */
[----:B------:R-:W4:Y:S01]  /*36c0*/  MUFU.EX2 R214, R214 ;  /* 0x000000d600d67308 */ /* 0x000f220000000800 */
[--C-:B-1----:R-:W-:Y:S01]  /*36d0*/  FADD.FTZ R173, R173, -R9.reuse ;  /* 0x80000009adad7221 */ /* 0x102fe20000010000 */
[----:B------:R-:W-:Y:S01]  /*36e0*/  FADD.FTZ R9, R175, -R9 ;  /* 0x80000009af097221 */ /* 0x000fe20000010000 */
[----:B------:R-:W-:-:S05]  /*36f0*/  FFMA.FTZ R164, -R184, R184, 1 ;  /* 0x3f800000b8a47423 */ /* 0x000fca00000101b8 */
[----:B------:R-:W1:Y:S01]  /*3700*/  MUFU.EX2 R19, R196 ;  /* 0x000000c400137308 */ /* 0x000e620000000800 */
[----:B------:R-:W-:Y:S01]  /*3710*/  FMUL.FTZ R169, R210, R169 ;  /* 0x000000a9d2a97220 */ /* 0x000fe20000410000 */
[----:B------:R-:W-:-:S06]  /*3720*/  FMUL.FTZ R166, R20, R9 ;  /* 0x0000000914a67220 */ /* 0x000fcc0000410000 */
[----:B------:R-:W1:Y:S01]  /*3730*/  MUFU.EX2 R212, R212 ;  /* 0x000000d400d47308 */ /* 0x000e620000000800 */
[----:B------:R-:W-:Y:S01]  /*3740*/  FMUL.FTZ R164, R164, R169 ;  /* 0x000000a9a4a47220 */ /* 0x000fe20000410000 */
[--C-:B--2---:R-:W-:Y:S01]  /*3750*/  FADD.FTZ R176, R176, -R10.reuse ;  /* 0x8000000ab0b07221 */ /* 0x104fe20000010000 */
[----:B------:R-:W-:-:S05]  /*3760*/  FADD.FTZ R169, R178, -R10 ;  /* 0x8000000ab2a97221 */ /* 0x000fca0000010000 */
[----:B------:R-:W-:Y:S01]  /*3770*/  MUFU.EX2 R211, R211 ;  /* 0x000000d300d37308 */ /* 0x000fe20000000800 */
[----:B------:R-:W-:-:S07]  /*3780*/  FADD.FTZ R172, R172, -R8 ;  /* 0x80000008acac7221 */ /* 0x000fce0000010000 */
[----:B------:R-:W2:Y:S01]  /*3790*/  MUFU.EX2 R18, R199 ;  /* 0x000000c700127308 */ /* 0x000ea20000000800 */
[----:B------:R-:W-:-:S07]  /*37a0*/  FMUL.FTZ R165, R192, R165 ;  /* 0x000000a5c0a57220 */ /* 0x000fce0000410000 */
[----:B------:R-:W2:Y:S01]  /*37b0*/  MUFU.EX2 R215, R215 ;  /* 0x000000d700d77308 */ /* 0x000ea20000000800 */
[----:B------:R-:W-:-:S07]  /*37c0*/  FADD.FTZ R8, R174, -R8 ;  /* 0x80000008ae087221 */ /* 0x000fce0000010000 */
[----:B------:R-:W-:Y:S01]  /*37d0*/  MUFU.EX2 R217, R217 ;  /* 0x000000d900d97308 */ /* 0x000fe20000000800 */
[----:B------:R-:W-:-:S07]  /*37e0*/  FFMA.FTZ R184, -R191, R191, 1 ;  /* 0x3f800000bfb87423 */ /* 0x000fce00000101bf */
[----:B------:R-:W-:Y:S01]  /*37f0*/  MUFU.EX2 R219, R219 ;  /* 0x000000db00db7308 */ /* 0x000fe20000000800 */
[----:B----4-:R-:W-:-:S07]  /*3800*/  FMUL.FTZ R167, R213, R176 ;  /* 0x000000b0d5a77220 */ /* 0x010fce0000410000 */
[----:B------:R-:W4:Y:S08]  /*3810*/  MUFU.EX2 R216, R216 ;  /* 0x000000d800d87308 */ /* 0x000f300000000800 */
[----:B------:R-:W4:Y:S08]  /*3820*/  MUFU.EX2 R218, R218 ;  /* 0x000000da00da7308 */ /* 0x000f300000000800 */
[----:B------:R-:W4:Y:S01]  /*3830*/  MUFU.EX2 R9, R220 ;  /* 0x000000dc00097308 */ /* 0x000f220000000800 */
[----:B------:R-:W-:Y:S01]  /*3840*/  FFMA.FTZ R163, -R190, R190, 1 ;  /* 0x3f800000bea37423 */ /* 0x000fe200000101be */
[----:B------:R-:W-:Y:S01]  /*3850*/  FFMA.FTZ R185, -R236, R236, 1 ;  /* 0x3f800000ecb97423 */ /* 0x000fe200000101ec */
[----:B------:R-:W-:Y:S01]  /*3860*/  FMUL.FTZ R10, R214, R169 ;  /* 0x000000a9d60a7220 */ /* 0x000fe20000410000 */
[----:B------:R-:W-:Y:S01]  /*3870*/  FMUL.FTZ R160, R160, R165 ;  /* 0x000000a5a0a07220 */ /* 0x000fe20000410000 */
[----:B-1----:R-:W-:Y:S01]  /*3880*/  FMUL.FTZ R6, R19, R8 ;  /* 0x0000000813067220 */ /* 0x002fe20000410000 */
[----:B------:R-:W-:Y:S01]  /*3890*/  FMUL.FTZ R184, R184, R167 ;  /* 0x000000a7b8b87220 */ /* 0x000fe20000410000 */
[----:B------:R-:W-:Y:S01]  /*38a0*/  FFMA.FTZ R165, -R188, R188, 1 ;  /* 0x3f800000bca57423 */ /* 0x000fe200000101bc */
[----:B------:R-:W-:Y:S01]  /*38b0*/  FMUL.FTZ R8, R212, R173 ;  /* 0x000000add4087220 */ /* 0x000fe20000410000 */
[----:B------:R-:W-:Y:S01]  /*38c0*/  FMUL.FTZ R163, R163, R166 ;  /* 0x000000a6a3a37220 */ /* 0x000fe20000410000 */
[----:B------:R-:W-:Y:S01]  /*38d0*/  FMUL.FTZ R185, R185, R10 ;  /* 0x0000000ab9b97220 */ /* 0x000fe20000410000 */
[--C-:B------:R-:W-:Y:S01]  /*38e0*/  FADD.FTZ R180, R180, -R14.reuse ;  /* 0x8000000eb4b47221 */ /* 0x100fe20000010000 */
[----:B------:R-:W-:Y:S01]  /*38f0*/  FADD.FTZ R167, R182, -R14 ;  /* 0x8000000eb6a77221 */ /* 0x000fe20000010000 */
[--C-:B------:R-:W-:Y:S01]  /*3900*/  FADD.FTZ R166, R177, -R11.reuse ;  /* 0x8000000bb1a67221 */ /* 0x100fe20000010000 */
[----:B------:R-:W-:Y:S01]  /*3910*/  FADD.FTZ R179, R179, -R11 ;  /* 0x8000000bb3b37221 */ /* 0x000fe20000010000 */
[--C-:B------:R-:W-:Y:S01]  /*3920*/  FADD.FTZ R10, R181, -R15.reuse ;  /* 0x8000000fb50a7221 */ /* 0x100fe20000010000 */
[----:B------:R-:W-:Y:S01]  /*3930*/  FADD.FTZ R14, R183, -R15 ;  /* 0x8000000fb70e7221 */ /* 0x000fe20000010000 */
[----:B------:R-:W-:Y:S01]  /*3940*/  FFMA.FTZ R23, -R23, R23, 1 ;  /* 0x3f80000017177423 */ /* 0x000fe20000010117 */
[----:B------:R-:W-:Y:S01]  /*3950*/  FMUL.FTZ R168, R193, R168 ;  /* 0x000000a8c1a87220 */ /* 0x000fe20000410000 */
[----:B------:R-:W-:Y:S01]  /*3960*/  FFMA.FTZ R162, -R186, R186, 1 ;  /* 0x3f800000baa27423 */ /* 0x000fe200000101ba */
[----:B--2---:R-:W-:Y:S01]  /*3970*/  FMUL.FTZ R171, R18, R171 ;  /* 0x000000ab12ab7220 */ /* 0x004fe20000410000 */
[----:B------:R-:W-:Y:S01]  /*3980*/  FFMA.FTZ R187, -R187, R187, 1 ;  /* 0x3f800000bbbb7423 */ /* 0x000fe200000101bb */
[----:B------:R-:W-:Y:S01]  /*3990*/  FFMA.FTZ R189, -R189, R189, 1 ;  /* 0x3f800000bdbd7423 */ /* 0x000fe200000101bd */
[----:B------:R-:W-:Y:S01]  /*39a0*/  FMUL.FTZ R172, R211, R172 ;  /* 0x000000acd3ac7220 */ /* 0x000fe20000410000 */
[----:B------:R-:W-:Y:S01]  /*39b0*/  FMUL.FTZ R165, R165, R8 ;  /* 0x00000008a5a57220 */ /* 0x000fe20000410000 */
[----:B------:R-:W-:Y:S01]  /*39c0*/  FFMA.FTZ R11, -R237, R237, 1 ;  /* 0x3f800000ed0b7423 */ /* 0x000fe200000101ed */
[----:B------:R-:W-:Y:S01]  /*39d0*/  FFMA.FTZ R8, -R235, R235, 1 ;  /* 0x3f800000eb087423 */ /* 0x000fe200000101eb */
[----:B------:R-:W-:Y:S01]  /*39e0*/  FMUL.FTZ R166, R215, R166 ;  /* 0x000000a6d7a67220 */ /* 0x000fe20000410000 */
[----:B----4-:R-:W-:Y:S01]  /*39f0*/  FMUL.FTZ R179, R216, R179 ;  /* 0x000000b3d8b37220 */ /* 0x010fe20000410000 */
[----:B------:R-:W-:Y:S01]  /*3a00*/  FFMA.FTZ R234, -R234, R234, 1 ;  /* 0x3f800000eaea7423 */ /* 0x000fe200000101ea */
[----:B------:R-:W-:Y:S01]  /*3a10*/  FFMA.FTZ R232, -R232, R232, 1 ;  /* 0x3f800000e8e87423 */ /* 0x000fe200000101e8 */
[----:B------:R-:W-:Y:S01]  /*3a20*/  FFMA.FTZ R233, -R233, R233, 1 ;  /* 0x3f800000e9e97423 */ /* 0x000fe200000101e9 */
[----:B------:R-:W-:Y:S01]  /*3a30*/  FFMA.FTZ R231, -R231, R231, 1 ;  /* 0x3f800000e7e77423 */ /* 0x000fe200000101e7 */
[----:B------:R-:W-:Y:S01]  /*3a40*/  FMUL.FTZ R15, R217, R180 ;  /* 0x000000b4d90f7220 */ /* 0x000fe20000410000 */
[----:B------:R-:W-:Y:S01]  /*3a50*/  FMUL.FTZ R167, R218, R167 ;  /* 0x000000a7daa77220 */ /* 0x000fe20000410000 */
[----:B------:R-:W-:Y:S01]  /*3a60*/  FMUL.FTZ R10, R219, R10 ;  /* 0x0000000adb0a7220 */ /* 0x000fe20000410000 */
[----:B------:R-:W-:Y:S01]  /*3a70*/  FMUL.FTZ R14, R9, R14 ;  /* 0x0000000e090e7220 */ /* 0x000fe20000410000 */
[----:B------:R-:W-:Y:S01]  /*3a80*/  F2FP.F16.F32.PACK_AB R203, R13, R203 ;  /* 0x000000cb0dcb723e */ /* 0x000fe200000000ff */
        /* <DEDUP_REMOVED lines=30> */
[----:B-----5:R-:W-:-:S04]  /*3c70*/  IMAD R13, R3, 0x2000, R226 ;  /* 0x00002000030d7824 */ /* 0x020fc800078e02e2 */
[----:B---3--:R-:W-:-:S05]  /*3c80*/  IMAD R13, R13, 0x2, R208 ;  /* 0x000000020d0d7824 */ /* 0x008fca00078e02d0 */
[----:B------:R1:W-:Y:S04]  /*3c90*/  STSM.16.MT88.4 [R13+0x28800], R200 ;  /* 0x028800c80d007844 */ /* 0x0003e80000004200 */
[----:B------:R1:W-:Y:S04]  /*3ca0*/  STSM.16.MT88.4 [R13+0x29000], R196 ;  /* 0x029000c40d007844 */ /* 0x0003e80000004200 */
[----:B------:R1:W-:Y:S04]  /*3cb0*/  STSM.16.MT88.4 [R13+0x29800], R188 ;  /* 0x029800bc0d007844 */ /* 0x0003e80000004200 */
[----:B------:R1:W-:Y:S01]  /*3cc0*/  STSM.16.MT88.4 [R13+0x2a000], R184 ;  /* 0x02a000b80d007844 */ /* 0x0003e20000004200 */
[----:B------:R-:W-:-:S06]  /*3cd0*/  WARPGROUP.ARRIVE ;  /* 0x00000000000079c5 */ /* 0x000fcc0000000000 */
[----:B------:R-:W-:Y:S01]  /*3ce0*/  HGMMA.64x128x16.F32 R88, R156, gdesc[UR4].tnspB, R88, gsb0 ;  /* 0x41e000049c587df0 */ /* 0x000fe20008000858 */
[----:B------:R-:W-:Y:S01]  /*3cf0*/  F2FP.F16.F32.PACK_AB R225, R225, R227 ;  /* 0x000000e3e1e1723e */ /* 0x000fe200000000ff */
[----:B------:R-:W-:Y:S01]  /*3d00*/  UIADD3 UR8, UR6, 0x80, URZ ;  /* 0x0000008006087890 */ /* 0x000fe2000fffe03f */
[----:B------:R-:W-:Y:S02]  /*3d10*/  F2FP.F16.F32.PACK_AB R224, R154, R205 ;  /* 0x000000cd9ae0723e */ /* 0x000fe400000000ff */
[----:B------:R-:W-:Y:S02]  /*3d20*/  F2FP.F16.F32.PACK_AB R226, R192, R155 ;  /* 0x0000009bc0e2723e */ /* 0x000fe400000000ff */
[----:B------:R-:W-:Y:S01]  /*3d30*/  F2FP.F16.F32.PACK_AB R227, R228, R12 ;  /* 0x0000000ce4e3723e */ /* 0x000fe200000000ff */
[----:B------:R-:W-:Y:S01]  /*3d40*/  UMOV UR11, 0x40000040 ;  /* 0x40000040000b7882 */ /* 0x000fe20000000000 */
[----:B------:R-:W-:Y:S01]  /*3d50*/  UMOV UR10, UR8 ;  /* 0x00000008000a7c82 */ /* 0x000fe20008000000 */
[----:B------:R-:W-:Y:S01]  /*3d60*/  F2FP.F16.F32.PACK_AB R152, R210, R193 ;  /* 0x000000c1d298723e */ /* 0x000fe200000000ff */
[----:B------:R-:W-:Y:S01]  /*3d70*/  UIADD3 UR8, UR6, 0x100, URZ ;  /* 0x0000010006087890 */ /* 0x000fe2000fffe03f */
[----:B------:R-:W-:-:S02]  /*3d80*/  F2FP.F16.F32.PACK_AB R154, R212, R211 ;  /* 0x000000d3d49a723e */ /* 0x000fc400000000ff */
[----:B------:R-:W-:Y:S02]  /*3d90*/  F2FP.F16.F32.PACK_AB R153, R18, R16 ;  /* 0x000000101299723e */ /* 0x000fe400000000ff */
[----:B------:R-:W-:Y:S01]  /*3da0*/  F2FP.F16.F32.PACK_AB R155, R20, R19 ;  /* 0x00000013149b723e */ /* 0x000fe200000000ff */
[----:B------:R-:W-:Y:S02]  /*3db0*/  WARPGROUP.DEPBAR.LE gsb0, 0x0 ;  /* 0x00008000000079c5 */ /* 0x000fe40000010000 */
[----:B------:R-:W-:-:S06]  /*3dc0*/  WARPGROUP.ARRIVE ;  /* 0x00000000000079c5 */ /* 0x000fcc0000000000 */
[----:B------:R-:W-:Y:S01]  /*3dd0*/  HGMMA.64x128x16.F32 R88, R224, gdesc[UR8].tnspB, R88, gsb0 ;  /* 0x41e00008e0587df0 */ /* 0x000fe20008000858 */
[----:B------:R-:W-:Y:S01]  /*3de0*/  UMOV UR10, UR8 ;  /* 0x00000008000a7c82 */ /* 0x000fe20008000000 */
[----:B------:R-:W-:Y:S01]  /*3df0*/  UMOV UR11, 0x40000040 ;  /* 0x40000040000b7882 */ /* 0x000fe20000000000 */
[----:B------:R-:W-:Y:S01]  /*3e00*/  UIADD3 UR6, UR6, 0x180, URZ ;  /* 0x0000018006067890 */ /* 0x000fe2000fffe03f */
[----:B------:R-:W-:Y:S02]  /*3e10*/  WARPGROUP.DEPBAR.LE gsb0, 0x0 ;  /* 0x00008000000079c5 */ /* 0x000fe40000010000 */
        /* <DEDUP_REMOVED lines=90> */
.L_x_2390:
[----:B------:R-:W-:Y:S01]  /*43c0*/  R2UR UR5, R3 ;  /* 0x00000000030572ca */ /* 0x000fe200000e0000 */
[----:B------:R-:W-:Y:S01]  /*43d0*/  VIADD R6, R0, 0x30840 ;  /* 0x0003084000067836 */ /* 0x000fe20000000000 */
        /* <DEDUP_REMOVED lines=47> */
.L_x_2391:
[----:B------:R-:W-:Y:S01]  /*46d0*/  UIADD3 UR39, UR39, 0x1, URZ ;  /* 0x0000000127277890 */ /* 0x000fe2000fffe03f */
[----:B------:R-:W-:Y:S02]  /*46e0*/  VIADD R3, R3, 0x1 ;  /* 0x0000000103037836 */ /* 0x000fe40000000000 */
[----:B------:R-:W-:Y:S01]  /*46f0*/  VIADD R0, R0, 0x30820 ;  /* 0x0003082000007836 */ /* 0x000fe20000000000 */
[----:B------:R-:W-:Y:S02]  /*4700*/  UISETP.GE.AND UP0, UPT, UR39, UR37, UPT ;  /* 0x000000252700728c */ /* 0x000fe4000bf06270 */
[----:B------:R-:W-:Y:S02]  /*4710*/  ISETP.NE.AND P0, PT, R3, 0x2, PT ;  /* 0x000000020300780c */ /* 0x000fe40003f05270 */
[----:B------:R-:W-:Y:S02]  /*4720*/  PRMT R0, RZ, 0x654, R0 ;  /* 0x00000654ff007816 */ /* 0x000fe40000000000 */
[----:B------:R-:W-:-:S02]  /*4730*/  PLOP3.LUT P1, PT, PT, PT, UP0, 0x80, 0x0 ;  /* 0x000000000000781c */ /* 0x000fc40003f2f008 */
[----:B-1----:R-:W-:Y:S01]  /*4740*/  SEL R7, RZ, 0x1, P0 ;  /* 0x00000001ff077807 */ /* 0x002fe20000000000 */
[----:B------:R2:W-:Y:S01]  /*4750*/  SYNCS.ARRIVE.TRANS64.RED.A1T0 RZ, [R0+URZ], RZ ;  /* 0x000000ff00ff79a7 */ /* 0x0005e2000810043f */
[----:B------:R-:W-:Y:S02]  /*4760*/  SEL R3, R3, RZ, P0 ;  /* 0x000000ff03037207 */ /* 0x000fe40000000000 */
[----:B------:R-:W-:-:S07]  /*4770*/  LOP3.LUT R4, R4, R7, RZ, 0x3c, !PT ;  /* 0x0000000704047212 */ /* 0x000fce00078e3cff */
[----:B--2---:R-:W-:Y:S05]  /*4780*/  @!P1 BRA `(.L_x_2392) ;  /* 0xffffffd000e09947 */ /* 0x004fea000383ffff */
        /* <DEDUP_REMOVED lines=66> */
.L_x_2374:
[----:B------:R-:W-:Y:S05]  /*4bb0*/  @P0 BRA `(.L_x_2393) ;  /* 0x0000000c009c0947 */ /* 0x000fea0003800000 */
[----:B------:R-:W1:Y:S01]  /*4bc0*/  S2UR UR4, SR_CgaCtaId ;  /* 0x00000000000479c3 */ /* 0x000e620000008800 */
[----:B------:R-:W-:Y:S02]  /*4bd0*/  UMOV UR37, 0x400 ;  /* 0x0000040000257882 */ /* 0x000fe40000000000 */
[----:B-1----:R-:W-:-:S06]  /*4be0*/  ULEA UR37, UR4, UR37, 0x18 ;  /* 0x0000002504257291 */ /* 0x002fcc000f8ec03f */
[----:B------:R-:W-:-:S05]  /*4bf0*/  IMAD.U32 R16, RZ, RZ, UR37 ;  /* 0x00000025ff107e24 */ /* 0x000fca000f8e00ff */
        /* <DEDUP_REMOVED lines=18> */
.L_x_2394:
        /* <DEDUP_REMOVED lines=20> */
.L_x_2395:
        /* <DEDUP_REMOVED lines=18> */
.L_x_2396:
        /* <DEDUP_REMOVED lines=18> */
.L_x_2397:
        /* <DEDUP_REMOVED lines=126> */
[----:B------:R-:W-:Y:S01]  /*5880*/  ULDC.64 UR6, c[0x0][0x198] ;  /* 0x0000660000067ab9 */ /* 0x000fe20000000a00 */
[----:B------:R-:W-:Y:S02]  /*5890*/  UIADD3 UR40, UR37, 0x8000, URZ ;  /* 0x0000800025287890 */ /* 0x000fe4000fffe03f */
[----:B------:R-:W-:Y:S02]  /*58a0*/  UIADD3 UR4, UP0, UR6, 0x770, URZ ;  /* 0x0000077006047890 */ /* 0x000fe4000ff1e03f */
[----:B------:R-:W-:Y:S02]  /*58b0*/  USHF.L.U32 UR42, UR36, 0x7, URZ ;  /* 0x00000007242a7899 */ /* 0x000fe4000800063f */
[----:B------:R-:W-:Y:S02]  /*58c0*/  UIADD3.X UR5, URZ, UR7, URZ, UP0, !UPT ;  /* 0x000000073f057290 */ /* 0x000fe400087fe43f */
[----:B------:R-:W-:Y:S02]  /*58d0*/  UIADD3 UR6, UP0, UR6, 0x670, URZ ;  /* 0x0000067006067890 */ /* 0x000fe4000ff1e03f */
[----:B------:R-:W-:-:S02]  /*58e0*/  UIADD3 UR16, UR37, 0xc000, URZ ;  /* 0x0000c00025107890 */ /* 0x000fc4000fffe03f */
[----:B------:R-:W-:Y:S02]  /*58f0*/  UIADD3.X UR7, URZ, UR7, URZ, UP0, !UPT ;  /* 0x000000073f077290 */ /* 0x000fe400087fe43f */
[----:B------:R-:W-:Y:S01]  /*5900*/  UIADD3 UR8, UR37, 0x4000, URZ ;  /* 0x0000400025087890 */ /* 0x000fe2000fffe03f */
[----:B------:R-:W-:Y:S01]  /*5910*/  UMOV UR41, URZ ;  /* 0x0000003f00297c82 */ /* 0x000fe20008000000 */
[----:B------:R-:W-:Y:S01]  /*5920*/  UMOV UR17, 0x40 ;  /* 0x0000004000117882 */ /* 0x000fe20000000000 */
[----:B------:R-:W-:Y:S01]  /*5930*/  UMOV UR19, UR43 ;  /* 0x0000002b00137c82 */ /* 0x000fe20008000000 */
[----:B------:R-:W-:Y:S01]  /*5940*/  UMOV UR20, UR44 ;  /* 0x0000002c00147c82 */ /* 0x000fe20008000000 */
[----:B------:R-:W-:Y:S01]  /*5950*/  UMOV UR18, UR42 ;  /* 0x0000002a00127c82 */ /* 0x000fe20008000000 */
[----:B------:R1:W-:Y:S01]  /*5960*/  UTMASTG.4D [UR40], [UR4] ;  /* 0x00000028040073b5 */ /* 0x0003e20008018000 */
[----:B------:R-:W-:Y:S01]  /*5970*/  UMOV UR9, 0x40 ;  /* 0x0000004000097882 */ /* 0x000fe20000000000 */
[----:B------:R-:W-:Y:S01]  /*5980*/  UMOV UR11, UR43 ;  /* 0x0000002b000b7c82 */ /* 0x000fe20008000000 */
[----:B------:R-:W-:Y:S01]  /*5990*/  UMOV UR12, UR44 ;  /* 0x0000002c000c7c82 */ /* 0x000fe20008000000 */
[----:B------:R-:W-:Y:S01]  /*59a0*/  UMOV UR10, UR42 ;  /* 0x0000002a000a7c82 */ /* 0x000fe20008000000 */
[----:B------:R3:W-:Y:S01]  /*59b0*/  UTMASTG.4D [UR16], [UR4] ;  /* 0x00000010040073b5 */ /* 0x0007e20008018000 */
[----:B-1----:R-:W-:-:S02]  /*59c0*/  UMOV UR40, UR37 ;  /* 0x0000002500287c82 */ /* 0x002fc40008000000 */
[----:B------:R3:W-:Y:S01]  /*59d0*/  UTMASTG.4D [UR40], [UR6] ;  /* 0x00000028060073b5 */ /* 0x0007e20008018000 */
[----:B------:R3:W-:Y:S02]  /*59e0*/  UTMASTG.4D [UR8], [UR6] ;  /* 0x00000008060073b5 */ /* 0x0007e40008018000 */
[----:B---3--:R0:W-:Y:S02]  /*59f0*/  UTMACMDFLUSH ;  /* 0x00000000000079b7 */ /* 0x0081e40000000000 */
.L_x_2399:
[----:B------:R-:W-:Y:S05]  /*5a00*/  BSYNC B0 ;  /* 0x0000000000007941 */ /* 0x000fea0003800000 */
.L_x_2398:
[----:B------:R-:W-:-:S04]  /*5a10*/  DEPBAR.LE SB0, 0x0 ;  /* 0x000080000000791a */ /* 0x000fc80000000000 */
[----:B------:R-:W-:Y:S05]  /*5a20*/  BRA `(.L_x_2373) ;  /* 0x0000004400687947 */ /* 0x000fea0003800000 */
.L_x_2393:
[----:B------:R-:W1:Y:S01]  /*5a30*/  S2R R0, SR_TID.X ;  /* 0x0000000000007919 */ /* 0x000e620000002100 */
[----:B------:R-:W2:Y:S01]  /*5a40*/  LDC.64 R2, c[0x0][0x820] ;  /* 0x00020800ff027b82 */ /* 0x000ea20000000a00 */
[----:B------:R-:W-:Y:S01]  /*5a50*/  ULDC.64 UR4, c[0x0][0x808] ;  /* 0x0002020000047ab9 */ /* 0x000fe20000000a00 */
[----:B------:R-:W-:Y:S01]  /*5a60*/  USHF.R.S32.HI UR10, URZ, 0x1f, UR43 ;  /* 0x0000001f3f0a7899 */ /* 0x000fe2000801142b */
[----:B------:R-:W-:Y:S01]  /*5a70*/  BSSY B0, `(.L_x_2400) ;  /* 0x0000030000007945 */ /* 0x000fe20003800000 */
[----:B------:R-:W-:Y:S02]  /*5a80*/  UIMAD UR4, UR36, -0x80, UR4 ;  /* 0xffffff80240478a4 */ /* 0x000fe4000f8e0204 */
[----:B------:R-:W-:Y:S02]  /*5a90*/  USHF.R.S32.HI UR11, URZ, 0x1f, UR44 ;  /* 0x0000001f3f0b7899 */ /* 0x000fe4000801142c */
[----:B------:R-:W3:Y:S01]  /*5aa0*/  LDC.64 R10, c[0x0][0x828] ;  /* 0x00020a00ff0a7b82 */ /* 0x000ee20000000a00 */
[----:B------:R-:W-:-:S07]  /*5ab0*/  ULDC.64 UR6, c[0x0][0x208] ;  /* 0x0000820000067ab9 */ /* 0x000fce0000000a00 */
[----:B------:R-:W4:Y:S08]  /*5ac0*/  LDC.64 R16, c[0x0][0x850] ;  /* 0x00021400ff107b82 */ /* 0x000f300000000a00 */
[----:B------:R-:W4:Y:S01]  /*5ad0*/  LDC.64 R18, c[0x0][0x858] ;  /* 0x00021600ff127b82 */ /* 0x000f220000000a00 */
[----:B-1----:R-:W-:-:S05]  /*5ae0*/  VIADD R5, R0, 0xffffff80 ;  /* 0xffffff8000057836 */ /* 0x002fca0000000000 */
[----:B------:R-:W-:-:S04]  /*5af0*/  SHF.R.S32.HI R0, RZ, 0x1f, R5 ;  /* 0x0000001fff007819 */ /* 0x000fc80000011405 */
[----:B------:R-:W-:-:S04]  /*5b00*/  LEA.HI R4, R0, R5, RZ, 0x4 ;  /* 0x0000000500047211 */ /* 0x000fc800078f20ff */
[----:B------:R-:W-:Y:S02]  /*5b10*/  LOP3.LUT R0, R4, 0x1ffffff0, RZ, 0xc0, !PT ;  /* 0x1ffffff004007812 */ /* 0x000fe400078ec0ff */
[----:B------:R-:W-:-:S03]  /*5b20*/  SHF.R.S32.HI R4, RZ, 0x4, R4 ;  /* 0x00000004ff047819 */ /* 0x000fc60000011404 */
[----:B------:R-:W-:Y:S01]  /*5b30*/  IMAD.IADD R0, R5, 0x1, -R0 ;  /* 0x0000000105007824 */ /* 0x000fe200078e0a00 */
[C---:B------:R-:W-:Y:S01]  /*5b40*/  ISETP.GE.AND P6, PT, R4.reuse, UR4, PT ;  /* 0x0000000404007c0c */ /* 0x040fe2000bfc6270 */
[----:B------:R-:W-:Y:S02]  /*5b50*/  VIADD R5, R4, 0x10 ;  /* 0x0000001004057836 */ /* 0x000fe40000000000 */
[----:B------:R-:W-:Y:S02]  /*5b60*/  IMAD.SHL.U32 R6, R0, 0x8, RZ ;  /* 0x0000000800067824 */ /* 0x000fe400078e00ff */
[----:B--2---:R-:W-:Y:S01]  /*5b70*/  IMAD R0, R2, UR10, RZ ;  /* 0x0000000a02007c24 */ /* 0x004fe2000f8e02ff */
[----:B------:R-:W-:Y:S01]  /*5b80*/  ISETP.GE.AND P5, PT, R5, UR4, PT ;  /* 0x0000000405007c0c */ /* 0x000fe2000bfa6270 */
[----:B------:R-:W-:Y:S01]  /*5b90*/  VIADD R9, R4, 0x40 ;  /* 0x0000004004097836 */ /* 0x000fe20000000000 */
[----:B------:R-:W-:Y:S01]  /*5ba0*/  SHF.R.S32.HI R7, RZ, 0x1f, R6 ;  /* 0x0000001fff077819 */ /* 0x000fe20000011406 */
[----:B------:R-:W-:Y:S01]  /*5bb0*/  IMAD R5, R3, UR43, R0 ;  /* 0x0000002b03057c24 */ /* 0x000fe2000f8e0200 */
[----:B------:R-:W-:Y:S01]  /*5bc0*/  ISETP.GE.OR P4, PT, R6, UR5, P6 ;  /* 0x0000000506007c0c */ /* 0x000fe2000b786670 */
[----:B------:R-:W-:Y:S01]  /*5bd0*/  VIADD R0, R4, 0x20 ;  /* 0x0000002004007836 */ /* 0x000fe20000000000 */
[----:B------:R-:W-:Y:S01]  /*5be0*/  ISETP.GE.AND P2, PT, R9, UR4, PT ;  /* 0x0000000409007c0c */ /* 0x000fe2000bf46270 */
[----:B------:R-:W-:Y:S01]  /*5bf0*/  IMAD.WIDE.U32 R2, R2, UR43, R6 ;  /* 0x0000002b02027c25 */ /* 0x000fe2000f8e0006 */
[----:B------:R-:W-:-:S02]  /*5c00*/  ISETP.GE.OR P3, PT, R6, UR5, P5 ;  /* 0x0000000506007c0c */ /* 0x000fc4000af66670 */
[----:B------:R-:W-:Y:S01]  /*5c10*/  ISETP.GE.AND P0, PT, R0, UR4, PT ;  /* 0x0000000400007c0c */ /* 0x000fe2000bf06270 */
[----:B------:R-:W-:Y:S01]  /*5c20*/  IMAD.IADD R3, R3, 0x1, R5 ;  /* 0x0000000103037824 */ /* 0x000fe200078e0205 */
[----:B------:R-:W-:Y:S01]  /*5c30*/  SHF.R.S32.HI R5, RZ, 0x1f, R4 ;  /* 0x0000001fff057819 */ /* 0x000fe20000011404 */
[----:B---3--:R-:W-:Y:S02]  /*5c40*/  IMAD R0, R10, UR11, RZ ;  /* 0x0000000b0a007c24 */ /* 0x008fe4000f8e02ff */
[----:B------:R-:W-:Y:S02]  /*5c50*/  VIADD R8, R4, 0x30 ;  /* 0x0000003004087836 */ /* 0x000fe40000000000 */
[----:B------:R-:W-:Y:S02]  /*5c60*/  IMAD.U32 R9, RZ, RZ, UR36 ;  /* 0x00000024ff097e24 */ /* 0x000fe4000f8e00ff */
[----:B------:R-:W-:Y:S01]  /*5c70*/  IMAD R11, R11, UR44, R0 ;  /* 0x0000002c0b0b7c24 */ /* 0x000fe2000f8e0200 */
[----:B------:R-:W-:Y:S01]  /*5c80*/  ISETP.GE.AND P1, PT, R8, UR4, PT ;  /* 0x0000000408007c0c */ /* 0x000fe2000bf26270 */
[----:B------:R-:W-:-:S04]  /*5c90*/  IMAD.WIDE.U32 R14, R10, UR44, R2 ;  /* 0x0000002c0a0e7c25 */ /* 0x000fc8000f8e0002 */
[----:B------:R-:W-:-:S04]  /*5ca0*/  IMAD.WIDE R2, R9, 0x80, R4 ;  /* 0x0000008009027825 */ /* 0x000fc800078e0204 */
[----:B------:R-:W-:Y:S01]  /*5cb0*/  IMAD.IADD R11, R15, 0x1, R11 ;  /* 0x000000010f0b7824 */ /* 0x000fe200078e020b */
[----:B----4-:R-:W-:Y:S06]  /*5cc0*/  @P4 BRA `(.L_x_2401) ;  /* 0x0000000000284947 */ /* 0x010fec0003800000 */
        /* <DEDUP_REMOVED lines=10> */
.L_x_2401:
[----:B------:R-:W-:Y:S05]  /*5d70*/  BSYNC B0 ;  /* 0x0000000000007941 */ /* 0x000fea0003800000 */
.L_x_2400:
[----:B------:R-:W-:Y:S01]  /*5d80*/  BSSY B0, `(.L_x_2402) ;  /* 0x0000010000007945 */ /* 0x000fe20003800000 */
[----:B------:R-:W-:-:S03]  /*5d90*/  ISETP.GE.OR P4, PT, R6, UR5, P0 ;  /* 0x0000000506007c0c */ /* 0x000fc60008786670 */
        /* <DEDUP_REMOVED lines=14> */
.L_x_2403:
[----:B------:R-:W-:Y:S05]  /*5e80*/  BSYNC B0 ;  /* 0x0000000000007941 */ /* 0x000fea0003800000 */
.L_x_2402:
[----:B------:R-:W-:Y:S01]  /*5e90*/  BSSY B0, `(.L_x_2404) ;  /* 0x0000010000007945 */ /* 0x000fe20003800000 */
[----:B------:R-:W-:-:S03]  /*5ea0*/  ISETP.GE.OR P3, PT, R6, UR5, P1 ;  /* 0x0000000506007c0c */ /* 0x000fc60008f66670 */
[----:B------:R-:W-:Y:S10]  /*5eb0*/  @P4 BRA `(.L_x_2405) ;  /* 0x0000000000344947 */ /* 0x000ff40003800000 */
[----:B-12---:R-:W-:Y:S01]  /*5ec0*/  IADD3 R13, P4, R2, 0x20, RZ ;  /* 0x00000020020d7810 */ /* 0x006fe20007f9e0ff */
        /* <DEDUP_REMOVED lines=12> */
.L_x_2405:
[----:B------:R-:W-:Y:S05]  /*5f90*/  BSYNC B0 ;  /* 0x0000000000007941 */ /* 0x000fea0003800000 */
.L_x_2404:
[----:B------:R-:W-:Y:S01]  /*5fa0*/  BSSY B0, `(.L_x_2406) ;  /* 0x0000011000007945 */ /* 0x000fe20003800000 */
[----:B------:R-:W-:Y:S01]  /*5fb0*/  ISETP.GE.OR P4, PT, R6, UR5, P2 ;  /* 0x0000000506007c0c */ /* 0x000fe20009786670 */
[----:B-123--:R-:W-:Y:S02]  /*5fc0*/  VIADD R12, R4, 0x50 ;  /* 0x00000050040c7836 */ /* 0x00efe40000000000 */
        /* <DEDUP_REMOVED lines=14> */
.L_x_2407:
[----:B------:R-:W-:Y:S05]  /*60b0*/  BSYNC B0 ;  /* 0x0000000000007941 */ /* 0x000fea0003800000 */
.L_x_2406:
[----:B------:R-:W-:Y:S01]  /*60c0*/  BSSY B0, `(.L_x_2408) ;  /* 0x0000010000007945 */ /* 0x000fe20003800000 */
[----:B------:R-:W-:-:S03]  /*60d0*/  ISETP.GE.AND P3, PT, R12, UR4, PT ;  /* 0x000000040c007c0c */ /* 0x000fc6000bf66270 */
        /* <DEDUP_REMOVED lines=14> */
.L_x_2409:
[----:B------:R-:W-:Y:S05]  /*61c0*/  BSYNC B0 ;  /* 0x0000000000007941 */ /* 0x000fea0003800000 */
.L_x_2408:
[----:B------:R-:W-:Y:S01]  /*61d0*/  ISETP.GE.OR P4, PT, R6, UR5, P3 ;  /* 0x0000000506007c0c */ /* 0x000fe20009f86670 */
[----:B------:R-:W-:Y:S01]  /*61e0*/  BSSY B0, `(.L_x_2410) ;  /* 0x0000011000007945 */ /* 0x000fe20003800000 */
[----:B--2---:R-:W-:Y:S02]  /*61f0*/  IMAD R12, R16, UR10, RZ ;  /* 0x0000000a100c7c24 */ /* 0x004fe4000f8e02ff */
[----:B-1----:R-:W-:-:S09]  /*6200*/  VIADD R20, R4, 0x60 ;  /* 0x0000006004147836 */ /* 0x002fd20000000000 */
        /* <DEDUP_REMOVED lines=14> */
.L_x_2411:
[----:B------:R-:W-:Y:S05]  /*62f0*/  BSYNC B0 ;  /* 0x0000000000007941 */ /* 0x000fea0003800000 */
.L_x_2410:
[----:B------:R-:W-:Y:S01]  /*6300*/  ULDC UR8, c[0x0][0x83c] ;  /* 0x00020f0000087ab9 */ /* 0x000fe20000000800 */
[----:B------:R-:W-:Y:S01]  /*6310*/  ISETP.GE.AND P4, PT, R20, UR4, PT ;  /* 0x0000000414007c0c */ /* 0x000fe2000bf86270 */
[----:B------:R-:W-:Y:S01]  /*6320*/  IMAD R13, R17, UR43, R12 ;  /* 0x0000002b110d7c24 */ /* 0x000fe2000f8e020c */
[----:B------:R-:W-:Y:S01]  /*6330*/  ISETP.GE.OR P5, PT, R6, UR8, P5 ;  /* 0x0000000806007c0c */ /* 0x000fe2000afa6670 */
[----:B------:R-:W-:Y:S01]  /*6340*/  IMAD.WIDE.U32 R8, R16, UR43, R6 ;  /* 0x0000002b10087c25 */ /* 0x000fe2000f8e0006 */
[----:B------:R-:W-:Y:S01]  /*6350*/  ISETP.GE.OR P6, PT, R6, UR8, P6 ;  /* 0x0000000806007c0c */ /* 0x000fe2000b7c6670 */
[----:B------:R-:W-:Y:S01]  /*6360*/  BSSY B0, `(.L_x_2412) ;  /* 0x0000019000007945 */ /* 0x000fe20003800000 */
[----:B------:R-:W-:Y:S01]  /*6370*/  P2R R21, PR, RZ, 0x20 ;  /* 0x00000020ff157803 */ /* 0x000fe20000000000 */
[----:B------:R-:W-:Y:S01]  /*6380*/  VIADD R0, R4, 0x70 ;  /* 0x0000007004007836 */ /* 0x000fe20000000000 */
[C---:B------:R-:W-:Y:S01]  /*6390*/  ISETP.GE.OR P5, PT, R6.reuse, UR5, P4 ;  /* 0x0000000506007c0c */ /* 0x040fe2000a7a6670 */
        /* <DEDUP_REMOVED lines=21> */
.L_x_2413:
[----:B------:R-:W-:Y:S05]  /*64f0*/  BSYNC B0 ;  /* 0x0000000000007941 */ /* 0x000fea0003800000 */
.L_x_2412:
[----:B------:R-:W-:Y:S01]  /*6500*/  ISETP.GE.AND P6, PT, R0, UR4, PT ;  /* 0x0000000400007c0c */ /* 0x000fe2000bfc6270 */
[----:B------:R-:W-:Y:S01]  /*6510*/  IMAD R0, R18, UR11, RZ ;  /* 0x0000000b12007c24 */ /* 0x000fe2000f8e02ff */
[----:B------:R-:W-:Y:S01]  /*6520*/  BSSY B0, `(.L_x_2414) ;  /* 0x0000014000007945 */ /* 0x000fe20003800000 */
[----:B------:R-:W-:Y:S01]  /*6530*/  IMAD.MOV.U32 R12, RZ, RZ, R8 ;  /* 0x000000ffff0c7224 */ /* 0x000fe200078e0008 */
[C---:B------:R-:W-:Y:S01]  /*6540*/  ISETP.GE.OR P5, PT, R6.reuse, UR5, P6 ;  /* 0x0000000506007c0c */ /* 0x040fe2000b7a6670 */
        /* <DEDUP_REMOVED lines=17> */
.L_x_2415:
[----:B------:R-:W-:Y:S05]  /*6660*/  BSYNC B0 ;  /* 0x0000000000007941 */ /* 0x000fea0003800000 */
.L_x_2414:
[----:B------:R-:W-:Y:S01]  /*6670*/  ISETP.NE.AND P5, PT, R20, RZ, PT ;  /* 0x000000ff1400720c */ /* 0x000fe20003fa5270 */
[----:B------:R-:W-:Y:S01]  /*6680*/  BSSY B0, `(.L_x_2416) ;  /* 0x000000d000007945 */ /* 0x000fe20003800000 */
[----:B---3--:R-:W-:-:S11]  /*6690*/  IMAD.IADD R7, R13, 0x1, R9 ;  /* 0x000000010d077824 */ /* 0x008fd600078e0209 */
        /* <DEDUP_REMOVED lines=11> */
.L_x_2417:
[----:B------:R-:W-:Y:S05]  /*6750*/  BSYNC B0 ;  /* 0x0000000000007941 */ /* 0x000fea0003800000 */
.L_x_2416:
[----:B------:R-:W-:Y:S01]  /*6760*/  ISETP.NE.AND P5, PT, R21, RZ, PT ;  /* 0x000000ff1500720c */ /* 0x000fe20003fa5270 */
[----:B------:R-:W-:-:S12]  /*6770*/  BSSY B0, `(.L_x_2418) ;  /* 0x000000f000007945 */ /* 0x000fd80003800000 */
[----:B------:R-:W-:Y:S05]  /*6780*/  @P5 BRA `(.L_x_2419) ;  /* 0x0000000000345947 */ /* 0x000fea0003800000 */
[----:B---3--:R-:W-:Y:S01]  /*6790*/  IADD3 R9, P5, R2, 0x10, RZ ;  /* 0x0000001002097810 */ /* 0x008fe20007fbe0ff */
        /* <DEDUP_REMOVED lines=12> */
.L_x_2419:
[----:B------:R-:W-:Y:S05]  /*6860*/  BSYNC B0 ;  /* 0x0000000000007941 */ /* 0x000fea0003800000 */
.L_x_2418:
[----:B------:R-:W-:Y:S04]  /*6870*/  BSSY B0, `(.L_x_2420) ;  /* 0x000000f000007945 */ /* 0x000fe80003800000 */
[----:B------:R-:W-:Y:S05]  /*6880*/  @P0 BRA `(.L_x_2421) ;  /* 0x0000000000340947 */ /* 0x000fea0003800000 */
[----:B---34-:R-:W-:Y:S01]  /*6890*/  IADD3 R9, P0, R2, 0x20, RZ ;  /* 0x0000002002097810 */ /* 0x018fe20007f1e0ff */
        /* <DEDUP_REMOVED lines=12> */
.L_x_2421:
[----:B------:R-:W-:Y:S05]  /*6960*/  BSYNC B0 ;  /* 0x0000000000007941 */ /* 0x000fea0003800000 */
.L_x_2420:
        /* <DEDUP_REMOVED lines=15> */
.L_x_2423:
[----:B------:R-:W-:Y:S05]  /*6a60*/  BSYNC B0 ;  /* 0x0000000000007941 */ /* 0x000fea0003800000 */
.L_x_2422:
        /* <DEDUP_REMOVED lines=15> */
.L_x_2425:
[----:B------:R-:W-:Y:S05]  /*6b60*/  BSYNC B0 ;  /* 0x0000000000007941 */ /* 0x000fea0003800000 */
.L_x_2424:
        /* <DEDUP_REMOVED lines=15> */
.L_x_2427:
[----:B------:R-:W-:Y:S05]  /*6c60*/  BSYNC B0 ;  /* 0x0000000000007941 */ /* 0x000fea0003800000 */
.L_x_2426:
        /* <DEDUP_REMOVED lines=15> */
.L_x_2429:
[----:B------:R-:W-:Y:S05]  /*6d60*/  BSYNC B0 ;  /* 0x0000000000007941 */ /* 0x000fea0003800000 */
.L_x_2428:
        /* <DEDUP_REMOVED lines=15> */
.L_x_2369:
        /* <DEDUP_REMOVED lines=8> */
[----:B------:R-:W1:Y:S01]  /*6ee0*/  S2UR UR7, SR_CTAID.X ;  /* 0x00000000000779c3 */ /* 0x000e620000002500 */
[----:B------:R-:W-:Y:S02]  /*6ef0*/  ULDC UR8, c[0x0][0xb50] ;  /* 0x0002d40000087ab9 */ /* 0x000fe40000000800 */
[----:B------:R-:W-:-:S05]  /*6f00*/  UISETP.NE.AND UP0, UPT, UR8, 0x1, UPT ;  /* 0x000000010800788c */ /* 0x000fca000bf05270 */
[----:B------:R-:W2:Y:S06]  /*6f10*/  LDC R0, c[0x0][0xb68] ;  /* 0x0002da00ff007b82 */ /* 0x000eac0000000800 */
[----:B------:R-:W-:Y:S01]  /*6f20*/  @UP0 ULDC UR4, c[0x0][0xb54] ;  /* 0x0002d50000040ab9 */ /* 0x000fe20000000800 */
[----:B------:R-:W-:Y:S01]  /*6f30*/  @UP0 ULDC UR9, c[0x0][0xb58] ;  /* 0x0002d60000090ab9 */ /* 0x000fe20000000800 */
[----:B-1----:R-:W-:Y:S02]  /*6f40*/  UIMAD.WIDE.U32 UR4, UR7, UR4, URZ ;  /* 0x00000004070472a5 */ /* 0x002fe4000f8e003f */
[----:B------:R-:W-:-:S02]  /*6f50*/  UMOV UR6, UR7 ;  /* 0x0000000700067c82 */ /* 0x000fc40008000000 */
[----:B------:R-:W-:-:S04]  /*6f60*/  @UP0 USHF.R.U32.HI UR6, URZ, UR9, UR5 ;  /* 0x000000093f060299 */ /* 0x000fc80008011605 */
[----:B------:R-:W-:Y:S02]  /*6f70*/  UIADD3 UR4, -UR6, URZ, URZ ;  /* 0x0000003f06047290 */ /* 0x000fe4000fffe13f */
[----:B--2---:R-:W-:Y:S02]  /*6f80*/  ISETP.LE.AND P0, PT, R0, UR6, PT ;  /* 0x0000000600007c0c */ /* 0x004fe4000bf03270 */
[----:B------:R-:W-:-:S11]  /*6f90*/  UIMAD UR8, UR8, UR4, UR7 ;  /* 0x00000004080872a4 */ /* 0x000fd6000f8e0207 */
[----:B------:R-:W-:Y:S05]  /*6fa0*/  @!P0 BRA `(.L_x_2431) ;  /* 0x0000000000208947 */ /* 0x000fea0003800000 */
        /* <DEDUP_REMOVED lines=8> */
.L_x_2431:
[----:B------:R-:W-:Y:S01]  /*7030*/  ULDC UR9, c[0x0][0xb44] ;  /* 0x0002d10000097ab9 */ /* 0x000fe20000000800 */
[----:B------:R-:W-:Y:S01]  /*7040*/  UMOV UR7, UR8 ;  /* 0x0000000800077c82 */ /* 0x000fe20008000000 */
[----:B------:R-:W-:-:S11]  /*7050*/  UISETP.NE.AND UP0, UPT, UR9, 0x1, UPT ;  /* 0x000000010900788c */ /* 0x000fd6000bf05270 */
[----:B------:R-:W-:Y:S02]  /*7060*/  @UP0 ULDC.64 UR10, c[0x0][0xb48] ;  /* 0x0002d200000a0ab9 */ /* 0x000fe40000000a00 */
[----:B------:R-:W-:-:S04]  /*7070*/  UIMAD.WIDE.U32 UR4, UR8, UR10, URZ ;  /* 0x0000000a080472a5 */ /* 0x000fc8000f8e003f */
[----:B------:R-:W-:-:S04]  /*7080*/  @UP0 USHF.R.U32.HI UR7, URZ, UR11, UR5 ;  /* 0x0000000b3f070299 */ /* 0x000fc80008011605 */
[----:B------:R-:W-:-:S12]  /*7090*/  UIMAD UR4, UR7, UR9, URZ ;  /* 0x00000009070472a4 */ /* 0x000fd8000f8e023f */
.L_x_2432:
        /* <DEDUP_REMOVED lines=17> */
[----:B------:R-:W-:Y:S01]  /*71b0*/  ULDC UR6, c[0x0][0x74c] ;  /* 0x0001d30000067ab9 */ /* 0x000fe20000000800 */
[----:B------:R-:W-:Y:S02]  /*71c0*/  UIADD3 UR5, UR5, 0x3f, URZ ;  /* 0x0000003f05057890 */ /* 0x000fe4000fffe03f */
[----:B------:R-:W-:Y:S02]  /*71d0*/  UIADD3 UR7, -UR6, UR7, -UR4 ;  /* 0x0000000706077290 */ /* 0x000fe4000fffe904 */
[----:B------:R-:W-:Y:S02]  /*71e0*/  USHF.R.S32.HI UR6, URZ, 0x1f, UR5 ;  /* 0x0000001f3f067899 */ /* 0x000fe40008011405 */
[----:B------:R-:W-:-:S02]  /*71f0*/  USHF.R.S32.HI UR4, URZ, 0x1f, UR7 ;  /* 0x0000001f3f047899 */ /* 0x000fc40008011407 */
[----:B------:R-:W-:Y:S02]  /*7200*/  ULEA.HI UR5, UR6, UR5, URZ, 0x6 ;  /* 0x0000000506057291 */ /* 0x000fe4000f8f303f */
[----:B------:R-:W-:Y:S02]  /*7210*/  ULEA.HI UR4, UR4, UR7, URZ, 0x6 ;  /* 0x0000000704047291 */ /* 0x000fe4000f8f303f */
[----:B------:R-:W-:Y:S02]  /*7220*/  USHF.R.S32.HI UR5, URZ, 0x6, UR5 ;  /* 0x000000063f057899 */ /* 0x000fe40008011405 */
[----:B------:R-:W-:-:S04]  /*7230*/  USHF.R.S32.HI UR4, URZ, 0x6, UR4 ;  /* 0x000000063f047899 */ /* 0x000fc80008011404 */
[----:B------:R-:W-:-:S04]  /*7240*/  UISETP.LT.AND UP0, UPT, URZ, UR4, UPT ;  /* 0x000000043f00728c */ /* 0x000fc8000bf01270 */
[----:B------:R-:W-:-:S04]  /*7250*/  USEL UR8, URZ, UR4, !UP0 ;  /* 0x000000043f087287 */ /* 0x000fc8000c000000 */
[----:B------:R-:W-:-:S06]  /*7260*/  UISETP.GT.AND UP0, UPT, UR5, UR8, UPT ;  /* 0x000000080500728c */ /* 0x000fcc000bf04270 */
[----:B------:R-:W-:-:S13]  /*7270*/  PLOP3.LUT P0, PT, PT, PT, UP0, 0x80, 0x0 ;  /* 0x000000000000781c */ /* 0x000fda0003f0f008 */
[----:B------:R-:W-:Y:S05]  /*7280*/  @!P0 BRA `(.L_x_2373) ;  /* 0x0000002c00508947 */ /* 0x000fea0003800000 */
[----:B------:R-:W-:Y:S01]  /*7290*/  USHF.R.S32.HI UR4, URZ, 0x1f, UR11 ;  /* 0x0000001f3f047899 */ /* 0x000fe2000801140b */
[----:B------:R-:W-:Y:S01]  /*72a0*/  ULDC.64 UR12, c[0x0][0x2d8] ;  /* 0x0000b600000c7ab9 */ /* 0x000fe20000000a00 */
[----:B------:R-:W-:Y:S02]  /*72b0*/  ELECT P0, URZ, PT ;  /* 0x00000000003f782f */ /* 0x000fe40003800000 */
[----:B------:R-:W-:Y:S02]  /*72c0*/  UIMAD UR9, UR4, UR12, URZ ;  /* 0x0000000c040972a4 */ /* 0x000fe4000f8e023f */
[----:B------:R-:W-:Y:S02]  /*72d0*/  UIADD3 UR4, UR5, -UR8, URZ ;  /* 0x8000000805047290 */ /* 0x000fe4000fffe03f */
[----:B------:R-:W-:Y:S02]  /*72e0*/  UIMAD.WIDE.U32 UR6, UR11, UR12, URZ ;  /* 0x0000000c0b0672a5 */ /* 0x000fe4000f8e003f */
[----:B------:R-:W-:-:S02]  /*72f0*/  ULOP3.LUT UR4, UR4, 0x1, URZ, 0xc0, !UPT ;  /* 0x0000000104047892 */ /* 0x000fc4000f8ec03f */
[----:B------:R-:W-:Y:S02]  /*7300*/  UIMAD UR9, UR11, UR13, UR9 ;  /* 0x0000000d0b0972a4 */ /* 0x000fe4000f8e0209 */
[----:B------:R-:W-:Y:S02]  /*7310*/  UISETP.NE.U32.AND UP0, UPT, UR4, 0x1, UPT ;  /* 0x000000010400788c */ /* 0x000fe4000bf05070 */
[----:B------:R-:W-:Y:S01]  /*7320*/  USHF.R.S32.HI UR11, URZ, 0x1f, UR10 ;  /* 0x0000001f3f0b7899 */ /* 0x000fe2000801140a */
[----:B------:R-:W-:Y:S01]  /*7330*/  ULDC.64 UR12, c[0x0][0x2e0] ;  /* 0x0000b800000c7ab9 */ /* 0x000fe20000000a00 */
[----:B------:R-:W-:Y:S02]  /*7340*/  UIADD3 UR7, UR7, UR9, URZ ;  /* 0x0000000907077290 */ /* 0x000fe4000fffe03f */
[----:B------:R-:W-:Y:S01]  /*7350*/  PLOP3.LUT P1, PT, PT, PT, UP0, 0x80, 0x0 ;  /* 0x000000000000781c */ /* 0x000fe20003f2f008 */
[----:B------:R-:W-:Y:S02]  /*7360*/  UIMAD UR9, UR11, UR12, URZ ;  /* 0x0000000c0b0972a4 */ /* 0x000fe4000f8e023f */
[----:B------:R-:W-:-:S02]  /*7370*/  UIMAD.WIDE.U32 UR6, UR10, UR12, UR6 ;  /* 0x0000000c0a0672a5 */ /* 0x000fc4000f8e0006 */
[----:B------:R-:W-:-:S04]  /*7380*/  UIMAD UR9, UR10, UR13, UR9 ;  /* 0x0000000d0a0972a4 */ /* 0x000fc8000f8e0209 */
[----:B------:R-:W-:-:S04]  /*7390*/  UIADD3 UR23, UR7, UR9, URZ ;  /* 0x0000000907177290 */ /* 0x000fc8000fffe03f */
[----:B------:R-:W-:Y:S08]  /*73a0*/  @P1 BRA `(.L_x_2433) ;  /* 0x0000000000bc1947 */ /* 0x000ff00003800000 */
        /* <DEDUP_REMOVED lines=18> */
.L_x_2435:
[----:B------:R-:W-:Y:S05]  /*74d0*/  BSYNC B0 ;  /* 0x0000000000007941 */ /* 0x000fea0003800000 */
.L_x_2434:
        /* <DEDUP_REMOVED lines=19> */
.L_x_2437:
[----:B------:R-:W-:Y:S05]  /*7610*/  BSYNC B0 ;  /* 0x0000000000007941 */ /* 0x000fea0003800000 */
.L_x_2436:
[----:B------:R-:W-:Y:S06]  /*7620*/  BAR.ARV 0xa, 0xa0 ;  /* 0x0282800000007b1d */ /* 0x000fec0000002000 */
[----:B------:R-:W-:Y:S04]  /*7630*/  BSSY B0, `(.L_x_2438) ;  /* 0x0000003000007945 */ /* 0x000fe80003800000 */
[----:B------:R-:W-:Y:S05]  /*7640*/  @!P0 BRA `(.L_x_2439) ;  /* 0x0000000000048947 */ /* 0x000fea0003800000 */
[----:B------:R-:W-:-:S04]  /*7650*/  DEPBAR.LE SB0, 0x0 ;  /* 0x000080000000791a */ /* 0x000fc80000000000 */
.L_x_2439:
[----:B------:R-:W-:Y:S05]  /*7660*/  BSYNC B0 ;  /* 0x0000000000007941 */ /* 0x000fea0003800000 */
.L_x_2438:
[----:B------:R-:W-:Y:S06]  /*7670*/  BAR.ARV 0xb, 0xa0 ;  /* 0x02c2800000007b1d */ /* 0x000fec0000002000 */
[----:B------:R-:W-:Y:S01]  /*7680*/  UIADD3 UR12, UR8, 0x1, URZ ;  /* 0x00000001080c7890 */ /* 0x000fe2000fffe03f */
[----:B------:R-:W-:Y:S11]  /*7690*/  BRA `(.L_x_2440) ;  /* 0x0000000000047947 */ /* 0x000ff60003800000 */
.L_x_2433:
[----:B------:R-:W-:-:S05]  /*76a0*/  UMOV UR12, UR8 ;  /* 0x00000008000c7c82 */ /* 0x000fca0008000000 */
.L_x_2440:
[----:B------:R-:W-:-:S04]  /*76b0*/  UIADD3 UR4, UR8, 0x1, URZ ;  /* 0x0000000108047890 */ /* 0x000fc8000fffe03f */
[----:B------:R-:W-:-:S06]  /*76c0*/  UISETP.NE.AND UP0, UPT, UR5, UR4, UPT ;  /* 0x000000040500728c */ /* 0x000fcc000bf05270 */
[----:B------:R-:W-:-:S13]  /*76d0*/  PLOP3.LUT P1, PT, PT, PT, UP0, 0x80, 0x0 ;  /* 0x000000000000781c */ /* 0x000fda0003f2f008 */
[----:B------:R-:W-:Y:S05]  /*76e0*/  @!P1 BRA `(.L_x_2373) ;  /* 0x0000002800389947 */ /* 0x000fea0003800000 */
[----:B------:R-:W-:Y:S01]  /*76f0*/  ULDC.64 UR10, c[0x0][0x2c0] ;  /* 0x0000b000000a7ab9 */ /* 0x000fe20000000a00 */
[----:B------:R-:W-:Y:S02]  /*7700*/  UIADD3 UR19, UR9, UR7, URZ ;  /* 0x0000000709137290 */ /* 0x000fe4000fffe03f */
        /* <DEDUP_REMOVED lines=9> */
[----:B------:R-:W-:Y:S01]  /*77a0*/  UMOV UR4, URZ ;  /* 0x0000003f00047c82 */ /* 0x000fe20008000000 */
[----:B------:R-:W-:Y:S01]  /*77b0*/  ULDC.64 UR24, c[0x0][0x2c0] ;  /* 0x0000b00000187ab9 */ /* 0x000fe20000000a00 */
[----:B------:R-:W-:-:S09]  /*77c0*/  UMOV UR20, UR13 ;  /* 0x0000000d00147c82 */ /* 0x000fd20008000000 */
.L_x_2453:
        /* <DEDUP_REMOVED lines=9> */
[----:B------:R-:W-:-:S03]  /*7860*/  UMOV UR21, 0x400 ;  /* 0x0000040000157882 */ /* 0x000fc60000000000 */
        /* <DEDUP_REMOVED lines=10> */
.L_x_2442:
[----:B------:R-:W-:Y:S05]  /*7910*/  BSYNC B0 ;  /* 0x0000000000007941 */ /* 0x000fea0003800000 */
.L_x_2441:
        /* <DEDUP_REMOVED lines=13> */
.L_x_2444:
[----:B------:R-:W-:Y:S05]  /*79f0*/  BSYNC B0 ;  /* 0x0000000000007941 */ /* 0x000fea0003800000 */
.L_x_2443:
[----:B------:R-:W-:Y:S06]  /*7a00*/  BAR.ARV 0xa, 0xa0 ;  /* 0x0282800000007b1d */ /* 0x000fec0000002000 */
[----:B------:R-:W-:Y:S04]  /*7a10*/  BSSY B0, `(.L_x_2445) ;  /* 0x0000003000007945 */ /* 0x000fe80003800000 */
[----:B------:R-:W-:Y:S05]  /*7a20*/  @!P0 BRA `(.L_x_2446) ;  /* 0x0000000000048947 */ /* 0x000fea0003800000 */
[----:B------:R-:W-:-:S04]  /*7a30*/  DEPBAR.LE SB0, 0x0 ;  /* 0x000080000000791a */ /* 0x000fc80000000000 */
.L_x_2446:
[----:B------:R-:W-:Y:S05]  /*7a40*/  BSYNC B0 ;  /* 0x0000000000007941 */ /* 0x000fea0003800000 */
.L_x_2445:
        /* <DEDUP_REMOVED lines=13> */
.L_x_2448:
[----:B------:R-:W-:Y:S05]  /*7b20*/  BSYNC B0 ;  /* 0x0000000000007941 */ /* 0x000fea0003800000 */
.L_x_2447:
        /* <DEDUP_REMOVED lines=13> */
.L_x_2450:
[----:B------:R-:W-:Y:S05]  /*7c00*/  BSYNC B0 ;  /* 0x0000000000007941 */ /* 0x000fea0003800000 */
.L_x_2449:
[----:B------:R-:W-:Y:S01]  /*7c10*/  UIADD3 UR12, UR12, 0x2, URZ ;  /* 0x000000020c0c7890 */ /* 0x000fe2000fffe03f */
[----:B------:R-:W-:Y:S06]  /*7c20*/  BAR.ARV 0xa, 0xa0 ;  /* 0x0282800000007b1d */ /* 0x000fec0000002000 */
[----:B------:R-:W-:Y:S01]  /*7c30*/  UISETP.GE.AND UP0, UPT, UR12, UR5, UPT ;  /* 0x000000050c00728c */ /* 0x000fe2000bf06270 */
[----:B------:R-:W-:Y:S04]  /*7c40*/  BSSY B0, `(.L_x_2451) ;  /* 0x0000003000007945 */ /* 0x000fe80003800000 */
[----:B------:R-:W-:Y:S06]  /*7c50*/  @!P0 BRA `(.L_x_2452) ;  /* 0x0000000000048947 */ /* 0x000fec0003800000 */
[----:B------:R-:W-:-:S04]  /*7c60*/  DEPBAR.LE SB0, 0x0 ;  /* 0x000080000000791a */ /* 0x000fc80000000000 */
.L_x_2452:
[----:B------:R-:W-:Y:S05]  /*7c70*/  BSYNC B0 ;  /* 0x0000000000007941 */ /* 0x000fea0003800000 */
.L_x_2451:
[----:B------:R-:W-:Y:S06]  /*7c80*/  BAR.ARV 0xb, 0xa0 ;  /* 0x02c2800000007b1d */ /* 0x000fec0000002000 */
[----:B------:R-:W-:Y:S01]  /*7c90*/  PLOP3.LUT P1, PT, PT, PT, UP0, 0x80, 0x0 ;  /* 0x000000000000781c */ /* 0x000fe20003f2f008 */
[----:B------:R-:W-:Y:S02]  /*7ca0*/  UIADD3 UR20, UR20, 0x4000, URZ ;  /* 0x0000400014147890 */ /* 0x000fe4000fffe03f */
[----:B------:R-:W-:-:S10]  /*7cb0*/  UIADD3 UR4, UR4, 0x4000, URZ ;  /* 0x0000400004047890 */ /* 0x000fd4000fffe03f */
[----:B------:R-:W-:Y:S05]  /*7cc0*/  @!P1 BRA `(.L_x_2453) ;  /* 0xfffffff800c09947 */ /* 0x000fea000383ffff */
[----:B------:R-:W-:Y:S05]  /*7cd0*/  BRA `(.L_x_2373) ;  /* 0x0000002000bc7947 */ /* 0x000fea0003800000 */
.L_x_2430:
        /* <DEDUP_REMOVED lines=21> */
.L_x_2454:
[----:B------:R-:W-:Y:S01]  /*7e30*/  ULDC UR8, c[0x0][0xb44] ;  /* 0x0002d10000087ab9 */ /* 0x000fe20000000800 */
[----:B------:R-:W-:Y:S01]  /*7e40*/  UMOV UR11, UR7 ;  /* 0x00000007000b7c82 */ /* 0x000fe20008000000 */
[----:B------:R-:W-:-:S11]  /*7e50*/  UISETP.NE.AND UP0, UPT, UR8, 0x1, UPT ;  /* 0x000000010800788c */ /* 0x000fd6000bf05270 */
[----:B------:R-:W-:Y:S02]  /*7e60*/  @UP0 ULDC.64 UR12, c[0x0][0xb48] ;  /* 0x0002d200000c0ab9 */ /* 0x000fe40000000a00 */
[----:B------:R-:W-:-:S04]  /*7e70*/  UIMAD.WIDE.U32 UR4, UR7, UR12, URZ ;  /* 0x0000000c070472a5 */ /* 0x000fc8000f8e003f */
[----:B------:R-:W-:-:S04]  /*7e80*/  @UP0 USHF.R.U32.HI UR11, URZ, UR13, UR5 ;  /* 0x0000000d3f0b0299 */ /* 0x000fc80008011605 */
[----:B------:R-:W-:-:S12]  /*7e90*/  UIMAD UR4, UR11, UR8, URZ ;  /* 0x000000080b0472a4 */ /* 0x000fd8000f8e023f */
.L_x_2455:
[----:B------:R-:W-:Y:S01]  /*7ea0*/  ULDC UR8, c[0x0][0xb38] ;  /* 0x0002ce0000087ab9 */ /* 0x000fe20000000800 */
[----:B------:R-:W-:Y:S01]  /*7eb0*/  UIADD3 UR4, UR7, -UR4, URZ ;  /* 0x8000000407047290 */ /* 0x000fe2000fffe03f */
[----:B------:R-:W-:Y:S01]  /*7ec0*/  IMAD.MOV.U32 R11, RZ, RZ, 0x1 ;  /* 0x00000001ff0b7424 */ /* 0x000fe200078e00ff */
[----:B------:R-:W-:Y:S01]  /*7ed0*/  UISETP.NE.AND UP0, UPT, UR8, 0x1, UPT ;  /* 0x000000010800788c */ /* 0x000fe2000bf05270 */
[----:B------:R-:W-:Y:S01]  /*7ee0*/  IMAD.MOV.U32 R0, RZ, RZ, RZ ;  /* 0x000000ffff007224 */ /* 0x000fe200078e00ff */
[----:B------:R-:W-:Y:S02]  /*7ef0*/  ULDC UR5, c[0x0][0xb44] ;  /* 0x0002d10000057ab9 */ /* 0x000fe40000000800 */
[----:B------:R-:W-:-:S07]  /*7f00*/  UIMAD UR6, UR6, UR5, UR4 ;  /* 0x00000005060672a4 */ /* 0x000fce000f8e0204 */
        /* <DEDUP_REMOVED lines=9> */
[----:B------:R-:W-:Y:S01]  /*7fa0*/  USHF.L.U32 UR11, UR11, 0x7, URZ ;  /* 0x000000070b0b7899 */ /* 0x000fe2000800063f */
[----:B------:R-:W-:Y:S01]  /*7fb0*/  ULDC UR5, c[0x0][0x280] ;  /* 0x0000a00000057ab9 */ /* 0x000fe20000000800 */
[----:B------:R-:W-:Y:S01]  /*7fc0*/  ULDC UR4, c[0x0][0x290] ;  /* 0x0000a40000047ab9 */ /* 0x000fe20000000800 */
[----:B------:R-:W-:Y:S01]  /*7fd0*/  ULDC UR6, c[0x0][0x74c] ;  /* 0x0001d30000067ab9 */ /* 0x000fe20000000800 */
[----:B------:R-:W-:-:S04]  /*7fe0*/  UIADD3 UR4, -UR4, UR11, UR5 ;  /* 0x0000000b04047290 */ /* 0x000fc8000fffe105 */
[----:B------:R-:W-:Y:S02]  /*7ff0*/  UIADD3 UR4, UR4, -UR6, URZ ;  /* 0x8000000604047290 */ /* 0x000fe4000fffe03f */
[----:B------:R-:W-:Y:S02]  /*8000*/  UIADD3 UR6, UR5, 0x3f, URZ ;  /* 0x0000003f05067890 */ /* 0x000fe4000fffe03f */
[----:B------:R-:W-:Y:S02]  /*8010*/  USHF.R.S32.HI UR5, URZ, 0x1f, UR4 ;  /* 0x0000001f3f057899 */ /* 0x000fe40008011404 */
[----:B------:R-:W-:Y:S02]  /*8020*/  USHF.R.S32.HI UR7, URZ, 0x1f, UR6 ;  /* 0x0000001f3f077899 */ /* 0x000fe40008011406 */
[----:B------:R-:W-:Y:S02]  /*8030*/  ULEA.HI UR5, UR5, UR4, URZ, 0x6 ;  /* 0x0000000405057291 */ /* 0x000fe4000f8f303f */
[----:B------:R-:W-:-:S02]  /*8040*/  ULEA.HI UR4, UR7, UR6, URZ, 0x6 ;  /* 0x0000000607047291 */ /* 0x000fc4000f8f303f */
[----:B------:R-:W-:Y:S02]  /*8050*/  USHF.R.S32.HI UR5, URZ, 0x6, UR5 ;  /* 0x000000063f057899 */ /* 0x000fe40008011405 */
[----:B------:R-:W-:-:S04]  /*8060*/  USHF.R.S32.HI UR4, URZ, 0x6, UR4 ;  /* 0x000000063f047899 */ /* 0x000fc80008011404 */
[----:B------:R-:W-:-:S04]  /*8070*/  VIMNMX R4, RZ, UR5, !PT ;  /* 0x00000005ff047c48 */ /* 0x000fc8000ffe0100 */
[----:B------:R-:W-:-:S13]  /*8080*/  ISETP.LT.AND P0, PT, R4, UR4, PT ;  /* 0x0000000404007c0c */ /* 0x000fda000bf01270 */
[----:B------:R-:W-:Y:S05]  /*8090*/  @!P0 BRA `(.L_x_2456) ;  /* 0x0000001c00388947 */ /* 0x000fea0003800000 */
[----:B------:R-:W-:Y:S01]  /*80a0*/  USHF.R.S32.HI UR5, URZ, 0x1f, UR20 ;  /* 0x0000001f3f057899 */ /* 0x000fe20008011414 */
[----:B------:R-:W-:Y:S01]  /*80b0*/  BSSY B0, `(.L_x_2456) ;  /* 0x00001cc000007945 */ /* 0x000fe20003800000 */
[----:B------:R-:W-:Y:S01]  /*80c0*/  ULDC.64 UR6, c[0x0][0x718] ;  /* 0x0001c60000067ab9 */ /* 0x000fe20000000a00 */
[----:B------:R-:W-:Y:S01]  /*80d0*/  ULDC.64 UR14, c[0x0][0x730] ;  /* 0x0001cc00000e7ab9 */ /* 0x000fe20000000a00 */
[----:B------:R-:W-:Y:S01]  /*80e0*/  UIMAD.WIDE.U32 UR8, UR20, UR6, URZ ;  /* 0x00000006140872a5 */ /* 0x000fe2000f8e003f */
[----:B------:R-:W-:Y:S01]  /*80f0*/  IMAD.MOV.U32 R0, RZ, RZ, RZ ;  /* 0x000000ffff007224 */ /* 0x000fe200078e00ff */
[----:B------:R-:W-:Y:S02]  /*8100*/  UIMAD UR6, UR5, UR6, URZ ;  /* 0x00000006050672a4 */ /* 0x000fe4000f8e023f */
[----:B------:R-:W-:Y:S02]  /*8110*/  UIMAD UR5, UR5, UR14, URZ ;  /* 0x0000000e050572a4 */ /* 0x000fe4000f8e023f */
[----:B------:R-:W-:-:S02]  /*8120*/  UIMAD UR6, UR20, UR7, UR6 ;  /* 0x00000007140672a4 */ /* 0x000fc4000f8e0206 */
[----:B------:R-:W-:Y:S01]  /*8130*/  UIMAD UR10, UR20, UR15, UR5 ;  /* 0x0000000f140a72a4 */ /* 0x000fe2000f8e0205 */
[----:B------:R-:W-:Y:S01]  /*8140*/  ULDC UR7, c[0x0][0x2e8] ;  /* 0x0000ba0000077ab9 */ /* 0x000fe20000000800 */
[----:B------:R-:W-:Y:S02]  /*8150*/  USHF.R.S32.HI UR5, URZ, 0x1f, UR21 ;  /* 0x0000001f3f057899 */ /* 0x000fe40008011415 */
[----:B------:R-:W-:Y:S01]  /*8160*/  UISETP.NE.AND UP0, UPT, UR7, 0x1, UPT ;  /* 0x000000010700788c */ /* 0x000fe2000bf05270 */
[----:B------:R-:W-:Y:S01]  /*8170*/  ULDC.64 UR22, c[0x0][0x720] ;  /* 0x0001c80000167ab9 */ /* 0x000fe20000000a00 */
[----:B------:R-:W-:Y:S01]  /*8180*/  ELECT P0, URZ, PT ;  /* 0x00000000003f782f */ /* 0x000fe20003800000 */
[----:B------:R-:W-:Y:S02]  /*8190*/  UIMAD UR7, UR5, UR22, URZ ;  /* 0x00000016050772a4 */ /* 0x000fe4000f8e023f */
[----:B------:R-:W-:Y:S02]  /*81a0*/  UIADD3 UR9, UR9, UR6, URZ ;  /* 0x0000000609097290 */ /* 0x000fe4000fffe03f */
[----:B------:R-:W-:-:S02]  /*81b0*/  UIMAD.WIDE.U32 UR12, UR20, UR14, URZ ;  /* 0x0000000e140c72a5 */ /* 0x000fc4000f8e003f */
[----:B------:R-:W-:Y:S01]  /*81c0*/  UIMAD UR6, UR21, UR23, UR7 ;  /* 0x00000017150672a4 */ /* 0x000fe2000f8e0207 */
[----:B------:R-:W-:Y:S01]  /*81d0*/  ULDC.64 UR14, c[0x0][0x738] ;  /* 0x0001ce00000e7ab9 */ /* 0x000fe20000000a00 */
[----:B------:R-:W-:Y:S02]  /*81e0*/  UIMAD.WIDE.U32 UR22, UR21, UR22, UR8 ;  /* 0x00000016151672a5 */ /* 0x000fe4000f8e0008 */
[----:B------:R-:W-:Y:S02]  /*81f0*/  UIMAD UR5, UR5, UR14, URZ ;  /* 0x0000000e050572a4 */ /* 0x000fe4000f8e023f */
[----:B------:R-:W-:Y:S01]  /*8200*/  UIADD3 UR13, UR13, UR10, URZ ;  /* 0x0000000a0d0d7290 */ /* 0x000fe2000fffe03f */
[----:B------:R-:W-:Y:S01]  /*8210*/  @UP0 ULDC UR8, c[0x0][0x2ec] ;  /* 0x0000bb0000080ab9 */ /* 0x000fe20000000800 */
[----:B------:R-:W-:Y:S02]  /*8220*/  UIMAD UR5, UR21, UR15, UR5 ;  /* 0x0000000f150572a4 */ /* 0x000fe4000f8e0205 */
[----:B------:R-:W-:-:S02]  /*8230*/  UIMAD.WIDE.U32 UR8, UR20, UR8, URZ ;  /* 0x00000008140872a5 */ /* 0x000fc4000f8e003f */
[----:B------:R-:W-:Y:S01]  /*8240*/  UIMAD.WIDE.U32 UR14, UR21, UR14, UR12 ;  /* 0x0000000e150e72a5 */ /* 0x000fe2000f8e000c */
[----:B------:R-:W-:Y:S02]  /*8250*/  @UP0 ULDC UR7, c[0x0][0x2f0] ;  /* 0x0000bc0000070ab9 */ /* 0x000fe40000000800 */
[----:B------:R-:W-:Y:S01]  /*8260*/  UMOV UR12, UR20 ;  /* 0x00000014000c7c82 */ /* 0x000fe20008000000 */
        /* <DEDUP_REMOVED lines=9> */
.L_x_2486:
        /* <DEDUP_REMOVED lines=15> */
.L_x_2459:
        /* <DEDUP_REMOVED lines=55> */
[----:B------:R-:W-:Y:S01]  /*8760*/  UMOV UR41, UR9 ;  /* 0x0000000900297c82 */ /* 0x000fe20008000000 */
[----:B------:R-:W-:Y:S01]  /*8770*/  R2UR UR47, R0 ;  /* 0x00000000002f72ca */ /* 0x000fe200000e0000 */
[----:B------:R-:W-:-:S04]  /*8780*/  IMAD.U32 R0, RZ, RZ, UR4 ;  /* 0x00000004ff007e24 */ /* 0x000fc8000f8e00ff */
[----:B------:R-:W-:-:S05]  /*8790*/  VIADD R6, R0, 0xffffffff ;  /* 0xffffffff00067836 */ /* 0x000fca0000000000 */
[----:B------:R-:W-:Y:S01]  /*87a0*/  ISETP.GE.AND P1, PT, R4, R6, PT ;  /* 0x000000060400720c */ /* 0x000fe20003f26270 */
[----:B------:R-:W-:Y:S01]  /*87b0*/  UTMALDG.4D [UR16], [UR34], desc[UR36] ;  /* 0x00002410220075b4 */ /* 0x000fe20008019000 */
[----:B------:R-:W-:Y:S01]  /*87c0*/  UTMALDG.4D [UR24], [UR34], desc[UR36] ;  /* 0x00002418220075b4 */ /* 0x000fe20008019000 */
[----:B------:R1:W-:Y:S01]  /*87d0*/  UBLKCP.S.G [UR50], [UR32], UR7 ;  /* 0x00000032200073ba */ /* 0x0003e20008000207 */
[----:B------:R2:W-:Y:S01]  /*87e0*/  SYNCS.ARRIVE.TRANS64 RZ, [R16+URZ+0x30800], R5 ;  /* 0x0308000510ff79a7 */ /* 0x0005e2000800003f */
[----:B------:R2:W-:Y:S01]  /*87f0*/  UTMALDG.4D [UR8], [UR30], desc[UR48] ;  /* 0x000030081e0075b4 */ /* 0x0005e20008019000 */
[----:B-1----:R-:W-:Y:S01]  /*8800*/  UIADD3 UR32, UR8, 0x8000, URZ ;  /* 0x0000800008207890 */ /* 0x002fe2000fffe03f */
        /* <DEDUP_REMOVED lines=12> */
[----:B--2---:R-:W-:Y:S05]  /*88d0*/  @P1 BRA `(.L_x_2460) ;  /* 0x00000010004c1947 */ /* 0x004fea0003800000 */
        /* <DEDUP_REMOVED lines=10> */
[----:B------:R2:W-:Y:S01]  /*8980*/  STL [R1], R5 ;  /* 0x0000000501007387 */ /* 0x0005e20000100800 */
[----:B-1----:R-:W-:Y:S01]  /*8990*/  LOP3.LUT R6, R6, 0x1f, RZ, 0xc0, !PT ;  /* 0x0000001f06067812 */ /* 0x002fe200078ec0ff */
[----:B------:R-:W-:Y:S06]  /*89a0*/  @!P1 BRA `(.L_x_2461) ;  /* 0x0000000800b09947 */ /* 0x000fec0003800000 */
[----:B------:R-:W-:Y:S01]  /*89b0*/  R2UR UR8, R5 ;  /* 0x00000000050872ca */ /* 0x000fe200000e0000 */
[----:B------:R-:W-:Y:S02]  /*89c0*/  IMAD.MOV.U32 R0, RZ, RZ, R4 ;  /* 0x000000ffff007224 */ /* 0x000fe400078e0004 */
[----:B------:R-:W-:-:S10]  /*89d0*/  IMAD.MOV.U32 R11, RZ, RZ, 0x1 ;  /* 0x00000001ff0b7424 */ /* 0x000fd400078e00ff */
[----:B------:R-:W-:-:S06]  /*89e0*/  UIADD3 UR7, UR7, -UR8, URZ ;  /* 0x8000000807077290 */ /* 0x000fcc000fffe03f */
[----:B------:R-:W-:-:S07]  /*89f0*/  IMAD.U32 R20, RZ, RZ, UR7 ;  /* 0x00000007ff147e24 */ /* 0x000fce000f8e00ff */
.L_x_2470:
[----:B--234-:R-:W-:-:S04]  /*8a00*/  SHF.L.U32 R21, R11, 0x1f, RZ ;  /* 0x0000001f0b157819 */ /* 0x01cfc800000006ff */
[----:B------:R-:W1:Y:S02]  /*8a10*/  SYNCS.PHASECHK.TRANS64.TRYWAIT P1, [R16+URZ+0x30840], R21 ;  /* 0x03084015100075a7 */ /* 0x000e64000802017f */
[----:B-1----:R-:W-:Y:S05]  /*8a20*/  @!P1 BRA `(.L_x_2462) ;  /* 0x0000001400e89947 */ /* 0x002fea0003800000 */
.L_x_2487:
[----:B------:R-:W-:Y:S05]  /*8a30*/  @P0 BRA `(.L_x_2463) ;  /* 0x0000000000140947 */ /* 0x000fea0003800000 */
[----:B------:R-:W-:Y:S01]  /*8a40*/  ISETP.NE.AND P1, PT, R6, RZ, PT ;  /* 0x000000ff0600720c */ /* 0x000fe20003f25270 */
[----:B------:R-:W-:-:S04]  /*8a50*/  IMAD.MOV.U32 R3, RZ, RZ, 0x4100 ;  /* 0x00004100ff037424 */ /* 0x000fc800078e00ff */
[----:B------:R3:W-:Y:S08]  /*8a60*/  SYNCS.ARRIVE.TRANS64 RZ, [R16+URZ+0x30830], R3 ;  /* 0x0308300310ff79a7 */ /* 0x0007f0000800003f */
[----:B------:R-:W-:Y:S05]  /*8a70*/  @!P1 BRA `(.L_x_2463) ;  /* 0x0000000000049947 */ /* 0x000fea0003800000 */
[----:B------:R-:W-:Y:S01]  /*8a80*/  BPT.TRAP 0x1 ;  /* 0x000000040000795c */ /* 0x000fe20000300000 */
.L_x_2463:
        /* <DEDUP_REMOVED lines=36> */
.L_x_2488:
[----:B------:R-:W-:Y:S05]  /*8cd0*/  @P0 BRA `(.L_x_2465) ;  /* 0x0000000000140947 */ /* 0x000fea0003800000 */
[----:B------:R-:W-:Y:S01]  /*8ce0*/  ISETP.NE.AND P1, PT, R6, RZ, PT ;  /* 0x000000ff0600720c */ /* 0x000fe20003f25270 */
[----:B------:R-:W-:-:S04]  /*8cf0*/  IMAD.MOV.U32 R2, RZ, RZ, 0x4100 ;  /* 0x00004100ff027424 */ /* 0x000fc800078e00ff */
[----:B------:R3:W-:Y:S08]  /*8d00*/  SYNCS.ARRIVE.TRANS64 RZ, [R16+URZ+0x30818], R2 ;  /* 0x0308180210ff79a7 */ /* 0x0007f0000800003f */
[----:B------:R-:W-:Y:S05]  /*8d10*/  @!P1 BRA `(.L_x_2465) ;  /* 0x0000000000049947 */ /* 0x000fea0003800000 */
[----:B------:R-:W-:Y:S01]  /*8d20*/  BPT.TRAP 0x1 ;  /* 0x000000040000795c */ /* 0x000fe20000300000 */
.L_x_2465:
        /* <DEDUP_REMOVED lines=36> */
.L_x_2489:
[----:B------:R-:W-:Y:S05]  /*8f70*/  @P0 BRA `(.L_x_2467) ;  /* 0x0000000000140947 */ /* 0x000fea0003800000 */
[----:B------:R-:W-:Y:S01]  /*8f80*/  ISETP.NE.AND P1, PT, R6, RZ, PT ;  /* 0x000000ff0600720c */ /* 0x000fe20003f25270 */
[----:B-123--:R-:W-:-:S04]  /*8f90*/  IMAD.MOV.U32 R21, RZ, RZ, 0x4100 ;  /* 0x00004100ff157424 */ /* 0x00efc800078e00ff */
[----:B------:R4:W-:Y:S08]  /*8fa0*/  SYNCS.ARRIVE.TRANS64 RZ, [R16+URZ+0x30838], R21 ;  /* 0x0308381510ff79a7 */ /* 0x0009f0000800003f */
[----:B------:R-:W-:Y:S05]  /*8fb0*/  @!P1 BRA `(.L_x_2467) ;  /* 0x0000000000049947 */ /* 0x000fea0003800000 */
[----:B------:R-:W-:Y:S01]  /*8fc0*/  BPT.TRAP 0x1 ;  /* 0x000000040000795c */ /* 0x000fe20000300000 */
.L_x_2467:
        /* <DEDUP_REMOVED lines=31> */
.L_x_2491:
[----:B------:R-:W-:Y:S05]  /*91c0*/  @P0 BRA `(.L_x_2469) ;  /* 0x0000000000140947 */ /* 0x000fea0003800000 */
[----:B------:R-:W-:Y:S01]  /*91d0*/  ISETP.NE.AND P1, PT, R6, RZ, PT ;  /* 0x000000ff0600720c */ /* 0x000fe20003f25270 */
[----:B------:R-:W-:-:S04]  /*91e0*/  IMAD.MOV.U32 R5, RZ, RZ, 0x4100 ;  /* 0x00004100ff057424 */ /* 0x000fc800078e00ff */
[----:B------:R1:W-:Y:S08]  /*91f0*/  SYNCS.ARRIVE.TRANS64 RZ, [R16+URZ+0x30810], R5 ;  /* 0x0308100510ff79a7 */ /* 0x0003f0000800003f */
[----:B------:R-:W-:Y:S05]  /*9200*/  @!P1 BRA `(.L_x_2469) ;  /* 0x0000000000049947 */ /* 0x000fea0003800000 */
[----:B------:R-:W-:Y:S01]  /*9210*/  BPT.TRAP 0x1 ;  /* 0x000000040000795c */ /* 0x000fe20000300000 */
.L_x_2469:
        /* <DEDUP_REMOVED lines=37> */
.L_x_2461:
[----:B--2---:R-:W2:Y:S01]  /*9470*/  LDL.LU R5, [R1] ;  /* 0x0000000001057983 */ /* 0x004ea20000300800 */
[----:B------:R-:W-:-:S04]  /*9480*/  IMAD.U32 R4, RZ, RZ, UR4 ;  /* 0x00000004ff047e24 */ /* 0x000fc8000f8e00ff */
[----:B------:R-:W-:Y:S01]  /*9490*/  VIADD R4, R4, 0xffffffff ;  /* 0xffffffff04047836 */ /* 0x000fe20000000000 */
[----:B--2---:R-:W-:-:S13]  /*94a0*/  ISETP.NE.AND P1, PT, R5, RZ, PT ;  /* 0x000000ff0500720c */ /* 0x004fda0003f25270 */
[----:B------:R-:W-:Y:S05]  /*94b0*/  @!P1 BRA `(.L_x_2460) ;  /* 0x0000000400549947 */ /* 0x000fea0003800000 */
[----:B------:R-:W-:-:S04]  /*94c0*/  SHF.L.U32 R13, R11, 0x1f, RZ ;  /* 0x0000001f0b0d7819 */ /* 0x000fc800000006ff */
[----:B------:R-:W1:Y:S02]  /*94d0*/  SYNCS.PHASECHK.TRANS64.TRYWAIT P1, [R16+URZ+0x30840], R13 ;  /* 0x0308400d100075a7 */ /* 0x000e64000802017f */
[----:B-1----:R-:W-:Y:S05]  /*94e0*/  @!P1 BRA `(.L_x_2471) ;  /* 0x0000000c008c9947 */ /* 0x002fea0003800000 */
.L_x_2492:
[----:B------:R-:W-:Y:S05]  /*94f0*/  @P0 BRA `(.L_x_2472) ;  /* 0x0000000000140947 */ /* 0x000fea0003800000 */
[----:B------:R-:W-:Y:S01]  /*9500*/  ISETP.NE.AND P1, PT, R6, RZ, PT ;  /* 0x000000ff0600720c */ /* 0x000fe20003f25270 */
[----:B------:R-:W-:-:S04]  /*9510*/  IMAD.MOV.U32 R5, RZ, RZ, 0x4100 ;  /* 0x00004100ff057424 */ /* 0x000fc800078e00ff */
[----:B------:R2:W-:Y:S08]  /*9520*/  SYNCS.ARRIVE.TRANS64 RZ, [R16+URZ+0x30830], R5 ;  /* 0x0308300510ff79a7 */ /* 0x0005f0000800003f */
[----:B------:R-:W-:Y:S05]  /*9530*/  @!P1 BRA `(.L_x_2472) ;  /* 0x0000000000049947 */ /* 0x000fea0003800000 */
[----:B------:R-:W-:Y:S01]  /*9540*/  BPT.TRAP 0x1 ;  /* 0x000000040000795c */ /* 0x000fe20000300000 */
.L_x_2472:
[----:B--2---:R-:W2:Y:S01]  /*9550*/  LDC.64 R4, c[0x0][0x728] ;  /* 0x0001ca00ff047b82 */ /* 0x004ea20000000a00 */
        /* <DEDUP_REMOVED lines=30> */
[----:B------:R-:W5:Y:S02]  /*9740*/  SYNCS.PHASECHK.TRANS64.TRYWAIT P1, [R16+URZ+0x30828], R13 ;  /* 0x0308280d100075a7 */ /* 0x000f64000802017f */
[----:B--2--5:R-:W-:Y:S05]  /*9750*/  @!P1 BRA `(.L_x_2473) ;  /* 0x0000000c00049947 */ /* 0x024fea0003800000 */
.L_x_2493:
[----:B------:R-:W-:Y:S05]  /*9760*/  @P0 BRA `(.L_x_2474) ;  /* 0x0000000000140947 */ /* 0x000fea0003800000 */
[----:B------:R-:W-:Y:S01]  /*9770*/  ISETP.NE.AND P0, PT, R6, RZ, PT ;  /* 0x000000ff0600720c */ /* 0x000fe20003f05270 */
[----:B------:R-:W-:-:S04]  /*9780*/  IMAD.MOV.U32 R5, RZ, RZ, 0x4100 ;  /* 0x00004100ff057424 */ /* 0x000fc800078e00ff */
[----:B------:R1:W-:Y:S08]  /*9790*/  SYNCS.ARRIVE.TRANS64 RZ, [R16+URZ+0x30818], R5 ;  /* 0x0308180510ff79a7 */ /* 0x0003f0000800003f */
[----:B------:R-:W-:Y:S05]  /*97a0*/  @!P0 BRA `(.L_x_2474) ;  /* 0x0000000000048947 */ /* 0x000fea0003800000 */
[----:B------:R-:W-:Y:S01]  /*97b0*/  BPT.TRAP 0x1 ;  /* 0x000000040000795c */ /* 0x000fe20000300000 */
.L_x_2474:
        /* <DEDUP_REMOVED lines=10> */
[----:B------:R-:W-:-:S02]  /*9860*/  IMAD.U32 R6, RZ, RZ, UR4 ;  /* 0x00000004ff067e24 */ /* 0x000fc4000f8e00ff */
[----:B------:R-:W-:Y:S01]  /*9870*/  IMAD.MOV.U32 R19, RZ, RZ, 0x1 ;  /* 0x00000001ff137424 */ /* 0x000fe200078e00ff */
[----:B------:R-:W-:Y:S01]  /*9880*/  UIADD3 UR27, UR27, 0x40, URZ ;  /* 0x000000401b1b7890 */ /* 0x000fe2000fffe03f */
[----:B------:R-:W-:-:S03]  /*9890*/  VIADD R6, R6, 0xffffffff ;  /* 0xffffffff06067836 */ /* 0x000fc60000000000 */
[----:B------:R-:W-:Y:S02]  /*98a0*/  UIADD3 UR8, UP0, UR27, UR22, URZ ;  /* 0x000000161b087290 */ /* 0x000fe4000ff1e03f */
[----:B------:R-:W-:Y:S02]  /*98b0*/  UIADD3 UR24, UR32, 0x1c000, URZ ;  /* 0x0001c00020187890 */ /* 0x000fe4000fffe03f */
[----:B------:R-:W-:Y:S02]  /*98c0*/  ULEA.HI.X.SX32 UR7, UR27, UR7, 0x1, UP0 ;  /* 0x000000071b077291 */ /* 0x000fe400080f0e3f */
[----:B-1----:R-:W-:Y:S01]  /*98d0*/  IMAD.U32 R5, RZ, RZ, UR8 ;  /* 0x00000008ff057e24 */ /* 0x002fe2000f8e00ff */
        /* <DEDUP_REMOVED lines=9> */
[----:B------:R-:W-:Y:S01]  /*9970*/  R2UR UR34, R10 ;  /* 0x000000000a2272ca */ /* 0x000fe200000e0000 */
[----:B------:R-:W-:Y:S01]  /*9980*/  UMOV UR19, UR27 ;  /* 0x0000001b00137c82 */ /* 0x000fe20008000000 */
[----:B------:R-:W-:Y:S01]  /*9990*/  R2UR UR35, R9 ;  /* 0x00000000092372ca */ /* 0x000fe200000e0000 */
[----:B------:R-:W-:Y:S01]  /*99a0*/  UMOV UR33, UR25 ;  /* 0x0000001900217c82 */ /* 0x000fe20008000000 */
[----:B------:R-:W-:Y:S01]  /*99b0*/  UMOV UR7, 0x10 ;  /* 0x0000001000077882 */ /* 0x000fe20000000000 */
[----:B------:R1:W-:Y:S01]  /*99c0*/  UTMALDG.4D [UR24], [UR8], desc[UR30] ;  /* 0x00001e18080075b4 */ /* 0x0003e20008019000 */
[----:B------:R-:W-:Y:S01]  /*99d0*/  IMAD.MOV.U32 R4, RZ, RZ, R6 ;  /* 0x000000ffff047224 */ /* 0x000fe200078e0006 */
[----:B------:R1:W-:Y:S08]  /*99e0*/  UTMALDG.4D [UR16], [UR8], desc[UR30] ;  /* 0x00001e10080075b4 */ /* 0x0003f00008019000 */
[----:B------:R1:W-:Y:S02]  /*99f0*/  UBLKCP.S.G [UR32], [UR34], UR7 ;  /* 0x00000020220073ba */ /* 0x0003e40008000207 */
[----:B-1----:R-:W-:Y:S01]  /*9a00*/  NOP ;  /* 0x0000000000007918 */ /* 0x002fe20000000000 */
.L_x_2460:
[----:B------:R-:W1:Y:S01]  /*9a10*/  S2R R0, SR_TID.X ;  /* 0x0000000000007919 */ /* 0x000e620000002100 */
[----:B------:R-:W-:Y:S01]  /*9a20*/  IMAD R3, R19, 0x8, R16 ;  /* 0x0000000813037824 */ /* 0x000fe200078e0210 */
[----:B-1----:R-:W-:Y:S02]  /*9a30*/  LOP3.LUT R2, R0, 0x7f, RZ, 0xc0, !PT ;  /* 0x0000007f00027812 */ /* 0x002fe400078ec0ff */
[----:B------:R-:W-:Y:S02]  /*9a40*/  SHF.L.U32 R0, R11, 0x1f, RZ ;  /* 0x0000001f0b007819 */ /* 0x000fe400000006ff */
[----:B------:R-:W-:Y:S02]  /*9a50*/  ISETP.NE.AND P1, PT, R2, RZ, PT ;  /* 0x000000ff0200720c */ /* 0x000fe40003f25270 */
[----:B------:R-:W1:Y:S02]  /*9a60*/  SYNCS.PHASECHK.TRANS64.TRYWAIT P0, [R3+URZ+0x30840], R0 ;  /* 0x03084000030075a7 */ /* 0x000e64000800017f */
[----:B-1----:R-:W-:Y:S09]  /*9a70*/  @!P0 BRA `(.L_x_2475) ;  /* 0x0000000800508947 */ /* 0x002ff20003800000 */
.L_x_2494:
[----:B------:R-:W-:Y:S05]  /*9a80*/  @P1 BRA `(.L_x_2476) ;  /* 0x0000000000181947 */ /* 0x000fea0003800000 */
[----:B------:R-:W1:Y:S01]  /*9a90*/  S2R R2, SR_TID.X ;  /* 0x0000000000027919 */ /* 0x000e620000002100 */
[----:B------:R-:W-:-:S04]  /*9aa0*/  IMAD.MOV.U32 R0, RZ, RZ, 0x4100 ;  /* 0x00004100ff007424 */ /* 0x000fc800078e00ff */
[----:B------:R1:W-:Y:S02]  /*9ab0*/  SYNCS.ARRIVE.TRANS64 RZ, [R3+URZ+0x30830], R0 ;  /* 0x0308300003ff79a7 */ /* 0x0003e4000800003f */
[----:B-1----:R-:W-:-:S13]  /*9ac0*/  LOP3.LUT P0, RZ, R2, 0x1f, RZ, 0xc0, !PT ;  /* 0x0000001f02ff7812 */ /* 0x002fda000780c0ff */
[----:B------:R-:W-:Y:S05]  /*9ad0*/  @!P0 BRA `(.L_x_2476) ;  /* 0x0000000000048947 */ /* 0x000fea0003800000 */
[----:B------:R-:W-:Y:S01]  /*9ae0*/  BPT.TRAP 0x1 ;  /* 0x000000040000795c */ /* 0x000fe20000300000 */
.L_x_2476:
[----:B------:R-:W-:Y:S01]  /*9af0*/  R2UR UR27, R4 ;  /* 0x00000000041b72ca */ /* 0x000fe200000e0000 */
        /* <DEDUP_REMOVED lines=39> */
.L_x_2457:
[----:B------:R-:W-:Y:S05]  /*9d70*/  BSYNC B0 ;  /* 0x0000000000007941 */ /* 0x000fea0003800000 */
.L_x_2456:
[----:B------:R-:W-:-:S03]  /*9d80*/  UMOV UR7, 0xffffffff ;  /* 0xffffffff00077882 */ /* 0x000fc60000000000 */
[----:B------:R-:W-:Y:S05]  /*9d90*/  BRA.DIV UR7, `(.L_x_2477) ;  /* 0x00000006079c7947 */ /* 0x000fea000b800000 */
[----:B------:R-:W-:-:S13]  /*9da0*/  ELECT P6, URZ, PT ;  /* 0x00000000003f782f */ /* 0x000fda00038c0000 */
.L_x_2497:
[----:B------:R-:W-:Y:S05]  /*9db0*/  @!P6 BRA `(.L_x_2373) ;  /* 0x000000000084e947 */ /* 0x000fea0003800000 */
[----:B------:R-:W-:-:S06]  /*9dc0*/  ULOP3.LUT UR7, UR38, 0x2, URZ, 0xfc, !UPT ;  /* 0x0000000226077892 */ /* 0x000fcc000f8efc3f */
[----:B------:R-:W-:-:S05]  /*9dd0*/  IMAD.U32 R2, RZ, RZ, UR7 ;  /* 0x00000007ff027e24 */ /* 0x000fca000f8e00ff */
[----:B------:R-:W-:-:S13]  /*9de0*/  ISETP.NE.AND P2, PT, R2, 0x3, PT ;  /* 0x000000030200780c */ /* 0x000fda0003f45270 */
[----:B------:R-:W-:Y:S05]  /*9df0*/  @!P2 BRA `(.L_x_2478) ;  /* 0x000000000004a947 */ /* 0x000fea0003800000 */
[----:B------:R-:W-:Y:S01]  /*9e00*/  BPT.TRAP 0x1 ;  /* 0x000000040000795c */ /* 0x000fe20000300000 */
.L_x_2478:
        /* <DEDUP_REMOVED lines=15> */
.L_x_2498:
[----:B------:R-:W2:Y:S02]  /*9f00*/  SYNCS.PHASECHK.TRANS64.TRYWAIT P0, [R3+URZ], R2 ;  /* 0x00000002030075a7 */ /* 0x000ea4000800017f */
[----:B--2---:R-:W-:Y:S05]  /*9f10*/  @!P0 BRA `(.L_x_2480) ;  /* 0x0000000400708947 */ /* 0x004fea0003800000 */
.L_x_2499:
[----:B------:R-:W-:Y:S05]  /*9f20*/  @!P2 BRA `(.L_x_2481) ;  /* 0x000000000004a947 */ /* 0x000fea0003800000 */
[----:B------:R-:W-:Y:S01]  /*9f30*/  BPT.TRAP 0x1 ;  /* 0x000000040000795c */ /* 0x000fe20000300000 */
.L_x_2481:
[----:B--2---:R-:W-:-:S04]  /*9f40*/  VIADD R3, R7, 0x30840 ;  /* 0x0003084007037836 */ /* 0x004fc80000000000 */
[----:B------:R-:W-:-:S04]  /*9f50*/  IMAD R0, R0, 0x8, R3 ;  /* 0x0000000800007824 */ /* 0x000fc800078e0203 */
[----:B------:R-:W2:Y:S02]  /*9f60*/  SYNCS.PHASECHK.TRANS64.TRYWAIT P0, [R0+URZ], R5 ;  /* 0x00000005000075a7 */ /* 0x000ea4000800017f */
[----:B--2---:R-:W-:Y:S05]  /*9f70*/  @!P0 BRA `(.L_x_2482) ;  /* 0x00000004006c8947 */ /* 0x004fea0003800000 */
.L_x_2500:
[----:B------:R-:W-:-:S07]  /*9f80*/  IMAD R3, R4, 0x8, R3 ;  /* 0x0000000804037824 */ /* 0x000fce00078e0203 */
.L_x_2483:
[----:B---3--:R3:W4:Y:S02]  /*9f90*/  SYNCS.PHASECHK.TRANS64.TRYWAIT P0, [R3+URZ], R2 ;  /* 0x00000002030075a7 */ /* 0x008724000800017f */
[----:B----4-:R-:W-:Y:S05]  /*9fa0*/  @!P0 NANOSLEEP.SYNCS 0x989680 ;  /* 0x009896800000895d */ /* 0x010fea0003900000 */
[----:B------:R-:W4:Y:S02]  /*9fb0*/  @!P0 SYNCS.PHASECHK.TRANS64 P0, [R3+URZ], R2 ;  /* 0x00000002030085a7 */ /* 0x000f24000800007f */
[----:B----4-:R-:W-:Y:S05]  /*9fc0*/  @!P0 BRA `(.L_x_2483) ;  /* 0xfffffffc00f08947 */ /* 0x010fea000383ffff */
.L_x_2373:
[----:B------:R-:W-:Y:S05]  /*9fd0*/  BSYNC B6 ;  /* 0x0000000000067941 */ /* 0x000fea0003800000 */
.L_x_2368:
[----:B------:R-:W-:Y:S05]  /*9fe0*/  EXIT ;  /* 0x000000000000794d */ /* 0x000fea0003800000 */
.L_x_2379:
[----:B------:R-:W-:Y:S02]  /*9ff0*/  IMAD.MOV.U32 R12, RZ, RZ, RZ ;  /* 0x000000ffff0c7224 */ /* 0x000fe400078e00ff */
[----:B------:R-:W-:Y:S02]  /*a000*/  IMAD.MOV.U32 R11, RZ, RZ, 0x1f ;  /* 0x0000001fff0b7424 */ /* 0x000fe400078e00ff */
[----:B------:R-:W-:-:S07]  /*a010*/  IMAD.MOV.U32 R15, RZ, RZ, -0x1 ;  /* 0xffffffffff0f7424 */ /* 0x000fce00078e00ff */
[----:B------:R-:W-:Y:S05]  /*a020*/  WARPSYNC.COLLECTIVE R15, `(.L_x_2484) ;  /* 0x000000000f087348 */ /* 0x000fea0003c00000 */
[----:B------:R1:W2:Y:S02]  /*a030*/  SHFL.IDX P6, R14, R13, R12, R11 ;  /* 0x0000000c0d0e7389 */ /* 0x0002a400000c000b */
[----:B-12---:R-:W-:Y:S01]  /*a040*/  ENDCOLLECTIVE ;  /* 0x000000000000791b */ /* 0x006fe20003800000 */
.L_x_2484:
[----:B------:R-:W-:Y:S05]  /*a050*/  BRA `(.L_x_2485) ;  /* 0xffffff7000cc7947 */ /* 0x000fea000383ffff */
.L_x_2381:
[----:B---3--:R-:W3:Y:S01]  /*a060*/  S2R R6, SR_CgaCtaId ;  /* 0x0000000000067919 */ /* 0x008ee20000008800 */
[----:B------:R-:W-:-:S04]  /*a070*/  MOV R0, 0x400 ;  /* 0x0000040000007802 */ /* 0x000fc80000000f00 */
[----:B---3--:R-:W-:-:S04]  /*a080*/  LEA R0, R6, R0, 0x18 ;  /* 0x0000000006007211 */ /* 0x008fc800078ec0ff */
[----:B------:R3:W4:Y:S03]  /*a090*/  SYNCS.PHASECHK.TRANS64.TRYWAIT P0, [R0+URZ+0x30800], R8 ;  /* 0x03080008000075a7 */ /* 0x000726000800017f */
[----:B----4-:R-:W-:Y:S05]  /*a0a0*/  @!P0 NANOSLEEP.SYNCS 0x989680 ;  /* 0x009896800000895d */ /* 0x010fea0003900000 */
[----:B------:R-:W4:Y:S02]  /*a0b0*/  @!P0 SYNCS.PHASECHK.TRANS64 P0, [R0+URZ+0x30800], R8 ;  /* 0x03080008000085a7 */ /* 0x000f24000800007f */
[----:B----4-:R-:W-:Y:S05]  /*a0c0*/  @!P0 BRA `(.L_x_2381) ;  /* 0xfffffffc00e48947 */ /* 0x010fea000383ffff */
[----:B------:R-:W-:Y:S05]  /*a0d0*/  BRA `(.L_x_2380) ;  /* 0xffffff7000e87947 */ /* 0x000fea000383ffff */
.L_x_2385:
[----:B---3--:R3:W4:Y:S02]  /*a0e0*/  SYNCS.PHASECHK.TRANS64.TRYWAIT P1, [R0+URZ+0x30810], R209 ;  /* 0x030810d1000075a7 */ /* 0x008724000802017f */
[----:B----4-:R-:W-:Y:S05]  /*a0f0*/  @!P1 NANOSLEEP.SYNCS 0x989680 ;  /* 0x009896800000995d */ /* 0x010fea0003900000 */
[----:B------:R-:W4:Y:S02]  /*a100*/  @!P1 SYNCS.PHASECHK.TRANS64 P1, [R0+URZ+0x30810], R209 ;  /* 0x030810d1000095a7 */ /* 0x000f24000802007f */
[----:B----4-:R-:W-:Y:S05]  /*a110*/  @!P1 BRA `(.L_x_2385) ;  /* 0xfffffffc00f09947 */ /* 0x010fea000383ffff */
[----:B------:R-:W-:Y:S05]  /*a120*/  BRA `(.L_x_2384) ;  /* 0xffffff7800bc7947 */ /* 0x000fea000383ffff */
.L_x_2389:
[----:B------:R1:W1:Y:S02]  /*a130*/  SYNCS.PHASECHK.TRANS64.TRYWAIT P1, [R0+URZ+0x30830], R209 ;  /* 0x030830d1000075a7 */ /* 0x000264000802017f */
[----:B-1----:R-:W-:Y:S05]  /*a140*/  @!P1 NANOSLEEP.SYNCS 0x989680 ;  /* 0x009896800000995d */ /* 0x002fea0003900000 */
[----:B------:R-:W1:Y:S02]  /*a150*/  @!P1 SYNCS.PHASECHK.TRANS64 P1, [R0+URZ+0x30830], R209 ;  /* 0x030830d1000095a7 */ /* 0x000e64000802007f */
[----:B-1----:R-:W-:Y:S05]  /*a160*/  @!P1 BRA `(.L_x_2389) ;  /* 0xfffffffc00f09947 */ /* 0x002fea000383ffff */
[----:B------:R-:W-:Y:S05]  /*a170*/  BRA `(.L_x_2388) ;  /* 0xffffff8000dc7947 */ /* 0x000fea000383ffff */
.L_x_2458:
[----:B-1----:R1:W2:Y:S02]  /*a180*/  SYNCS.PHASECHK.TRANS64.TRYWAIT P0, [R16+URZ+0x30820], R3 ;  /* 0x03082003100075a7 */ /* 0x0022a4000800017f */
[----:B--2---:R-:W-:Y:S05]  /*a190*/  @!P0 NANOSLEEP.SYNCS 0x989680 ;  /* 0x009896800000895d */ /* 0x004fea0003900000 */
[----:B------:R-:W2:Y:S02]  /*a1a0*/  @!P0 SYNCS.PHASECHK.TRANS64 P0, [R16+URZ+0x30820], R3 ;  /* 0x03082003100085a7 */ /* 0x000ea4000800007f */
[----:B--2---:R-:W-:Y:S05]  /*a1b0*/  @!P0 BRA `(.L_x_2458) ;  /* 0xfffffffc00f08947 */ /* 0x004fea000383ffff */
[----:B------:R-:W-:Y:S05]  /*a1c0*/  BRA `(.L_x_2486) ;  /* 0xffffffe0004c7947 */ /* 0x000fea000383ffff */
.L_x_2462:
[----:B-1----:R1:W3:Y:S02]  /*a1d0*/  SYNCS.PHASECHK.TRANS64.TRYWAIT P1, [R16+URZ+0x30840], R21 ;  /* 0x03084015100075a7 */ /* 0x0022e4000802017f */
[----:B---3--:R-:W-:Y:S05]  /*a1e0*/  @!P1 NANOSLEEP.SYNCS 0x989680 ;  /* 0x009896800000995d */ /* 0x008fea0003900000 */
[----:B------:R-:W3:Y:S02]  /*a1f0*/  @!P1 SYNCS.PHASECHK.TRANS64 P1, [R16+URZ+0x30840], R21 ;  /* 0x03084015100095a7 */ /* 0x000ee4000802007f */
[----:B---3--:R-:W-:Y:S05]  /*a200*/  @!P1 BRA `(.L_x_2462) ;  /* 0xfffffffc00f09947 */ /* 0x008fea000383ffff */
[----:B------:R-:W-:Y:S05]  /*a210*/  BRA `(.L_x_2487) ;  /* 0xffffffe800047947 */ /* 0x000fea000383ffff */
.L_x_2464:
[----:B--2---:R2:W3:Y:S02]  /*a220*/  SYNCS.PHASECHK.TRANS64.TRYWAIT P1, [R16+URZ+0x30828], R21 ;  /* 0x03082815100075a7 */ /* 0x0044e4000802017f */
[----:B---3--:R-:W-:Y:S05]  /*a230*/  @!P1 NANOSLEEP.SYNCS 0x989680 ;  /* 0x009896800000995d */ /* 0x008fea0003900000 */
[----:B------:R-:W3:Y:S02]  /*a240*/  @!P1 SYNCS.PHASECHK.TRANS64 P1, [R16+URZ+0x30828], R21 ;  /* 0x03082815100095a7 */ /* 0x000ee4000802007f */
[----:B---3--:R-:W-:Y:S05]  /*a250*/  @!P1 BRA `(.L_x_2464) ;  /* 0xfffffffc00f09947 */ /* 0x008fea000383ffff */
[----:B------:R-:W-:Y:S05]  /*a260*/  BRA `(.L_x_2488) ;  /* 0xffffffe800987947 */ /* 0x000fea000383ffff */
.L_x_2466:
[----:B---3--:R3:W4:Y:S02]  /*a270*/  SYNCS.PHASECHK.TRANS64.TRYWAIT P1, [R16+URZ+0x30848], R21 ;  /* 0x03084815100075a7 */ /* 0x008724000802017f */
[----:B----4-:R-:W-:Y:S05]  /*a280*/  @!P1 NANOSLEEP.SYNCS 0x989680 ;  /* 0x009896800000995d */ /* 0x010fea0003900000 */
[----:B------:R-:W4:Y:S02]  /*a290*/  @!P1 SYNCS.PHASECHK.TRANS64 P1, [R16+URZ+0x30848], R21 ;  /* 0x03084815100095a7 */ /* 0x000f24000802007f */
[----:B----4-:R-:W-:Y:S05]  /*a2a0*/  @!P1 BRA `(.L_x_2466) ;  /* 0xfffffffc00f09947 */ /* 0x010fea000383ffff */
[----:B------:R-:W-:Y:S05]  /*a2b0*/  BRA `(.L_x_2489) ;  /* 0xffffffec002c7947 */ /* 0x000fea000383ffff */
.L_x_2468:
[----:B------:R-:W-:-:S07]  /*a2c0*/  SHF.L.U32 R5, R11, 0x1f, RZ ;  /* 0x0000001f0b057819 */ /* 0x000fce00000006ff */
.L_x_2490:
[----:B------:R1:W1:Y:S02]  /*a2d0*/  SYNCS.PHASECHK.TRANS64.TRYWAIT P1, [R16+URZ+0x30820], R5 ;  /* 0x03082005100075a7 */ /* 0x000264000802017f */
[----:B-1----:R-:W-:Y:S05]  /*a2e0*/  @!P1 NANOSLEEP.SYNCS 0x989680 ;  /* 0x009896800000995d */ /* 0x002fea0003900000 */
[----:B------:R-:W1:Y:S02]  /*a2f0*/  @!P1 SYNCS.PHASECHK.TRANS64 P1, [R16+URZ+0x30820], R5 ;  /* 0x03082005100095a7 */ /* 0x000e64000802007f */
[----:B-1----:R-:W-:Y:S05]  /*a300*/  @!P1 BRA `(.L_x_2490) ;  /* 0xfffffffc00f09947 */ /* 0x002fea000383ffff */
[----:B------:R-:W-:Y:S05]  /*a310*/  BRA `(.L_x_2491) ;  /* 0xffffffec00a87947 */ /* 0x000fea000383ffff */
.L_x_2471:
[----:B-1----:R1:W2:Y:S02]  /*a320*/  SYNCS.PHASECHK.TRANS64.TRYWAIT P1, [R16+URZ+0x30840], R13 ;  /* 0x0308400d100075a7 */ /* 0x0022a4000802017f */
[----:B--2---:R-:W-:Y:S05]  /*a330*/  @!P1 NANOSLEEP.SYNCS 0x989680 ;  /* 0x009896800000995d */ /* 0x004fea0003900000 */
[----:B------:R-:W2:Y:S02]  /*a340*/  @!P1 SYNCS.PHASECHK.TRANS64 P1, [R16+URZ+0x30840], R13 ;  /* 0x0308400d100095a7 */ /* 0x000ea4000802007f */
[----:B--2---:R-:W-:Y:S05]  /*a350*/  @!P1 BRA `(.L_x_2471) ;  /* 0xfffffffc00f09947 */ /* 0x004fea000383ffff */
[----:B------:R-:W-:Y:S05]  /*a360*/  BRA `(.L_x_2492) ;  /* 0xfffffff000607947 */ /* 0x000fea000383ffff */
.L_x_2473:
[----:B--2---:R2:W1:Y:S02]  /*a370*/  SYNCS.PHASECHK.TRANS64.TRYWAIT P1, [R16+URZ+0x30828], R13 ;  /* 0x0308280d100075a7 */ /* 0x004464000802017f */
[----:B-1----:R-:W-:Y:S05]  /*a380*/  @!P1 NANOSLEEP.SYNCS 0x989680 ;  /* 0x009896800000995d */ /* 0x002fea0003900000 */
[----:B------:R-:W1:Y:S02]  /*a390*/  @!P1 SYNCS.PHASECHK.TRANS64 P1, [R16+URZ+0x30828], R13 ;  /* 0x0308280d100095a7 */ /* 0x000e64000802007f */
[----:B-1----:R-:W-:Y:S05]  /*a3a0*/  @!P1 BRA `(.L_x_2473) ;  /* 0xfffffffc00f09947 */ /* 0x002fea000383ffff */
[----:B------:R-:W-:Y:S05]  /*a3b0*/  BRA `(.L_x_2493) ;  /* 0xfffffff000e87947 */ /* 0x000fea000383ffff */
.L_x_2475:
[----:B------:R1:W1:Y:S02]  /*a3c0*/  SYNCS.PHASECHK.TRANS64.TRYWAIT P0, [R3+URZ+0x30840], R0 ;  /* 0x03084000030075a7 */ /* 0x000264000800017f */
[----:B-1----:R-:W-:Y:S05]  /*a3d0*/  @!P0 NANOSLEEP.SYNCS 0x989680 ;  /* 0x009896800000895d */ /* 0x002fea0003900000 */
[----:B------:R-:W1:Y:S02]  /*a3e0*/  @!P0 SYNCS.PHASECHK.TRANS64 P0, [R3+URZ+0x30840], R0 ;  /* 0x03084000030085a7 */ /* 0x000e64000800007f */
[----:B-1----:R-:W-:Y:S05]  /*a3f0*/  @!P0 BRA `(.L_x_2475) ;  /* 0xfffffffc00f08947 */ /* 0x002fea000383ffff */
[----:B------:R-:W-:Y:S05]  /*a400*/  BRA `(.L_x_2494) ;  /* 0xfffffff4009c7947 */ /* 0x000fea000383ffff */
.L_x_2477:
[----:B------:R-:W-:Y:S01]  /*a410*/  BSSY B0, `(.L_x_2495) ;  /* 0x0000006000007945 */ /* 0x000fe20003800000 */
[----:B------:R-:W-:-:S07]  /*a420*/  IMAD.MOV.U32 R15, RZ, RZ, -0x1 ;  /* 0xffffffffff0f7424 */ /* 0x000fce00078e00ff */
[----:B------:R-:W-:Y:S05]  /*a430*/  WARPSYNC.COLLECTIVE R15, `(.L_x_2496) ;  /* 0x000000000f0c7348 */ /* 0x000fea0003c00000 */
[----:B------:R-:W-:Y:S02]  /*a440*/  ELECT P6, UR62, PT ;  /* 0x00000000003e782f */ /* 0x000fe400038c0000 */
[----:B------:R-:W-:Y:S01]  /*a450*/  MOV R14, UR62 ;  /* 0x0000003e000e7c02 */ /* 0x000fe20008000f00 */
[----:B------:R-:W-:Y:S10]  /*a460*/  ENDCOLLECTIVE ;  /* 0x000000000000791b */ /* 0x000ff40003800000 */
.L_x_2496:
[----:B------:R-:W-:Y:S05]  /*a470*/  BSYNC B0 ;  /* 0x0000000000007941 */ /* 0x000fea0003800000 */
.L_x_2495:
[----:B------:R-:W-:Y:S05]  /*a480*/  BRA `(.L_x_2497) ;  /* 0xfffffff800487947 */ /* 0x000fea000383ffff */
.L_x_2479:
[----:B-1----:R1:W2:Y:S02]  /*a490*/  SYNCS.PHASECHK.TRANS64.TRYWAIT P0, [R6+URZ], R5 ;  /* 0x00000005060075a7 */ /* 0x0022a4000800017f */
[----:B--2---:R-:W-:Y:S05]  /*a4a0*/  @!P0 NANOSLEEP.SYNCS 0x989680 ;  /* 0x009896800000895d */ /* 0x004fea0003900000 */
[----:B------:R-:W2:Y:S02]  /*a4b0*/  @!P0 SYNCS.PHASECHK.TRANS64 P0, [R6+URZ], R5 ;  /* 0x00000005060085a7 */ /* 0x000ea4000800007f */
[----:B--2---:R-:W-:Y:S05]  /*a4c0*/  @!P0 BRA `(.L_x_2479) ;  /* 0xfffffffc00f08947 */ /* 0x004fea000383ffff */
[----:B------:R-:W-:Y:S05]  /*a4d0*/  BRA `(.L_x_2498) ;  /* 0xfffffff800887947 */ /* 0x000fea000383ffff */
.L_x_2480:
[----:B--2---:R2:W3:Y:S02]  /*a4e0*/  SYNCS.PHASECHK.TRANS64.TRYWAIT P0, [R3+URZ], R2 ;  /* 0x00000002030075a7 */ /* 0x0044e4000800017f */
[----:B---3--:R-:W-:Y:S05]  /*a4f0*/  @!P0 NANOSLEEP.SYNCS 0x989680 ;  /* 0x009896800000895d */ /* 0x008fea0003900000 */
[----:B------:R-:W3:Y:S02]  /*a500*/  @!P0 SYNCS.PHASECHK.TRANS64 P0, [R3+URZ], R2 ;  /* 0x00000002030085a7 */ /* 0x000ee4000800007f */
[----:B---3--:R-:W-:Y:S05]  /*a510*/  @!P0 BRA `(.L_x_2480) ;  /* 0xfffffffc00f08947 */ /* 0x008fea000383ffff */
[----:B------:R-:W-:Y:S05]  /*a520*/  BRA `(.L_x_2499) ;  /* 0xfffffff8007c7947 */ /* 0x000fea000383ffff */
.L_x_2482:
[----:B--2---:R2:W3:Y:S02]  /*a530*/  SYNCS.PHASECHK.TRANS64.TRYWAIT P0, [R0+URZ], R5 ;  /* 0x00000005000075a7 */ /* 0x0044e4000800017f */
[----:B---3--:R-:W-:Y:S05]  /*a540*/  @!P0 NANOSLEEP.SYNCS 0x989680 ;  /* 0x009896800000895d */ /* 0x008fea0003900000 */
[----:B------:R-:W3:Y:S02]  /*a550*/  @!P0 SYNCS.PHASECHK.TRANS64 P0, [R0+URZ], R5 ;  /* 0x00000005000085a7 */ /* 0x000ee4000800007f */
[----:B---3--:R-:W-:Y:S05]  /*a560*/  @!P0 BRA `(.L_x_2482) ;  /* 0xfffffffc00f08947 */ /* 0x008fea000383ffff */
[----:B------:R-:W-:Y:S05]  /*a570*/  BRA `(.L_x_2500) ;  /* 0xfffffff800807947 */ /* 0x000fea000383ffff */
.L_x_2501:
        /* <DEDUP_REMOVED lines=16> */
.L_x_3669:


//--------------------- .text._ZN7cutlass13device_kernelIN5flash11enable_sm90INS1_16FlashAttnBwdSm90INS1_25CollectiveMainloopBwdSm90ILi2ELi2ELi2EN4cute5tupleIJNS5_1CILi1EEES8_S8_EEENS6_IJNS7_ILi64EEENS7_ILi128EEESB_EEENS_6half_tEfNS_4arch4Sm90ELb1ELb0ELb1ELb0ELb1ELb1ELb0ELb0ELi2ELi1ELi2ELi1ELb0EEENS1_21CollectiveEpilogueBwdISC_SD_SF_Li256ELb0ELb0ELi1EEENS1_25SingleTileBwdLPTSchedulerILb0ELi128ELb1EEEEEEEEEvNT_6ParamsE --------------------------
	.section	.text._ZN7cutlass13device_kernelIN5flash11enable_sm90INS1_16FlashAttnBwdSm90INS1_25CollectiveMainloopBwdSm90ILi2ELi2ELi2EN4cute5tupleIJNS5_1CILi1EEES8_S8_EEENS6_IJNS7_ILi64EEENS7_ILi128EEESB_EEENS_6half_tEfNS_4arch4Sm90ELb1ELb0ELb1ELb0ELb1ELb1ELb0ELb0ELi2ELi1ELi2ELi1ELb0EEENS1_21CollectiveEpilogueBwdISC_SD_SF_Li256ELb0ELb0ELi1EEENS1_25SingleTileBwdLPTSchedulerILb0ELi128ELb1EEEEEEEEEvNT_6ParamsE,"ax",@progbits
	.align	128
.text._ZN7cutlass13device_kernelIN5flash11enable_sm90INS1_16FlashAttnBwdSm90INS1_25CollectiveMainloopBwdSm90ILi2ELi2ELi2EN4cute5tupleIJNS5_1CILi1EEES8_S8_EEENS6_IJNS7_ILi64EEENS7_ILi128EEESB_EEENS_6half_tEfNS_4arch4Sm90ELb1ELb0ELb1ELb0ELb1ELb1ELb0ELb0ELi2ELi1ELi2ELi1ELb0EEENS1_21CollectiveEpilogueBwdISC_SD_SF_Li256ELb0ELb0ELi1EEENS1_25SingleTileBwdLPTSchedulerILb0ELi128ELb1EEEEEEEEEvNT_6ParamsE:
        .type           _ZN7cutlass13device_kernelIN5flash11enable_sm90INS1_16FlashAttnBwdSm90INS1_25CollectiveMainloopBwdSm90ILi2ELi2ELi2EN4cute5tupleIJNS5_1CILi1EEES8_S8_EEENS6_IJNS7_ILi64EEENS7_ILi128EEESB_EEENS_6half_tEfNS_4arch4Sm90ELb1ELb0ELb1ELb0ELb1ELb1ELb0ELb0ELi2ELi1ELi2ELi1ELb0EEENS1_21CollectiveEpilogueBwdISC_SD_SF_Li256ELb0ELb0ELi1EEENS1_25SingleTileBwdLPTSchedulerILb0ELi128ELb1EEEEEEEEEvNT_6ParamsE,@function
        .size           _ZN7cutlass13device_kernelIN5flash11enable_sm90INS1_16FlashAttnBwdSm90INS1_25CollectiveMainloopBwdSm90ILi2ELi2ELi2EN4cute5tupleIJNS5_1CILi1EEES8_S8_EEENS6_IJNS7_ILi64EEENS7_ILi128EEESB_EEENS_6half_tEfNS_4arch4Sm90ELb1ELb0ELb1ELb0ELb1ELb1ELb0ELb0ELi2ELi1ELi2ELi1ELb0EEENS1_21CollectiveEpilogueBwdISC_SD_SF_Li256ELb0ELb0ELi1EEENS1_25SingleTileBwdLPTSchedulerILb0ELi128ELb1EEEEEEEEEvNT_6ParamsE,(.L_x_3670 - _ZN7cutlass13device_kernelIN5flash11enable_sm90INS1_16FlashAttnBwdSm90INS1_25CollectiveMainloopBwdSm90ILi2ELi2ELi2EN4cute5tupleIJNS5_1CILi1EEES8_S8_EEENS6_IJNS7_ILi64EEENS7_ILi128EEESB_EEENS_6half_tEfNS_4arch4Sm90ELb1ELb0ELb1ELb0ELb1ELb1ELb0ELb0ELi2ELi1ELi2ELi1ELb0EEENS1_21CollectiveEpilogueBwdISC_SD_SF_Li256ELb0ELb0ELi1EEENS1_25SingleTileBwdLPTSchedulerILb0ELi128ELb1EEEEEEEEEvNT_6ParamsE)
        .other          _ZN7cutlass13device_kernelIN5flash11enable_sm90INS1_16FlashAttnBwdSm90INS1_25CollectiveMainloopBwdSm90ILi2ELi2ELi2EN4cute5tupleIJNS5_1CILi1EEES8_S8_EEENS6_IJNS7_ILi64EEENS7_ILi128EEESB_EEENS_6half_tEfNS_4arch4Sm90ELb1ELb0ELb1ELb0ELb1ELb1ELb0ELb0ELi2ELi1ELi2ELi1ELb0EEENS1_21CollectiveEpilogueBwdISC_SD_SF_Li256ELb0ELb0ELi1EEENS1_25SingleTileBwdLPTSchedulerILb0ELi128ELb1EEEEEEEEEvNT_6ParamsE,@"STO_CUDA_ENTRY STV_DEFAULT"
_ZN7cutlass13device_kernelIN5flash11enable_sm90INS1_16FlashAttnBwdSm90INS1_25CollectiveMainloopBwdSm90ILi2ELi2ELi2EN4cute5tupleIJNS5_1CILi1EEES8_S8_EEENS6_IJNS7_ILi64EEENS7_ILi128EEESB_EEENS_6half_tEfNS_4arch4Sm90ELb1ELb0ELb1ELb0ELb1ELb1ELb0ELb0ELi2ELi1ELi2ELi1ELb0EEENS1_21CollectiveEpilogueBwdISC_SD_SF_Li256ELb0ELb0ELi1EEENS1_25SingleTileBwdLPTSchedulerILb0ELi128ELb1EEEEEEEEEvNT_6ParamsE:
        /* <DEDUP_REMOVED lines=30> */
.L_x_2503:
[----:B------:R-:W-:Y:S05]  /*01e0*/  BSYNC B0 ;  /* 0x0000000000007941 */ /* 0x000fea0003800000 */
.L_x_2502:
        /* <DEDUP_REMOVED lines=37> */
.L_x_2504:
        /* <DEDUP_REMOVED lines=22> */
.L_x_2505:
[----:B------:R-:W-:Y:S01]  /*05a0*/  PLOP3.LUT P0, PT, PT, PT, UP0, 0x80, 0x0 ;  /* 0x000000000000781c */ /* 0x000fe20003f0f008 */
[----:B------:R-:W-:Y:S01]  /*05b0*/  NOP ;  /* 0x0000000000007918 */ /* 0x000fe20000000000 */
[----:B------:R-:W-:Y:S01]  /*05c0*/  ULDC.64 UR46, c[0x0][0x208] ;  /* 0x00008200002e7ab9 */ /* 0x000fe20000000a00 */
[----:B------:R-:W-:Y:S01]  /*05d0*/  BSSY B6, `(.L_x_2506) ;  /* 0x0000a48000067945 */ /* 0x000fe20003800000 */
[----:B-12-4-:R-:W-:Y:S09]  /*05e0*/  BAR.SYNC.DEFER_BLOCKING 0x0 ;  /* 0x0000000000007b1d */ /* 0x016ff20000010000 */
[----:B------:R-:W-:Y:S05]  /*05f0*/  @!P0 BRA `(.L_x_2507) ;  /* 0x0000006800348947 */ /* 0x000fea0003800000 */
.L_x_2508:
        /* <DEDUP_REMOVED lines=32> */
.L_x_2509:
[----:B------:R-:W-:Y:S01]  /*0800*/  ULDC UR7, c[0x0][0xb44] ;  /* 0x0002d10000077ab9 */ /* 0x000fe20000000800 */
[----:B------:R-:W-:Y:S01]  /*0810*/  UMOV UR36, UR10 ;  /* 0x0000000a00247c82 */ /* 0x000fe20008000000 */
[----:B------:R-:W-:-:S11]  /*0820*/  UISETP.NE.AND UP0, UPT, UR7, 0x1, UPT ;  /* 0x000000010700788c */ /* 0x000fd6000bf05270 */
[----:B------:R-:W-:Y:S02]  /*0830*/  @UP0 ULDC.64 UR8, c[0x0][0xb48] ;  /* 0x0002d20000080ab9 */ /* 0x000fe40000000a00 */
[----:B------:R-:W-:-:S04]  /*0840*/  UIMAD.WIDE.U32 UR4, UR10, UR8, URZ ;  /* 0x000000080a0472a5 */ /* 0x000fc8000f8e003f */
[----:B------:R-:W-:-:S04]  /*0850*/  @UP0 USHF.R.U32.HI UR36, URZ, UR9, UR5 ;  /* 0x000000093f240299 */ /* 0x000fc80008011605 */
[----:B------:R-:W-:-:S12]  /*0860*/  UIMAD UR4, UR36, UR7, URZ ;  /* 0x00000007240472a4 */ /* 0x000fd8000f8e023f */
.L_x_2510:
[----:B------:R-:W-:Y:S01]  /*0870*/  ULDC UR43, c[0x0][0xb38] ;  /* 0x0002ce00002b7ab9 */ /* 0x000fe20000000800 */
[----:B------:R-:W-:Y:S02]  /*0880*/  UIADD3 UR4, UR10, -UR4, URZ ;  /* 0x800000040a047290 */ /* 0x000fe4000fffe03f */
[----:B------:R-:W-:Y:S01]  /*0890*/  UISETP.NE.AND UP0, UPT, UR43, 0x1, UPT ;  /* 0x000000012b00788c */ /* 0x000fe2000bf05270 */
[----:B------:R-:W-:Y:S01]  /*08a0*/  ULDC UR5, c[0x0][0xb44] ;  /* 0x0002d10000057ab9 */ /* 0x000fe20000000800 */
[----:B------:R-:W-:Y:S02]  /*08b0*/  ULOP3.LUT UR37, URZ, UR36, URZ, 0x33, !UPT ;  /* 0x000000243f257292 */ /* 0x000fe4000f8e333f */
[----:B------:R-:W-:-:S07]  /*08c0*/  UIMAD UR6, UR6, UR5, UR4 ;  /* 0x00000005060672a4 */ /* 0x000fce000f8e0204 */
[----:B------:R-:W-:Y:S01]  /*08d0*/  @UP0 ULDC UR4, c[0x0][0xb3c] ;  /* 0x0002cf0000040ab9 */ /* 0x000fe20000000800 */
[----:B------:R-:W-:Y:S01]  /*08e0*/  @UP0 ULDC UR7, c[0x0][0xb40] ;  /* 0x0002d00000070ab9 */ /* 0x000fe20000000800 */
[----:B------:R-:W-:Y:S02]  /*08f0*/  UIMAD.WIDE.U32 UR4, UR6, UR4, URZ ;  /* 0x00000004060472a5 */ /* 0x000fe4000f8e003f */
[----:B------:R-:W-:Y:S02]  /*0900*/  UMOV UR44, UR6 ;  /* 0x00000006002c7c82 */ /* 0x000fe40008000000 */
[----:B------:R-:W-:-:S03]  /*0910*/  @UP0 USHF.R.U32.HI UR44, URZ, UR7, UR5 ;  /* 0x000000073f2c0299 */ /* 0x000fc60008011605 */
[----:B------:R-:W-:Y:S01]  /*0920*/  ULDC UR5, c[0x0][0xb2c] ;  /* 0x0002cb0000057ab9 */ /* 0x000fe20000000800 */
[----:B------:R-:W-:Y:S02]  /*0930*/  UIADD3 UR4, -UR44, URZ, URZ ;  /* 0x0000003f2c047290 */ /* 0x000fe4000fffe13f */
[----:B------:R-:W-:Y:S01]  /*0940*/  ISETP.LE.AND P0, PT, RZ, UR44, PT ;  /* 0x0000002cff007c0c */ /* 0x000fe2000bf03270 */
[----:B------:R-:W-:Y:S02]  /*0950*/  UIADD3 UR37, UR37, UR5, URZ ;  /* 0x0000000525257290 */ /* 0x000fe4000fffe03f */
[----:B------:R-:W-:-:S10]  /*0960*/  UIMAD UR43, UR43, UR4, UR6 ;  /* 0x000000042b2b72a4 */ /* 0x000fd4000f8e0206 */
        /* <DEDUP_REMOVED lines=105> */
.L_x_2514:
        /* <DEDUP_REMOVED lines=15> */
.L_x_2513:
        /* <DEDUP_REMOVED lines=23> */
.L_x_2516:
        /* <DEDUP_REMOVED lines=15> */
.L_x_2515:
        /* <DEDUP_REMOVED lines=8> */
.L_x_2641:
        /* <DEDUP_REMOVED lines=15> */
.L_x_2518:
        /* <DEDUP_REMOVED lines=105> */
.L_x_2530:
[----:B------:R-:W-:Y:S01]  /*1b50*/  IMAD.U32 R0, RZ, RZ, UR38 ;  /* 0x00000026ff007e24 */ /* 0x000fe2000f8e00ff */
[----:B------:R-:W-:Y:S05]  /*1b60*/  YIELD ;  /* 0x0000000000007946 */ /* 0x000fea0003800000 */
[----:B------:R-:W-:-:S04]  /*1b70*/  LOP3.LUT R0, R0, 0x1, RZ, 0xfc, !PT ;  /* 0x0000000100007812 */ /* 0x000fc800078efcff */
[----:B------:R-:W-:-:S13]  /*1b80*/  ISETP.NE.AND P0, PT, R0, 0x3, PT ;  /* 0x000000030000780c */ /* 0x000fda0003f05270 */
[----:B------:R-:W-:Y:S05]  /*1b90*/  @!P0 BRA `(.L_x_2520) ;  /* 0x0000000000048947 */ /* 0x000fea0003800000 */
[----:B------:R-:W-:Y:S01]  /*1ba0*/  BPT.TRAP 0x1 ;  /* 0x000000040000795c */ /* 0x000fe20000300000 */
.L_x_2520:
        /* <DEDUP_REMOVED lines=8> */
.L_x_2521:
[----:B---3--:R-:W-:Y:S05]  /*1c30*/  @P1 BRA `(.L_x_2522) ;  /* 0x0000000000081947 */ /* 0x008fea0003800000 */
[----:B------:R-:W3:Y:S02]  /*1c40*/  SYNCS.PHASECHK.TRANS64.TRYWAIT P1, [R0+URZ+0x30810], R209 ;  /* 0x030810d1000075a7 */ /* 0x000ee4000802017f */
[----:B---3--:R-:W-:Y:S05]  /*1c50*/  @!P1 BRA `(.L_x_2523) ;  /* 0x0000008c00c09947 */ /* 0x008fea0003800000 */
.L_x_2522:
        /* <DEDUP_REMOVED lines=84> */
.L_x_2524:
[----:B------:R1:W1:Y:S01]  /*21a0*/  SYNCS.PHASECHK.TRANS64.TRYWAIT P1, [R0+URZ+0x30830], R209 ;  /* 0x030830d1000075a7 */ /* 0x000262000802017f */
[----:B------:R-:W-:Y:S05]  /*21b0*/  @!P0 BRA `(.L_x_2525) ;  /* 0x0000000000048947 */ /* 0x000fea0003800000 */
[----:B------:R-:W-:Y:S01]  /*21c0*/  BPT.TRAP 0x1 ;  /* 0x000000040000795c */ /* 0x000fe20000300000 */
.L_x_2525:
        /* <DEDUP_REMOVED lines=54> */
.L_x_2526:
        /* <DEDUP_REMOVED lines=401> */
[----:B------:R-:W-:Y:S02]  /*3e40*/  WARPGROUP.DEPBAR.LE gsb0, 0x0 ;  /* 0x00008000000079c5 */ /* 0x000fe40000010000 */
[----:B------:R-:W-:-:S07]  /*3e50*/  WARPGROUP.ARRIVE ;  /* 0x00000000000079c5 */ /* 0x000fce0000000000 */
[----:B------:R-:W-:Y:S01]  /*3e60*/  HGMMA.64x128x16.F32 R88, R152, gdesc[UR8].tnspB, R88, gsb0 ;  /* 0x41e0000898587df0 */ /* 0x000fe20008000858 */
[----:B------:R-:W-:Y:S01]  /*3e70*/  UIADD3 UR10, UR6, 0x180, URZ ;  /* 0x00000180060a7890 */ /* 0x000fe2000fffe03f */
        /* <DEDUP_REMOVED lines=87> */
.L_x_2528:
        /* <DEDUP_REMOVED lines=49> */
.L_x_2529:
        /* <DEDUP_REMOVED lines=78> */
.L_x_2512:
        /* <DEDUP_REMOVED lines=23> */
.L_x_2532:
        /* <DEDUP_REMOVED lines=20> */
.L_x_2533:
        /* <DEDUP_REMOVED lines=18> */
.L_x_2534:
        /* <DEDUP_REMOVED lines=18> */
.L_x_2535:
        /* <DEDUP_REMOVED lines=126> */
[----:B------:R-:W-:Y:S01]  /*58b0*/  ULOP3.LUT UR4, URZ, UR36, URZ, 0x33, !UPT ;  /* 0x000000243f047292 */ /* 0x000fe2000f8e333f */
[----:B------:R-:W-:Y:S01]  /*58c0*/  ULDC UR5, c[0x0][0xb2c] ;  /* 0x0002cb0000057ab9 */ /* 0x000fe20000000800 */
[----:B------:R-:W-:Y:S02]  /*58d0*/  ULDC.64 UR6, c[0x0][0x198] ;  /* 0x0000660000067ab9 */ /* 0x000fe40000000a00 */
[----:B------:R-:W-:Y:S02]  /*58e0*/  UIADD3 UR5, UR4, UR5, URZ ;  /* 0x0000000504057290 */ /* 0x000fe4000fffe03f */
[----:B------:R-:W-:Y:S02]  /*58f0*/  UIADD3 UR4, UP0, UR6, 0x770, URZ ;  /* 0x0000077006047890 */ /* 0x000fe4000ff1e03f */
[----:B------:R-:W-:Y:S02]  /*5900*/  UIADD3 UR6, UP1, UR6, 0x670, URZ ;  /* 0x0000067006067890 */ /* 0x000fe4000ff3e03f */
[----:B------:R-:W-:-:S02]  /*5910*/  USHF.L.U32 UR42, UR5, 0x7, URZ ;  /* 0x00000007052a7899 */ /* 0x000fc4000800063f */
[----:B------:R-:W-:Y:S02]  /*5920*/  UIADD3 UR40, UR37, 0x8000, URZ ;  /* 0x0000800025287890 */ /* 0x000fe4000fffe03f */
[----:B------:R-:W-:Y:S02]  /*5930*/  UIADD3.X UR5, URZ, UR7, URZ, UP0, !UPT ;  /* 0x000000073f057290 */ /* 0x000fe400087fe43f */
[----:B------:R-:W-:Y:S02]  /*5940*/  UIADD3 UR16, UR37, 0xc000, URZ ;  /* 0x0000c00025107890 */ /* 0x000fe4000fffe03f */
        /* <DEDUP_REMOVED lines=17> */
.L_x_2537:
[----:B------:R-:W-:Y:S05]  /*5a60*/  BSYNC B0 ;  /* 0x0000000000007941 */ /* 0x000fea0003800000 */
.L_x_2536:
[----:B------:R-:W-:-:S04]  /*5a70*/  DEPBAR.LE SB0, 0x0 ;  /* 0x000080000000791a */ /* 0x000fc80000000000 */
[----:B------:R-:W-:Y:S05]  /*5a80*/  BRA `(.L_x_2511) ;  /* 0x0000004c00f07947 */ /* 0x000fea0003800000 */
.L_x_2531:
[----:B------:R-:W1:Y:S01]  /*5a90*/  S2R R0, SR_TID.X ;  /* 0x0000000000007919 */ /* 0x000e620000002100 */
[----:B------:R-:W2:Y:S01]  /*5aa0*/  LDC R2, c[0x0][0xb2c] ;  /* 0x0002cb00ff027b82 */ /* 0x000ea20000000800 */
[----:B------:R-:W-:Y:S01]  /*5ab0*/  ULOP3.LUT UR4, URZ, UR36, URZ, 0x33, !UPT ;  /* 0x000000243f047292 */ /* 0x000fe2000f8e333f */
[----:B------:R-:W-:Y:S01]  /*5ac0*/  BSSY B0, `(.L_x_2538) ;  /* 0x0000032000007945 */ /* 0x000fe20003800000 */
[----:B------:R-:W-:Y:S02]  /*5ad0*/  USHF.R.S32.HI UR6, URZ, 0x1f, UR43 ;  /* 0x0000001f3f067899 */ /* 0x000fe4000801142b */
[----:B------:R-:W-:-:S03]  /*5ae0*/  USHF.R.S32.HI UR7, URZ, 0x1f, UR44 ;  /* 0x0000001f3f077899 */ /* 0x000fc6000801142c */
[----:B------:R-:W3:Y:S08]  /*5af0*/  LDC.64 R4, c[0x0][0x820] ;  /* 0x00020800ff047b82 */ /* 0x000ef00000000a00 */
[----:B------:R-:W4:Y:S08]  /*5b00*/  LDC.64 R18, c[0x0][0x808] ;  /* 0x00020200ff127b82 */ /* 0x000f300000000a00 */
[----:B------:R-:W5:Y:S01]  /*5b10*/  LDC.64 R10, c[0x0][0x828] ;  /* 0x00020a00ff0a7b82 */ /* 0x000f620000000a00 */
[----:B--2---:R-:W-:-:S02]  /*5b20*/  VIADD R9, R2, UR4 ;  /* 0x0000000402097c36 */ /* 0x004fc40008000000 */
[----:B-1----:R-:W-:-:S05]  /*5b30*/  VIADD R3, R0, 0xffffff80 ;  /* 0xffffff8000037836 */ /* 0x002fca0000000000 */
[----:B------:R-:W1:Y:S01]  /*5b40*/  LDC.64 R20, c[0x0][0x850] ;  /* 0x00021400ff147b82 */ /* 0x000e620000000a00 */
[----:B------:R-:W-:-:S04]  /*5b50*/  SHF.R.S32.HI R0, RZ, 0x1f, R3 ;  /* 0x0000001fff007819 */ /* 0x000fc80000011403 */
[----:B------:R-:W-:Y:S01]  /*5b60*/  LEA.HI R8, R0, R3, RZ, 0x4 ;  /* 0x0000000300087211 */ /* 0x000fe200078f20ff */
[----:B----4-:R-:W-:Y:S02]  /*5b70*/  IMAD R25, R9, -0x80, R18 ;  /* 0xffffff8009197824 */ /* 0x010fe400078e0212 */
[----:B------:R-:W2:Y:S01]  /*5b80*/  LDC.64 R22, c[0x0][0x858] ;  /* 0x00021600ff167b82 */ /* 0x000ea20000000a00 */
[----:B------:R-:W-:-:S05]  /*5b90*/  LOP3.LUT R0, R8, 0x1ffffff0, RZ, 0xc0, !PT ;  /* 0x1ffffff008007812 */ /* 0x000fca00078ec0ff */
[----:B------:R-:W-:-:S04]  /*5ba0*/  IMAD.IADD R0, R3, 0x1, -R0 ;  /* 0x0000000103007824 */ /* 0x000fc800078e0a00 */
[----:B------:R-:W-:Y:S02]  /*5bb0*/  IMAD.SHL.U32 R6, R0, 0x8, RZ ;  /* 0x0000000800067824 */ /* 0x000fe400078e00ff */
[----:B---3--:R-:W-:-:S03]  /*5bc0*/  IMAD R0, R4, UR6, RZ ;  /* 0x0000000604007c24 */ /* 0x008fc6000f8e02ff */
[----:B------:R-:W-:Y:S01]  /*5bd0*/  SHF.R.S32.HI R7, RZ, 0x1f, R6 ;  /* 0x0000001fff077819 */ /* 0x000fe20000011406 */
[----:B------:R-:W-:Y:S02]  /*5be0*/  IMAD R5, R5, UR43, R0 ;  /* 0x0000002b05057c24 */ /* 0x000fe4000f8e0200 */
[----:B------:R-:W-:Y:S01]  /*5bf0*/  IMAD.WIDE.U32 R2, R4, UR43, R6 ;  /* 0x0000002b04027c25 */ /* 0x000fe2000f8e0006 */
[----:B------:R-:W-:-:S03]  /*5c00*/  SHF.R.S32.HI R4, RZ, 0x4, R8 ;  /* 0x00000004ff047819 */ /* 0x000fc60000011408 */
[----:B------:R-:W-:Y:S01]  /*5c10*/  IMAD.IADD R3, R3, 0x1, R5 ;  /* 0x0000000103037824 */ /* 0x000fe200078e0205 */
[C---:B------:R-:W-:Y:S01]  /*5c20*/  ISETP.GE.AND P6, PT, R4.reuse, R25, PT ;  /* 0x000000190400720c */ /* 0x040fe20003fc6270 */
[C---:B------:R-:W-:Y:S02]  /*5c30*/  VIADD R0, R4.reuse, 0x10 ;  /* 0x0000001004007836 */ /* 0x040fe40000000000 */
[----:B------:R-:W-:Y:S01]  /*5c40*/  VIADD R5, R4, 0x30 ;  /* 0x0000003004057836 */ /* 0x000fe20000000000 */
[----:B------:R-:W-:Y:S01]  /*5c50*/  ISETP.GE.OR P4, PT, R6, R19, P6 ;  /* 0x000000130600720c */ /* 0x000fe20003786670 */
[----:B------:R-:W-:Y:S01]  /*5c60*/  VIADD R8, R4, 0x40 ;  /* 0x0000004004087836 */ /* 0x000fe20000000000 */
[-C--:B------:R-:W-:Y:S01]  /*5c70*/  ISETP.GE.AND P5, PT, R0, R25.reuse, PT ;  /* 0x000000190000720c */ /* 0x080fe20003fa6270 */
[----:B------:R-:W-:Y:S01]  /*5c80*/  VIADD R0, R4, 0x20 ;  /* 0x0000002004007836 */ /* 0x000fe20000000000 */
[----:B------:R-:W-:Y:S01]  /*5c90*/  ISETP.GE.AND P1, PT, R5, R25, PT ;  /* 0x000000190500720c */ /* 0x000fe20003f26270 */
[----:B-----5:R-:W-:Y:S01]  /*5ca0*/  IMAD.WIDE.U32 R14, R10, UR44, R2 ;  /* 0x0000002c0a0e7c25 */ /* 0x020fe2000f8e0002 */
[----:B------:R-:W-:-:S02]  /*5cb0*/  SHF.R.S32.HI R5, RZ, 0x1f, R4 ;  /* 0x0000001fff057819 */ /* 0x000fc40000011404 */
[-C--:B------:R-:W-:Y:S01]  /*5cc0*/  ISETP.GE.AND P0, PT, R0, R25.reuse, PT ;  /* 0x000000190000720c */ /* 0x080fe20003f06270 */
[----:B------:R-:W-:Y:S01]  /*5cd0*/  IMAD R0, R10, UR7, RZ ;  /* 0x000000070a007c24 */ /* 0x000fe2000f8e02ff */
[----:B------:R-:W-:Y:S01]  /*5ce0*/  ISETP.GE.AND P2, PT, R8, R25, PT ;  /* 0x000000190800720c */ /* 0x000fe20003f46270 */
[----:B------:R-:W-:Y:S01]  /*5cf0*/  IMAD.WIDE R2, R9, 0x80, R4 ;  /* 0x0000008009027825 */ /* 0x000fe200078e0204 */
[----:B------:R-:W-:-:S03]  /*5d00*/  ISETP.GE.OR P3, PT, R6, R19, P5 ;  /* 0x000000130600720c */ /* 0x000fc60002f66670 */
[----:B------:R-:W-:-:S04]  /*5d10*/  IMAD R11, R11, UR44, R0 ;  /* 0x0000002c0b0b7c24 */ /* 0x000fc8000f8e0200 */
[----:B------:R-:W-:Y:S01]  /*5d20*/  IMAD.IADD R11, R15, 0x1, R11 ;  /* 0x000000010f0b7824 */ /* 0x000fe200078e020b */
[----:B-1----:R-:W-:Y:S06]  /*5d30*/  @P4 BRA `(.L_x_2539) ;  /* 0x0000000000284947 */ /* 0x002fec0003800000 */
        /* <DEDUP_REMOVED lines=10> */
.L_x_2539:
[----:B------:R-:W-:Y:S05]  /*5de0*/  BSYNC B0 ;  /* 0x0000000000007941 */ /* 0x000fea0003800000 */
.L_x_2538:
        /* <DEDUP_REMOVED lines=16> */
.L_x_2541:
[----:B------:R-:W-:Y:S05]  /*5ef0*/  BSYNC B0 ;  /* 0x0000000000007941 */ /* 0x000fea0003800000 */
.L_x_2540:
[----:B------:R-:W-:Y:S01]  /*5f00*/  BSSY B0, `(.L_x_2542) ;  /* 0x0000010000007945 */ /* 0x000fe20003800000 */
[----:B------:R-:W-:-:S03]  /*5f10*/  ISETP.GE.OR P3, PT, R6, R19, P1 ;  /* 0x000000130600720c */ /* 0x000fc60000f66670 */
[----:B------:R-:W-:Y:S10]  /*5f20*/  @P4 BRA `(.L_x_2543) ;  /* 0x0000000000344947 */ /* 0x000ff40003800000 */
[----:B-1-3--:R-:W-:Y:S01]  /*5f30*/  IADD3 R13, P4, R2, 0x20, RZ ;  /* 0x00000020020d7810 */ /* 0x00afe20007f9e0ff */
        /* <DEDUP_REMOVED lines=12> */
.L_x_2543:
[----:B------:R-:W-:Y:S05]  /*6000*/  BSYNC B0 ;  /* 0x0000000000007941 */ /* 0x000fea0003800000 */
.L_x_2542:
[----:B------:R-:W-:Y:S01]  /*6010*/  BSSY B0, `(.L_x_2544) ;  /* 0x0000011000007945 */ /* 0x000fe20003800000 */
[----:B------:R-:W-:Y:S01]  /*6020*/  ISETP.GE.OR P4, PT, R6, R19, P2 ;  /* 0x000000130600720c */ /* 0x000fe20001786670 */
[----:B------:R-:W-:Y:S02]  /*6030*/  VIADD R0, R4, 0x50 ;  /* 0x0000005004007836 */ /* 0x000fe40000000000 */
[----:B------:R-:W-:Y:S10]  /*6040*/  @P3 BRA `(.L_x_2545) ;  /* 0x0000000000343947 */ /* 0x000ff40003800000 */
[----:B-1-34-:R-:W-:Y:S01]  /*6050*/  IADD3 R13, P3, R2, 0x30, RZ ;  /* 0x00000030020d7810 */ /* 0x01afe20007f7e0ff */
        /* <DEDUP_REMOVED lines=12> */
.L_x_2545:
[----:B------:R-:W-:Y:S05]  /*6120*/  BSYNC B0 ;  /* 0x0000000000007941 */ /* 0x000fea0003800000 */
.L_x_2544:
[----:B------:R-:W-:Y:S01]  /*6130*/  BSSY B0, `(.L_x_2546) ;  /* 0x0000010000007945 */ /* 0x000fe20003800000 */
[----:B------:R-:W-:-:S03]  /*6140*/  ISETP.GE.AND P3, PT, R0, R25, PT ;  /* 0x000000190000720c */ /* 0x000fc60003f66270 */
[----:B------:R-:W-:Y:S10]  /*6150*/  @P4 BRA `(.L_x_2547) ;  /* 0x0000000000344947 */ /* 0x000ff40003800000 */
[----:B-1-34-:R-:W-:Y:S01]  /*6160*/  IADD3 R13, P4, R2, 0x40, RZ ;  /* 0x00000040020d7810 */ /* 0x01afe20007f9e0ff */
        /* <DEDUP_REMOVED lines=12> */
.L_x_2547:
[----:B------:R-:W-:Y:S05]  /*6230*/  BSYNC B0 ;  /* 0x0000000000007941 */ /* 0x000fea0003800000 */
.L_x_2546:
[----:B------:R-:W-:Y:S01]  /*6240*/  ISETP.GE.OR P4, PT, R6, R19, P3 ;  /* 0x000000130600720c */ /* 0x000fe20001f86670 */
[----:B------:R-:W-:Y:S01]  /*6250*/  BSSY B0, `(.L_x_2548) ;  /* 0x0000011000007945 */ /* 0x000fe20003800000 */
[----:B------:R-:W-:Y:S02]  /*6260*/  IMAD R16, R20, UR6, RZ ;  /* 0x0000000614107c24 */ /* 0x000fe4000f8e02ff */
[----:B------:R-:W-:-:S09]  /*6270*/  VIADD R0, R4, 0x60 ;  /* 0x0000006004007836 */ /* 0x000fd20000000000 */
[----:B------:R-:W-:Y:S05]  /*6280*/  @P4 BRA `(.L_x_2549) ;  /* 0x0000000000344947 */ /* 0x000fea0003800000 */
        /* <DEDUP_REMOVED lines=13> */
.L_x_2549:
[----:B------:R-:W-:Y:S05]  /*6360*/  BSYNC B0 ;  /* 0x0000000000007941 */ /* 0x000fea0003800000 */
.L_x_2548:
        /* <DEDUP_REMOVED lines=31> */
.L_x_2551:
[----:B------:R-:W-:Y:S05]  /*6560*/  BSYNC B0 ;  /* 0x0000000000007941 */ /* 0x000fea0003800000 */
.L_x_2550:
[----:B------:R-:W-:Y:S01]  /*6570*/  ISETP.GE.AND P6, PT, R0, R25, PT ;  /* 0x000000190000720c */ /* 0x000fe20003fc6270 */
[----:B--2---:R-:W-:Y:S01]  /*6580*/  IMAD R0, R22, UR7, RZ ;  /* 0x0000000716007c24 */ /* 0x004fe2000f8e02ff */
        /* <DEDUP_REMOVED lines=20> */
.L_x_2553:
[----:B------:R-:W-:Y:S05]  /*66d0*/  BSYNC B0 ;  /* 0x0000000000007941 */ /* 0x000fea0003800000 */
.L_x_2552:
        /* <DEDUP_REMOVED lines=14> */
.L_x_2555:
[----:B------:R-:W-:Y:S05]  /*67c0*/  BSYNC B0 ;  /* 0x0000000000007941 */ /* 0x000fea0003800000 */
.L_x_2554:
        /* <DEDUP_REMOVED lines=16> */
.L_x_2557:
[----:B------:R-:W-:Y:S05]  /*68d0*/  BSYNC B0 ;  /* 0x0000000000007941 */ /* 0x000fea0003800000 */
.L_x_2556:
        /* <DEDUP_REMOVED lines=15> */
.L_x_2559:
[----:B------:R-:W-:Y:S05]  /*69d0*/  BSYNC B0 ;  /* 0x0000000000007941 */ /* 0x000fea0003800000 */
.L_x_2558:
        /* <DEDUP_REMOVED lines=15> */
.L_x_2561:
[----:B------:R-:W-:Y:S05]  /*6ad0*/  BSYNC B0 ;  /* 0x0000000000007941 */ /* 0x000fea0003800000 */
.L_x_2560:
        /* <DEDUP_REMOVED lines=15> */
.L_x_2563:
[----:B------:R-:W-:Y:S05]  /*6bd0*/  BSYNC B0 ;  /* 0x0000000000007941 */ /* 0x000fea0003800000 */
.L_x_2562:
        /* <DEDUP_REMOVED lines=15> */
.L_x_2565:
[----:B------:R-:W-:Y:S05]  /*6cd0*/  BSYNC B0 ;  /* 0x0000000000007941 */ /* 0x000fea0003800000 */
.L_x_2564:
        /* <DEDUP_REMOVED lines=15> */
.L_x_2567:
[----:B------:R-:W-:Y:S05]  /*6dd0*/  BSYNC B0 ;  /* 0x0000000000007941 */ /* 0x000fea0003800000 */
.L_x_2566:
        /* <DEDUP_REMOVED lines=15> */
.L_x_2507:
        /* <DEDUP_REMOVED lines=29> */
.L_x_2569:
[----:B------:R-:W-:Y:S01]  /*70a0*/  ULDC UR9, c[0x0][0xb44] ;  /* 0x0002d10000097ab9 */ /* 0x000fe20000000800 */
[----:B------:R-:W-:Y:S01]  /*70b0*/  UMOV UR7, UR8 ;  /* 0x0000000800077c82 */ /* 0x000fe20008000000 */
[----:B------:R-:W-:-:S11]  /*70c0*/  UISETP.NE.AND UP0, UPT, UR9, 0x1, UPT ;  /* 0x000000010900788c */ /* 0x000fd6000bf05270 */
[----:B------:R-:W-:Y:S02]  /*70d0*/  @UP0 ULDC.64 UR10, c[0x0][0xb48] ;  /* 0x0002d200000a0ab9 */ /* 0x000fe40000000a00 */
[----:B------:R-:W-:-:S04]  /*70e0*/  UIMAD.WIDE.U32 UR4, UR8, UR10, URZ ;  /* 0x0000000a080472a5 */ /* 0x000fc8000f8e003f */
[----:B------:R-:W-:-:S04]  /*70f0*/  @UP0 USHF.R.U32.HI UR7, URZ, UR11, UR5 ;  /* 0x0000000b3f070299 */ /* 0x000fc80008011605 */
[----:B------:R-:W-:-:S12]  /*7100*/  UIMAD UR4, UR7, UR9, URZ ;  /* 0x00000009070472a4 */ /* 0x000fd8000f8e023f */
.L_x_2570:
[----:B------:R-:W-:Y:S01]  /*7110*/  ULDC UR17, c[0x0][0xb38] ;  /* 0x0002ce0000117ab9 */ /* 0x000fe20000000800 */
[----:B------:R-:W-:Y:S02]  /*7120*/  UIADD3 UR4, UR8, -UR4, URZ ;  /* 0x8000000408047290 */ /* 0x000fe4000fffe03f */
[----:B------:R-:W-:Y:S01]  /*7130*/  UISETP.NE.AND UP0, UPT, UR17, 0x1, UPT ;  /* 0x000000011100788c */ /* 0x000fe2000bf05270 */
[----:B------:R-:W-:Y:S01]  /*7140*/  ULDC UR5, c[0x0][0xb44] ;  /* 0x0002d10000057ab9 */ /* 0x000fe20000000800 */
[----:B------:R-:W-:Y:S02]  /*7150*/  ULOP3.LUT UR7, URZ, UR7, URZ, 0x33, !UPT ;  /* 0x000000073f077292 */ /* 0x000fe4000f8e333f */
[----:B------:R-:W-:Y:S01]  /*7160*/  UIMAD UR6, UR6, UR5, UR4 ;  /* 0x00000005060672a4 */ /* 0x000fe2000f8e0204 */
[----:B------:R-:W-:Y:S02]  /*7170*/  ULDC UR18, c[0x0][0xb2c] ;  /* 0x0002cb0000127ab9 */ /* 0x000fe40000000800 */
[----:B------:R-:W-:-:S04]  /*7180*/  UIADD3 UR18, UR7, UR18, URZ ;  /* 0x0000001207127290 */ /* 0x000fc8000fffe03f */
        /* <DEDUP_REMOVED lines=14> */
[----:B------:R-:W-:-:S04]  /*7270*/  UIADD3 UR4, -UR5, UR4, -UR16 ;  /* 0x0000000405047290 */ /* 0x000fc8000fffe910 */
        /* <DEDUP_REMOVED lines=8> */
[----:B------:R-:W-:-:S06]  /*7300*/  UISETP.GT.AND UP0, UPT, UR5, UR8, UPT ;  /* 0x000000080500728c */ /* 0x000fcc000bf04270 */
[----:B------:R-:W-:-:S13]  /*7310*/  PLOP3.LUT P0, PT, PT, PT, UP0, 0x80, 0x0 ;  /* 0x000000000000781c */ /* 0x000fda0003f0f008 */
[----:B------:R-:W-:Y:S05]  /*7320*/  @!P0 BRA `(.L_x_2511) ;  /* 0x0000003400c88947 */ /* 0x000fea0003800000 */
[----:B------:R-:W-:Y:S01]  /*7330*/  USHF.R.S32.HI UR19, URZ, 0x1f, UR17 ;  /* 0x0000001f3f137899 */ /* 0x000fe20008011411 */
[----:B------:R-:W1:Y:S01]  /*7340*/  S2R R0, SR_TID.X ;  /* 0x0000000000007919 */ /* 0x000e620000002100 */
[----:B------:R-:W-:Y:S01]  /*7350*/  ULDC.64 UR12, c[0x0][0x2d8] ;  /* 0x0000b600000c7ab9 */ /* 0x000fe20000000a00 */
[----:B------:R-:W-:Y:S01]  /*7360*/  USHF.R.S32.HI UR9, URZ, 0x1f, UR10 ;  /* 0x0000001f3f097899 */ /* 0x000fe2000801140a */
[----:B------:R-:W-:Y:S01]  /*7370*/  LOP3.LUT R8, RZ, UR18, RZ, 0x33, !PT ;  /* 0x00000012ff087c12 */ /* 0x000fe2000f8e33ff */
[----:B------:R-:W-:Y:S02]  /*7380*/  UIMAD UR4, UR19, UR12, URZ ;  /* 0x0000000c130472a4 */ /* 0x000fe4000f8e023f */
[----:B------:R-:W-:Y:S02]  /*7390*/  UIMAD.WIDE.U32 UR6, UR17, UR12, URZ ;  /* 0x0000000c110672a5 */ /* 0x000fe4000f8e003f */
[----:B------:R-:W-:Y:S02]  /*73a0*/  UIMAD UR4, UR17, UR13, UR4 ;  /* 0x0000000d110472a4 */ /* 0x000fe4000f8e0204 */
[----:B------:R-:W-:-:S02]  /*73b0*/  UIADD3 UR11, UR5, -UR8, URZ ;  /* 0x80000008050b7290 */ /* 0x000fc4000fffe03f */
[----:B------:R-:W-:Y:S01]  /*73c0*/  UIADD3 UR7, UR7, UR4, URZ ;  /* 0x0000000407077290 */ /* 0x000fe2000fffe03f */
[----:B------:R-:W-:Y:S01]  /*73d0*/  ULDC.64 UR12, c[0x0][0x2e0] ;  /* 0x0000b800000c7ab9 */ /* 0x000fe20000000a00 */
[----:B------:R-:W-:Y:S02]  /*73e0*/  UIADD3 UR4, UR16, 0x7f, URZ ;  /* 0x0000007f10047890 */ /* 0x000fe4000fffe03f */
[----:B------:R-:W-:Y:S02]  /*73f0*/  UIMAD UR9, UR9, UR12, URZ ;  /* 0x0000000c090972a4 */ /* 0x000fe4000f8e023f */
[----:B------:R-:W-:Y:S02]  /*7400*/  UIMAD.WIDE.U32 UR6, UR10, UR12, UR6 ;  /* 0x0000000c0a0672a5 */ /* 0x000fe4000f8e0006 */
[----:B------:R-:W-:Y:S02]  /*7410*/  UIADD3 UR12, UR16, 0xbf, -UR14 ;  /* 0x000000bf100c7890 */ /* 0x000fe4000fffe80e */
[----:B------:R-:W-:Y:S01]  /*7420*/  ULOP3.LUT UR14, UR11, 0x1, URZ, 0xc0, !UPT ;  /* 0x000000010b0e7892 */ /* 0x000fe2000f8ec03f */
[----:B------:R-:W-:Y:S01]  /*7430*/  ULDC UR15, c[0x0][0x288] ;  /* 0x0000a200000f7ab9 */ /* 0x000fe20000000800 */
[----:B------:R-:W-:-:S02]  /*7440*/  UIMAD UR9, UR10, UR13, UR9 ;  /* 0x0000000d0a0972a4 */ /* 0x000fc4000f8e0209 */
[----:B------:R-:W-:Y:S02]  /*7450*/  UISETP.NE.U32.AND UP0, UPT, UR14, 0x1, UPT ;  /* 0x000000010e00788c */ /* 0x000fe4000bf05070 */
[----:B------:R-:W-:Y:S02]  /*7460*/  UIMAD UR10, UR10, UR15, URZ ;  /* 0x0000000f0a0a72a4 */ /* 0x000fe4000f8e023f */
[----:B------:R-:W-:Y:S01]  /*7470*/  USHF.R.S32.HI UR11, URZ, 0x1f, UR4 ;  /* 0x0000001f3f0b7899 */ /* 0x000fe20008011404 */
[----:B-1----:R-:W-:Y:S01]  /*7480*/  LOP3.LUT R0, R0, 0x1f, RZ, 0xc0, !PT ;  /* 0x0000001f00007812 */ /* 0x002fe200078ec0ff */
[----:B------:R-:W-:Y:S01]  /*7490*/  UIADD3 UR13, UP1, UR17, UR10, URZ ;  /* 0x0000000a110d7290 */ /* 0x000fe2000ff3e03f */
[----:B------:R-:W-:Y:S01]  /*74a0*/  PLOP3.LUT P1, PT, PT, PT, UP0, 0x80, 0x0 ;  /* 0x000000000000781c */ /* 0x000fe20003f2f008 */
[----:B------:R-:W-:Y:S01]  /*74b0*/  ULEA.HI UR11, UR11, UR4, URZ, 0x7 ;  /* 0x000000040b0b7291 */ /* 0x000fe2000f8f383f */
[----:B------:R-:W-:Y:S01]  /*74c0*/  ULDC UR16, c[0x0][0x760] ;  /* 0x0001d80000107ab9 */ /* 0x000fe20000000800 */
[----:B------:R-:W-:Y:S01]  /*74d0*/  ELECT P0, URZ, PT ;  /* 0x00000000003f782f */ /* 0x000fe20003800000 */
[----:B------:R-:W-:-:S02]  /*74e0*/  UIMAD UR14, UR15, UR16, URZ ;  /* 0x000000100f0e72a4 */ /* 0x000fc4000f8e023f */
[----:B------:R-:W-:Y:S02]  /*74f0*/  ULEA.HI.X.SX32 UR15, UR10, UR19, 0x1, UP1 ;  /* 0x000000130a0f7291 */ /* 0x000fe400088f0e3f */
[----:B------:R-:W-:Y:S02]  /*7500*/  USHF.R.S32.HI UR16, URZ, 0x7, UR11 ;  /* 0x000000073f107899 */ /* 0x000fe4000801140b */
[----:B------:R-:W-:-:S03]  /*7510*/  UIADD3 UR25, UR7, UR9, URZ ;  /* 0x0000000907197290 */ /* 0x000fc6000fffe03f */
[----:B------:R-:W-:Y:S09]  /*7520*/  @P1 BRA `(.L_x_2571) ;  /* 0x0000000400881947 */ /* 0x000ff20003800000 */
        /* <DEDUP_REMOVED lines=11> */
[----:B------:R-:W-:-:S04]  /*75e0*/  ULEA UR4, UR8, UR12, 0x6 ;  /* 0x0000000c08047291 */ /* 0x000fc8000f8e303f */
[----:B------:R-:W-:-:S04]  /*75f0*/  USHF.R.S32.HI UR10, URZ, 0x1f, UR4 ;  /* 0x0000001f3f0a7899 */ /* 0x000fc80008011404 */
[----:B------:R-:W-:-:S04]  /*7600*/  ULEA.HI UR10, UR10, UR4, URZ, 0x7 ;  /* 0x000000040a0a7291 */ /* 0x000fc8000f8f383f */
[----:B------:R-:W-:-:S04]  /*7610*/  USHF.R.S32.HI UR10, URZ, 0x7, UR10 ;  /* 0x000000073f0a7899 */ /* 0x000fc8000801140a */
[----:B------:R-:W-:-:S04]  /*7620*/  UISETP.LT.AND UP0, UPT, UR16, UR10, UPT ;  /* 0x0000000a1000728c */ /* 0x000fc8000bf01270 */
[----:B------:R-:W-:-:S06]  /*7630*/  USEL UR10, UR16, UR10, UP0 ;  /* 0x0000000a100a7287 */ /* 0x000fcc0008000000 */
[----:B------:R-:W-:-:S07]  /*7640*/  VIADD R5, R8, UR10 ;  /* 0x0000000a08057c36 */ /* 0x000fce0008000000 */
.L_x_2574:
[----:B------:R-:W2:Y:S04]  /*7650*/  LDG.E.STRONG.GPU R4, desc[UR46][R2.64] ;  /* 0x0000002e02047981 */ /* 0x000ea8000c1ef900 */
[----:B--2---:R-:W-:Y:S01]  /*7660*/  CCTL.IVALL ;  /* 0x00000000ff00798f */ /* 0x004fe20002000000 */
[----:B------:R-:W-:Y:S05]  /*7670*/  YIELD ;  /* 0x0000000000007946 */ /* 0x000fea0003800000 */
[----:B------:R-:W-:-:S13]  /*7680*/  ISETP.NE.AND P1, PT, R4, R5, PT ;  /* 0x000000050400720c */ /* 0x000fda0003f25270 */
[----:B------:R-:W-:Y:S05]  /*7690*/  @P1 BRA `(.L_x_2574) ;  /* 0xfffffffc00ec1947 */ /* 0x000fea000383ffff */
.L_x_2573:
[----:B------:R-:W-:Y:S05]  /*76a0*/  BSYNC B0 ;  /* 0x0000000000007941 */ /* 0x000fea0003800000 */
.L_x_2572:
[----:B------:R-:W-:-:S03]  /*76b0*/  UMOV UR4, 0xffffffff ;  /* 0xffffffff00047882 */ /* 0x000fc60000000000 */
[----:B------:R-:W-:Y:S05]  /*76c0*/  BRA.DIV UR4, `(.L_x_2575) ;  /* 0x00000036044c7947 */ /* 0x000fea000b800000 */
[----:B------:R-:W-:Y:S01]  /*76d0*/  NOP ;  /* 0x0000000000007918 */ /* 0x000fe20000000000 */
.L_x_2644:
[----:B------:R-:W-:Y:S01]  /*76e0*/  IMAD.U32 R9, RZ, RZ, UR8 ;  /* 0x00000008ff097e24 */ /* 0x000fe2000f8e00ff */
[----:B------:R-:W-:Y:S05]  /*76f0*/  WARPSYNC.ALL ;  /* 0x0000000000007948 */ /* 0x000fea0003800000 */
[----:B------:R-:W-:Y:S01]  /*7700*/  BAR.SYNC.DEFER_BLOCKING 0xd, 0xa0 ;  /* 0x0342800000007b1d */ /* 0x000fe20000010000 */
[----:B------:R-:W-:-:S05]  /*7710*/  IMAD.SHL.U32 R9, R9, 0x2000, RZ ;  /* 0x0000200009097824 */ /* 0x000fca00078e00ff */
[----:B------:R-:W-:Y:S04]  /*7720*/  BSSY B0, `(.L_x_2576) ;  /* 0x0000012000007945 */ /* 0x000fe80003800000 */
[----:B------:R-:W-:Y:S05]  /*7730*/  @!P0 BRA `(.L_x_2577) ;  /* 0x0000000000408947 */ /* 0x000fea0003800000 */
[----:B------:R-:W1:Y:S01]  /*7740*/  LDC.64 R6, c[0x0][0x2c0] ;  /* 0x0000b000ff067b82 */ /* 0x000e620000000a00 */
[----:B------:R-:W-:Y:S01]  /*7750*/  IADD3 R5, P1, R9, UR6, RZ ;  /* 0x0000000609057c10 */ /* 0x000fe2000ff3e0ff */
[----:B------:R-:W-:Y:S01]  /*7760*/  UMOV UR4, 0x400 ;  /* 0x0000040000047882 */ /* 0x000fe20000000000 */
[----:B------:R-:W-:Y:S01]  /*7770*/  UMOV UR20, 0x0 ;  /* 0x0000000000147882 */ /* 0x000fe20000000000 */
[----:B------:R-:W-:-:S04]  /*7780*/  UMOV UR21, 0x14f00000 ;  /* 0x14f0000000157882 */ /* 0x000fc80000000000 */
[----:B------:R-:W2:Y:S01]  /*7790*/  S2UR UR10, SR_CgaCtaId ;  /* 0x00000000000a79c3 */ /* 0x000ea20000008800 */
[----:B-1----:R-:W-:Y:S02]  /*77a0*/  LEA R4, P3, R5, R6, 0x2 ;  /* 0x0000000605047211 */ /* 0x002fe400078610ff */
[----:B------:R-:W-:Y:S02]  /*77b0*/  LEA.HI.X.SX32 R6, R9, UR25, 0x1, P1 ;  /* 0x0000001909067c11 */ /* 0x000fe400088f0eff */
[----:B------:R-:W-:Y:S02]  /*77c0*/  R2UR UR18, R4 ;  /* 0x00000000041272ca */ /* 0x000fe400000e0000 */
[----:B------:R-:W-:Y:S01]  /*77d0*/  LEA.HI.X R5, R5, R7, R6, 0x2, P3 ;  /* 0x0000000705057211 */ /* 0x000fe200018f1406 */
[----:B--2---:R-:W-:-:S03]  /*77e0*/  ULEA UR4, UR10, UR4, 0x18 ;  /* 0x000000040a047291 */ /* 0x004fc6000f8ec03f */
[----:B------:R-:W-:Y:S01]  /*77f0*/  R2UR UR19, R5 ;  /* 0x00000000051372ca */ /* 0x000fe200000e0000 */
[----:B------:R-:W-:Y:S01]  /*7800*/  UMOV UR10, 0x400 ;  /* 0x00000400000a7882 */ /* 0x000fe20000000000 */
[----:B------:R-:W-:-:S11]  /*7810*/  UIADD3 UR4, UR4, 0x10000, URZ ;  /* 0x0001000004047890 */ /* 0x000fd6000fffe03f */
[----:B------:R1:W-:Y:S02]  /*7820*/  UBLKRED.G.S.ADD.F32.RN [UR18], [UR4], UR10, desc[UR20] ;  /* 0x00001412040073bb */ /* 0x0003e400080a140a */
[----:B-1----:R0:W-:Y:S02]  /*7830*/  UTMACMDFLUSH ;  /* 0x00000000000079b7 */ /* 0x0021e40000000000 */
.L_x_2577:
[----:B------:R-:W-:Y:S05]  /*7840*/  BSYNC B0 ;  /* 0x0000000000007941 */ /* 0x000fea0003800000 */
.L_x_2576:
        /* <DEDUP_REMOVED lines=20> */
.L_x_2579:
[----:B------:R-:W-:Y:S05]  /*7990*/  BSYNC B0 ;  /* 0x0000000000007941 */ /* 0x000fea0003800000 */
.L_x_2578:
[----:B------:R-:W-:Y:S06]  /*79a0*/  BAR.ARV 0xa, 0xa0 ;  /* 0x0282800000007b1d */ /* 0x000fec0000002000 */
[----:B------:R-:W-:Y:S04]  /*79b0*/  BSSY B0, `(.L_x_2580) ;  /* 0x0000003000007945 */ /* 0x000fe80003800000 */
[----:B------:R-:W-:Y:S05]  /*79c0*/  @!P0 BRA `(.L_x_2581) ;  /* 0x0000000000048947 */ /* 0x000fea0003800000 */
[----:B------:R-:W-:-:S04]  /*79d0*/  DEPBAR.LE SB0, 0x0 ;  /* 0x000080000000791a */ /* 0x000fc80000000000 */
.L_x_2581:
[----:B------:R-:W-:Y:S05]  /*79e0*/  BSYNC B0 ;  /* 0x0000000000007941 */ /* 0x000fea0003800000 */
.L_x_2580:
        /* <DEDUP_REMOVED lines=19> */
.L_x_2583:
[----:B------:R-:W-:Y:S05]  /*7b20*/  BSYNC B0 ;  /* 0x0000000000007941 */ /* 0x000fea0003800000 */
.L_x_2582:
[----:B------:R-:W-:Y:S01]  /*7b30*/  UIADD3 UR17, UR8, 0x1, URZ ;  /* 0x0000000108117890 */ /* 0x000fe2000fffe03f */
[----:B------:R-:W-:Y:S11]  /*7b40*/  BRA `(.L_x_2584) ;  /* 0x0000000000047947 */ /* 0x000ff60003800000 */
.L_x_2571:
[----:B------:R-:W-:-:S05]  /*7b50*/  UMOV UR17, UR8 ;  /* 0x0000000800117c82 */ /* 0x000fca0008000000 */
.L_x_2584:
[----:B------:R-:W-:-:S04]  /*7b60*/  UIADD3 UR4, UR8, 0x1, URZ ;  /* 0x0000000108047890 */ /* 0x000fc8000fffe03f */
[----:B------:R-:W-:-:S06]  /*7b70*/  UISETP.NE.AND UP0, UPT, UR5, UR4, UPT ;  /* 0x000000040500728c */ /* 0x000fcc000bf05270 */
[----:B------:R-:W-:-:S13]  /*7b80*/  PLOP3.LUT P1, PT, PT, PT, UP0, 0x80, 0x0 ;  /* 0x000000000000781c */ /* 0x000fda0003f2f008 */
[----:B------:R-:W-:Y:S05]  /*7b90*/  @!P1 BRA `(.L_x_2511) ;  /* 0x0000002c00ac9947 */ /* 0x000fea0003800000 */
[----:B------:R-:W-:Y:S01]  /*7ba0*/  ULDC.64 UR10, c[0x0][0x2c0] ;  /* 0x0000b000000a7ab9 */ /* 0x000fe20000000a00 */
[----:B------:R-:W-:Y:S02]  /*7bb0*/  UIADD3 UR21, UR9, UR7, URZ ;  /* 0x0000000709157290 */ /* 0x000fe4000fffe03f */
[----:B------:R-:W-:Y:S01]  /*7bc0*/  ULEA UR20, UP0, UR6, UR10, 0x2 ;  /* 0x0000000a06147291 */ /* 0x000fe2000f80103f */
[----:B------:R-:W-:Y:S01]  /*7bd0*/  UMOV UR22, UR17 ;  /* 0x0000001100167c82 */ /* 0x000fe20008000000 */
[----:B------:R-:W-:Y:S02]  /*7be0*/  UMOV UR4, URZ ;  /* 0x0000003f00047c82 */ /* 0x000fe40008000000 */
[----:B------:R-:W-:Y:S02]  /*7bf0*/  ULEA.HI.X UR21, UR6, UR11, UR21, 0x2, UP0 ;  /* 0x0000000b06157291 */ /* 0x000fe400080f1415 */
[----:B------:R-:W-:-:S04]  /*7c00*/  UIADD3 UR20, UP0, UR20, 0x4000, URZ ;  /* 0x0000400014147890 */ /* 0x000fc8000ff1e03f */
[----:B------:R-:W-:-:S12]  /*7c10*/  UIADD3.X UR21, URZ, UR21, URZ, UP0, !UPT ;  /* 0x000000153f157290 */ /* 0x000fd800087fe43f */
.L_x_2609:
        /* <DEDUP_REMOVED lines=18> */
.L_x_2587:
[----:B------:R-:W2:Y:S04]  /*7d40*/  LDG.E.STRONG.GPU R4, desc[UR46][R2.64] ;  /* 0x0000002e02047981 */ /* 0x000ea8000c1ef900 */
[----:B--2---:R-:W-:Y:S01]  /*7d50*/  CCTL.IVALL ;  /* 0x00000000ff00798f */ /* 0x004fe20002000000 */
[----:B------:R-:W-:Y:S05]  /*7d60*/  YIELD ;  /* 0x0000000000007946 */ /* 0x000fea0003800000 */
[----:B------:R-:W-:-:S13]  /*7d70*/  ISETP.NE.AND P1, PT, R4, R5, PT ;  /* 0x000000050400720c */ /* 0x000fda0003f25270 */
[----:B------:R-:W-:Y:S05]  /*7d80*/  @P1 BRA `(.L_x_2587) ;  /* 0xfffffffc00ec1947 */ /* 0x000fea000383ffff */
.L_x_2586:
[----:B------:R-:W-:Y:S05]  /*7d90*/  BSYNC B0 ;  /* 0x0000000000007941 */ /* 0x000fea0003800000 */
.L_x_2585:
[----:B------:R-:W-:-:S03]  /*7da0*/  UMOV UR18, 0xffffffff ;  /* 0xffffffff00127882 */ /* 0x000fc60000000000 */
[----:B------:R-:W-:Y:S05]  /*7db0*/  BRA.DIV UR18, `(.L_x_2588) ;  /* 0x0000002e12ac7947 */ /* 0x000fea000b800000 */
[----:B------:R-:W-:Y:S01]  /*7dc0*/  NOP ;  /* 0x0000000000007918 */ /* 0x000fe20000000000 */
.L_x_2647:
        /* <DEDUP_REMOVED lines=19> */
.L_x_2590:
[----:B------:R-:W-:Y:S05]  /*7f00*/  BSYNC B0 ;  /* 0x0000000000007941 */ /* 0x000fea0003800000 */
.L_x_2589:
        /* <DEDUP_REMOVED lines=15> */
.L_x_2592:
[----:B------:R-:W-:Y:S05]  /*8000*/  BSYNC B0 ;  /* 0x0000000000007941 */ /* 0x000fea0003800000 */
.L_x_2591:
[----:B------:R-:W-:Y:S06]  /*8010*/  BAR.ARV 0xa, 0xa0 ;  /* 0x0282800000007b1d */ /* 0x000fec0000002000 */
[----:B------:R-:W-:Y:S04]  /*8020*/  BSSY B0, `(.L_x_2593) ;  /* 0x0000003000007945 */ /* 0x000fe80003800000 */
[----:B------:R-:W-:Y:S05]  /*8030*/  @!P0 BRA `(.L_x_2594) ;  /* 0x0000000000048947 */ /* 0x000fea0003800000 */
[----:B------:R-:W-:-:S04]  /*8040*/  DEPBAR.LE SB0, 0x0 ;  /* 0x000080000000791a */ /* 0x000fc80000000000 */
.L_x_2594:
[----:B------:R-:W-:Y:S05]  /*8050*/  BSYNC B0 ;  /* 0x0000000000007941 */ /* 0x000fea0003800000 */
.L_x_2593:
        /* <DEDUP_REMOVED lines=19> */
.L_x_2596:
[----:B------:R-:W-:Y:S05]  /*8190*/  BSYNC B0 ;  /* 0x0000000000007941 */ /* 0x000fea0003800000 */
.L_x_2595:
        /* <DEDUP_REMOVED lines=10> */
[----:B------:R-:W-:-:S04]  /*8240*/  UIADD3 UR10, UR10, 0x40, URZ ;  /* 0x000000400a0a7890 */ /* 0x000fc8000fffe03f */
[----:B------:R-:W-:-:S04]  /*8250*/  USHF.R.S32.HI UR11, URZ, 0x1f, UR10 ;  /* 0x0000001f3f0b7899 */ /* 0x000fc8000801140a */
[----:B------:R-:W-:-:S04]  /*8260*/  ULEA.HI UR11, UR11, UR10, URZ, 0x7 ;  /* 0x0000000a0b0b7291 */ /* 0x000fc8000f8f383f */
[----:B------:R-:W-:-:S04]  /*8270*/  USHF.R.S32.HI UR11, URZ, 0x7, UR11 ;  /* 0x000000073f0b7899 */ /* 0x000fc8000801140b */
[----:B------:R-:W-:-:S04]  /*8280*/  UISETP.LT.AND UP0, UPT, UR16, UR11, UPT ;  /* 0x0000000b1000728c */ /* 0x000fc8000bf01270 */
[----:B------:R-:W-:-:S06]  /*8290*/  USEL UR11, UR16, UR11, UP0 ;  /* 0x0000000b100b7287 */ /* 0x000fcc0008000000 */
[----:B------:R-:W-:-:S07]  /*82a0*/  VIADD R5, R8, UR11 ;  /* 0x0000000b08057c36 */ /* 0x000fce0008000000 */
.L_x_2599:
[----:B------:R-:W2:Y:S04]  /*82b0*/  LDG.E.STRONG.GPU R4, desc[UR46][R2.64] ;  /* 0x0000002e02047981 */ /* 0x000ea8000c1ef900 */
[----:B--2---:R-:W-:Y:S01]  /*82c0*/  CCTL.IVALL ;  /* 0x00000000ff00798f */ /* 0x004fe20002000000 */
[----:B------:R-:W-:Y:S05]  /*82d0*/  YIELD ;  /* 0x0000000000007946 */ /* 0x000fea0003800000 */
[----:B------:R-:W-:-:S13]  /*82e0*/  ISETP.NE.AND P1, PT, R4, R5, PT ;  /* 0x000000050400720c */ /* 0x000fda0003f25270 */
[----:B------:R-:W-:Y:S05]  /*82f0*/  @P1 BRA `(.L_x_2599) ;  /* 0xfffffffc00ec1947 */ /* 0x000fea000383ffff */
.L_x_2598:
[----:B------:R-:W-:Y:S05]  /*8300*/  BSYNC B0 ;  /* 0x0000000000007941 */ /* 0x000fea0003800000 */
.L_x_2597:
[----:B------:R-:W-:-:S03]  /*8310*/  UMOV UR10, 0xffffffff ;  /* 0xffffffff000a7882 */ /* 0x000fc60000000000 */
[----:B------:R-:W-:Y:S05]  /*8320*/  BRA.DIV UR10, `(.L_x_2600) ;  /* 0x0000002a0a6c7947 */ /* 0x000fea000b800000 */
[----:B------:R-:W-:Y:S01]  /*8330*/  NOP ;  /* 0x0000000000007918 */ /* 0x000fe20000000000 */
.L_x_2650:
        /* <DEDUP_REMOVED lines=15> */
.L_x_2602:
[----:B------:R-:W-:Y:S05]  /*8430*/  BSYNC B0 ;  /* 0x0000000000007941 */ /* 0x000fea0003800000 */
.L_x_2601:
        /* <DEDUP_REMOVED lines=15> */
.L_x_2604:
[----:B------:R-:W-:Y:S05]  /*8530*/  BSYNC B0 ;  /* 0x0000000000007941 */ /* 0x000fea0003800000 */
.L_x_2603:
[----:B------:R-:W-:Y:S06]  /*8540*/  BAR.ARV 0xa, 0xa0 ;  /* 0x0282800000007b1d */ /* 0x000fec0000002000 */
[----:B------:R-:W-:Y:S04]  /*8550*/  BSSY B0, `(.L_x_2605) ;  /* 0x0000003000007945 */ /* 0x000fe80003800000 */
[----:B------:R-:W-:Y:S05]  /*8560*/  @!P0 BRA `(.L_x_2606) ;  /* 0x0000000000048947 */ /* 0x000fea0003800000 */
[----:B------:R-:W-:-:S04]  /*8570*/  DEPBAR.LE SB0, 0x0 ;  /* 0x000080000000791a */ /* 0x000fc80000000000 */
.L_x_2606:
[----:B------:R-:W-:Y:S05]  /*8580*/  BSYNC B0 ;  /* 0x0000000000007941 */ /* 0x000fea0003800000 */
.L_x_2605:
        /* <DEDUP_REMOVED lines=19> */
.L_x_2608:
[----:B------:R-:W-:Y:S05]  /*86c0*/  BSYNC B0 ;  /* 0x0000000000007941 */ /* 0x000fea0003800000 */
.L_x_2607:
[----:B------:R-:W-:Y:S02]  /*86d0*/  UIADD3 UR17, UR17, 0x2, URZ ;  /* 0x0000000211117890 */ /* 0x000fe4000fffe03f */
[----:B------:R-:W-:Y:S02]  /*86e0*/  UIADD3 UR4, UR4, 0x4000, URZ ;  /* 0x0000400004047890 */ /* 0x000fe4000fffe03f */
[----:B------:R-:W-:-:S06]  /*86f0*/  UISETP.GE.AND UP0, UPT, UR17, UR5, UPT ;  /* 0x000000051100728c */ /* 0x000fcc000bf06270 */
[----:B------:R-:W-:-:S13]  /*8700*/  PLOP3.LUT P1, PT, PT, PT, UP0, 0x80, 0x0 ;  /* 0x000000000000781c */ /* 0x000fda0003f2f008 */
[----:B------:R-:W-:Y:S05]  /*8710*/  @!P1 BRA `(.L_x_2609) ;  /* 0xfffffff400409947 */ /* 0x000fea000383ffff */
[----:B------:R-:W-:Y:S05]  /*8720*/  BRA `(.L_x_2511) ;  /* 0x0000002000c87947 */ /* 0x000fea0003800000 */
.L_x_2568:
        /* <DEDUP_REMOVED lines=21> */
.L_x_2610:
[----:B------:R-:W-:Y:S01]  /*8880*/  ULDC UR9, c[0x0][0xb44] ;  /* 0x0002d10000097ab9 */ /* 0x000fe20000000800 */
[----:B------:R-:W-:Y:S01]  /*8890*/  UMOV UR7, UR8 ;  /* 0x0000000800077c82 */ /* 0x000fe20008000000 */
[----:B------:R-:W-:-:S11]  /*88a0*/  UISETP.NE.AND UP0, UPT, UR9, 0x1, UPT ;  /* 0x000000010900788c */ /* 0x000fd6000bf05270 */
[----:B------:R-:W-:Y:S02]  /*88b0*/  @UP0 ULDC.64 UR10, c[0x0][0xb48] ;  /* 0x0002d200000a0ab9 */ /* 0x000fe40000000a00 */
[----:B------:R-:W-:-:S04]  /*88c0*/  UIMAD.WIDE.U32 UR4, UR8, UR10, URZ ;  /* 0x0000000a080472a5 */ /* 0x000fc8000f8e003f */
[----:B------:R-:W-:-:S04]  /*88d0*/  @UP0 USHF.R.U32.HI UR7, URZ, UR11, UR5 ;  /* 0x0000000b3f070299 */ /* 0x000fc80008011605 */
[----:B------:R-:W-:-:S12]  /*88e0*/  UIMAD UR4, UR7, UR9, URZ ;  /* 0x00000009070472a4 */ /* 0x000fd8000f8e023f */
.L_x_2611:
        /* <DEDUP_REMOVED lines=16> */
[----:B------:R-:W-:Y:S01]  /*89f0*/  ULOP3.LUT UR7, URZ, UR7, URZ, 0x33, !UPT ;  /* 0x000000073f077292 */ /* 0x000fe2000f8e333f */
[----:B------:R-:W-:Y:S01]  /*8a00*/  ULDC UR4, c[0x0][0xb2c] ;  /* 0x0002cb0000047ab9 */ /* 0x000fe20000000800 */
[----:B------:R-:W-:Y:S02]  /*8a10*/  ULDC UR5, c[0x0][0x280] ;  /* 0x0000a00000057ab9 */ /* 0x000fe40000000800 */
[----:B------:R-:W-:Y:S01]  /*8a20*/  UIADD3 UR7, UR7, UR4, URZ ;  /* 0x0000000407077290 */ /* 0x000fe2000fffe03f */
[----:B------:R-:W-:Y:S02]  /*8a30*/  ULDC UR6, c[0x0][0x74c] ;  /* 0x0001d30000067ab9 */ /* 0x000fe40000000800 */
[----:B------:R-:W-:Y:S01]  /*8a40*/  ULDC UR4, c[0x0][0x290] ;  /* 0x0000a40000047ab9 */ /* 0x000fe20000000800 */
[----:B------:R-:W-:-:S04]  /*8a50*/  USHF.L.U32 UR11, UR7, 0x7, URZ ;  /* 0x00000007070b7899 */ /* 0x000fc8000800063f */
        /* <DEDUP_REMOVED lines=50> */
.L_x_2651:
        /* <DEDUP_REMOVED lines=15> */
.L_x_2615:
        /* <DEDUP_REMOVED lines=97> */
.L_x_2626:
[----:B--234-:R-:W-:-:S04]  /*9480*/  SHF.L.U32 R21, R11, 0x1f, RZ ;  /* 0x0000001f0b157819 */ /* 0x01cfc800000006ff */
[----:B------:R-:W1:Y:S02]  /*9490*/  SYNCS.PHASECHK.TRANS64.TRYWAIT P1, [R16+URZ+0x30840], R21 ;  /* 0x03084015100075a7 */ /* 0x000e64000802017f */
[----:B-1----:R-:W-:Y:S05]  /*94a0*/  @!P1 BRA `(.L_x_2618) ;  /* 0x00000018003c9947 */ /* 0x002fea0003800000 */
.L_x_2652:
[----:B------:R-:W-:Y:S05]  /*94b0*/  @P0 BRA `(.L_x_2619) ;  /* 0x0000000000140947 */ /* 0x000fea0003800000 */
[----:B------:R-:W-:Y:S01]  /*94c0*/  ISETP.NE.AND P1, PT, R6, RZ, PT ;  /* 0x000000ff0600720c */ /* 0x000fe20003f25270 */
[----:B------:R-:W-:-:S04]  /*94d0*/  IMAD.MOV.U32 R3, RZ, RZ, 0x4100 ;  /* 0x00004100ff037424 */ /* 0x000fc800078e00ff */
[----:B------:R3:W-:Y:S08]  /*94e0*/  SYNCS.ARRIVE.TRANS64 RZ, [R16+URZ+0x30830], R3 ;  /* 0x0308300310ff79a7 */ /* 0x0007f0000800003f */
[----:B------:R-:W-:Y:S05]  /*94f0*/  @!P1 BRA `(.L_x_2619) ;  /* 0x0000000000049947 */ /* 0x000fea0003800000 */
[----:B------:R-:W-:Y:S01]  /*9500*/  BPT.TRAP 0x1 ;  /* 0x000000040000795c */ /* 0x000fe20000300000 */
.L_x_2619:
        /* <DEDUP_REMOVED lines=36> */
.L_x_2653:
[----:B------:R-:W-:Y:S05]  /*9750*/  @P0 BRA `(.L_x_2621) ;  /* 0x0000000000140947 */ /* 0x000fea0003800000 */
[----:B------:R-:W-:Y:S01]  /*9760*/  ISETP.NE.AND P1, PT, R6, RZ, PT ;  /* 0x000000ff0600720c */ /* 0x000fe20003f25270 */
[----:B------:R-:W-:-:S04]  /*9770*/  IMAD.MOV.U32 R2, RZ, RZ, 0x4100 ;  /* 0x00004100ff027424 */ /* 0x000fc800078e00ff */
[----:B------:R3:W-:Y:S08]  /*9780*/  SYNCS.ARRIVE.TRANS64 RZ, [R16+URZ+0x30818], R2 ;  /* 0x0308180210ff79a7 */ /* 0x0007f0000800003f */
[----:B------:R-:W-:Y:S05]  /*9790*/  @!P1 BRA `(.L_x_2621) ;  /* 0x0000000000049947 */ /* 0x000fea0003800000 */
[----:B------:R-:W-:Y:S01]  /*97a0*/  BPT.TRAP 0x1 ;  /* 0x000000040000795c */ /* 0x000fe20000300000 */
.L_x_2621:
        /* <DEDUP_REMOVED lines=36> */
.L_x_2654:
[----:B------:R-:W-:Y:S05]  /*99f0*/  @P0 BRA `(.L_x_2623) ;  /* 0x0000000000140947 */ /* 0x000fea0003800000 */
[----:B------:R-:W-:Y:S01]  /*9a00*/  ISETP.NE.AND P1, PT, R6, RZ, PT ;  /* 0x000000ff0600720c */ /* 0x000fe20003f25270 */
[----:B-123--:R-:W-:-:S04]  /*9a10*/  IMAD.MOV.U32 R21, RZ, RZ, 0x4100 ;  /* 0x00004100ff157424 */ /* 0x00efc800078e00ff */
[----:B------:R4:W-:Y:S08]  /*9a20*/  SYNCS.ARRIVE.TRANS64 RZ, [R16+URZ+0x30838], R21 ;  /* 0x0308381510ff79a7 */ /* 0x0009f0000800003f */
[----:B------:R-:W-:Y:S05]  /*9a30*/  @!P1 BRA `(.L_x_2623) ;  /* 0x0000000000049947 */ /* 0x000fea0003800000 */
[----:B------:R-:W-:Y:S01]  /*9a40*/  BPT.TRAP 0x1 ;  /* 0x000000040000795c */ /* 0x000fe20000300000 */
.L_x_2623:
        /* <DEDUP_REMOVED lines=31> */
.L_x_2656:
[----:B------:R-:W-:Y:S05]  /*9c40*/  @P0 BRA `(.L_x_2625) ;  /* 0x0000000000140947 */ /* 0x000fea0003800000 */
[----:B------:R-:W-:Y:S01]  /*9c50*/  ISETP.NE.AND P1, PT, R6, RZ, PT ;  /* 0x000000ff0600720c */ /* 0x000fe20003f25270 */
[----:B------:R-:W-:-:S04]  /*9c60*/  IMAD.MOV.U32 R5, RZ, RZ, 0x4100 ;  /* 0x00004100ff057424 */ /* 0x000fc800078e00ff */
[----:B------:R1:W-:Y:S08]  /*9c70*/  SYNCS.ARRIVE.TRANS64 RZ, [R16+URZ+0x30810], R5 ;  /* 0x0308100510ff79a7 */ /* 0x0003f0000800003f */
[----:B------:R-:W-:Y:S05]  /*9c80*/  @!P1 BRA `(.L_x_2625) ;  /* 0x0000000000049947 */ /* 0x000fea0003800000 */
[----:B------:R-:W-:Y:S01]  /*9c90*/  BPT.TRAP 0x1 ;  /* 0x000000040000795c */ /* 0x000fe20000300000 */
.L_x_2625:
        /* <DEDUP_REMOVED lines=37> */
.L_x_2617:
        /* <DEDUP_REMOVED lines=8> */
.L_x_2657:
[----:B------:R-:W-:Y:S05]  /*9f70*/  @P0 BRA `(.L_x_2628) ;  /* 0x0000000000140947 */ /* 0x000fea0003800000 */
[----:B------:R-:W-:Y:S01]  /*9f80*/  ISETP.NE.AND P1, PT, R6, RZ, PT ;  /* 0x000000ff0600720c */ /* 0x000fe20003f25270 */
[----:B------:R-:W-:-:S04]  /*9f90*/  IMAD.MOV.U32 R5, RZ, RZ, 0x4100 ;  /* 0x00004100ff057424 */ /* 0x000fc800078e00ff */
[----:B------:R2:W-:Y:S08]  /*9fa0*/  SYNCS.ARRIVE.TRANS64 RZ, [R16+URZ+0x30830], R5 ;  /* 0x0308300510ff79a7 */ /* 0x0005f0000800003f */
[----:B------:R-:W-:Y:S05]  /*9fb0*/  @!P1 BRA `(.L_x_2628) ;  /* 0x0000000000049947 */ /* 0x000fea0003800000 */
[----:B------:R-:W-:Y:S01]  /*9fc0*/  BPT.TRAP 0x1 ;  /* 0x000000040000795c */ /* 0x000fe20000300000 */
.L_x_2628:
        /* <DEDUP_REMOVED lines=33> */
.L_x_2658:
[----:B------:R-:W-:Y:S05]  /*a1e0*/  @P0 BRA `(.L_x_2630) ;  /* 0x0000000000140947 */ /* 0x000fea0003800000 */
[----:B------:R-:W-:Y:S01]  /*a1f0*/  ISETP.NE.AND P0, PT, R6, RZ, PT ;  /* 0x000000ff0600720c */ /* 0x000fe20003f05270 */
[----:B------:R-:W-:-:S04]  /*a200*/  IMAD.MOV.U32 R5, RZ, RZ, 0x4100 ;  /* 0x00004100ff057424 */ /* 0x000fc800078e00ff */
[----:B------:R1:W-:Y:S08]  /*a210*/  SYNCS.ARRIVE.TRANS64 RZ, [R16+URZ+0x30818], R5 ;  /* 0x0308180510ff79a7 */ /* 0x0003f0000800003f */
[----:B------:R-:W-:Y:S05]  /*a220*/  @!P0 BRA `(.L_x_2630) ;  /* 0x0000000000048947 */ /* 0x000fea0003800000 */
[----:B------:R-:W-:Y:S01]  /*a230*/  BPT.TRAP 0x1 ;  /* 0x000000040000795c */ /* 0x000fe20000300000 */
.L_x_2630:
        /* <DEDUP_REMOVED lines=37> */
.L_x_2616:
[----:B------:R-:W1:Y:S01]  /*a490*/  S2R R0, SR_TID.X ;  /* 0x0000000000007919 */ /* 0x000e620000002100 */
[----:B------:R-:W-:Y:S01]  /*a4a0*/  IMAD R3, R19, 0x8, R16 ;  /* 0x0000000813037824 */ /* 0x000fe200078e0210 */
[----:B-1----:R-:W-:Y:S02]  /*a4b0*/  LOP3.LUT R2, R0, 0x7f, RZ, 0xc0, !PT ;  /* 0x0000007f00027812 */ /* 0x002fe400078ec0ff */
[----:B------:R-:W-:Y:S02]  /*a4c0*/  SHF.L.U32 R0, R11, 0x1f, RZ ;  /* 0x0000001f0b007819 */ /* 0x000fe400000006ff */
[----:B------:R-:W-:Y:S02]  /*a4d0*/  ISETP.NE.AND P1, PT, R2, RZ, PT ;  /* 0x000000ff0200720c */ /* 0x000fe40003f25270 */
[----:B------:R-:W1:Y:S02]  /*a4e0*/  SYNCS.PHASECHK.TRANS64.TRYWAIT P0, [R3+URZ+0x30840], R0 ;  /* 0x03084000030075a7 */ /* 0x000e64000800017f */
[----:B-1----:R-:W-:Y:S09]  /*a4f0*/  @!P0 BRA `(.L_x_2631) ;  /* 0x0000000800a48947 */ /* 0x002ff20003800000 */
.L_x_2659:
[----:B------:R-:W-:Y:S05]  /*a500*/  @P1 BRA `(.L_x_2632) ;  /* 0x0000000000181947 */ /* 0x000fea0003800000 */
[----:B------:R-:W1:Y:S01]  /*a510*/  S2R R2, SR_TID.X ;  /* 0x0000000000027919 */ /* 0x000e620000002100 */
[----:B------:R-:W-:-:S04]  /*a520*/  IMAD.MOV.U32 R0, RZ, RZ, 0x4100 ;  /* 0x00004100ff007424 */ /* 0x000fc800078e00ff */
[----:B------:R1:W-:Y:S02]  /*a530*/  SYNCS.ARRIVE.TRANS64 RZ, [R3+URZ+0x30830], R0 ;  /* 0x0308300003ff79a7 */ /* 0x0003e4000800003f */
[----:B-1----:R-:W-:-:S13]  /*a540*/  LOP3.LUT P0, RZ, R2, 0x1f, RZ, 0xc0, !PT ;  /* 0x0000001f02ff7812 */ /* 0x002fda000780c0ff */
[----:B------:R-:W-:Y:S05]  /*a550*/  @!P0 BRA `(.L_x_2632) ;  /* 0x0000000000048947 */ /* 0x000fea0003800000 */
[----:B------:R-:W-:Y:S01]  /*a560*/  BPT.TRAP 0x1 ;  /* 0x000000040000795c */ /* 0x000fe20000300000 */
.L_x_2632:
        /* <DEDUP_REMOVED lines=40> */
.L_x_2613:
[----:B------:R-:W-:Y:S05]  /*a7f0*/  BSYNC B0 ;  /* 0x0000000000007941 */ /* 0x000fea0003800000 */
.L_x_2612:
[----:B------:R-:W-:-:S03]  /*a800*/  UMOV UR7, 0xffffffff ;  /* 0xffffffff00077882 */ /* 0x000fc60000000000 */
[----:B------:R-:W-:Y:S05]  /*a810*/  BRA.DIV UR7, `(.L_x_2633) ;  /* 0x0000000607f07947 */ /* 0x000fea000b800000 */
[----:B------:R-:W-:-:S13]  /*a820*/  ELECT P6, URZ, PT ;  /* 0x00000000003f782f */ /* 0x000fda00038c0000 */
.L_x_2662:
[----:B------:R-:W-:Y:S05]  /*a830*/  @!P6 BRA `(.L_x_2511) ;  /* 0x000000000084e947 */ /* 0x000fea0003800000 */
[----:B------:R-:W-:-:S06]  /*a840*/  ULOP3.LUT UR7, UR38, 0x2, URZ, 0xfc, !UPT ;  /* 0x0000000226077892 */ /* 0x000fcc000f8efc3f */
[----:B------:R-:W-:-:S05]  /*a850*/  IMAD.U32 R2, RZ, RZ, UR7 ;  /* 0x00000007ff027e24 */ /* 0x000fca000f8e00ff */
[----:B------:R-:W-:-:S13]  /*a860*/  ISETP.NE.AND P2, PT, R2, 0x3, PT ;  /* 0x000000030200780c */ /* 0x000fda0003f45270 */
[----:B------:R-:W-:Y:S05]  /*a870*/  @!P2 BRA `(.L_x_2634) ;  /* 0x000000000004a947 */ /* 0x000fea0003800000 */
[----:B------:R-:W-:Y:S01]  /*a880*/  BPT.TRAP 0x1 ;  /* 0x000000040000795c */ /* 0x000fe20000300000 */
.L_x_2634:
        /* <DEDUP_REMOVED lines=15> */
.L_x_2663:
[----:B------:R-:W2:Y:S02]  /*a980*/  SYNCS.PHASECHK.TRANS64.TRYWAIT P0, [R3+URZ], R2 ;  /* 0x00000002030075a7 */ /* 0x000ea4000800017f */
[----:B--2---:R-:W-:Y:S05]  /*a990*/  @!P0 BRA `(.L_x_2636) ;  /* 0x0000000400c48947 */ /* 0x004fea0003800000 */
.L_x_2664:
[----:B------:R-:W-:Y:S05]  /*a9a0*/  @!P2 BRA `(.L_x_2637) ;  /* 0x000000000004a947 */ /* 0x000fea0003800000 */
[----:B------:R-:W-:Y:S01]  /*a9b0*/  BPT.TRAP 0x1 ;  /* 0x000000040000795c */ /* 0x000fe20000300000 */
.L_x_2637:
[----:B--2---:R-:W-:-:S04]  /*a9c0*/  VIADD R3, R7, 0x30840 ;  /* 0x0003084007037836 */ /* 0x004fc80000000000 */
[----:B------:R-:W-:-:S04]  /*a9d0*/  IMAD R0, R0, 0x8, R3 ;  /* 0x0000000800007824 */ /* 0x000fc800078e0203 */
[----:B------:R-:W2:Y:S02]  /*a9e0*/  SYNCS.PHASECHK.TRANS64.TRYWAIT P0, [R0+URZ], R5 ;  /* 0x00000005000075a7 */ /* 0x000ea4000800017f */
[----:B--2---:R-:W-:Y:S05]  /*a9f0*/  @!P0 BRA `(.L_x_2638) ;  /* 0x0000000400c08947 */ /* 0x004fea0003800000 */
.L_x_2665:
[----:B------:R-:W-:-:S07]  /*aa00*/  IMAD R3, R4, 0x8, R3 ;  /* 0x0000000804037824 */ /* 0x000fce00078e0203 */
.L_x_2639:
[----:B---3--:R3:W4:Y:S02]  /*aa10*/  SYNCS.PHASECHK.TRANS64.TRYWAIT P0, [R3+URZ], R2 ;  /* 0x00000002030075a7 */ /* 0x008724000800017f */
[----:B----4-:R-:W-:Y:S05]  /*aa20*/  @!P0 NANOSLEEP.SYNCS 0x989680 ;  /* 0x009896800000895d */ /* 0x010fea0003900000 */
[----:B------:R-:W4:Y:S02]  /*aa30*/  @!P0 SYNCS.PHASECHK.TRANS64 P0, [R3+URZ], R2 ;  /* 0x00000002030085a7 */ /* 0x000f24000800007f */
[----:B----4-:R-:W-:Y:S05]  /*aa40*/  @!P0 BRA `(.L_x_2639) ;  /* 0xfffffffc00f08947 */ /* 0x010fea000383ffff */
.L_x_2511:
[----:B------:R-:W-:Y:S05]  /*aa50*/  BSYNC B6 ;  /* 0x0000000000067941 */ /* 0x000fea0003800000 */
.L_x_2506:
[----:B------:R-:W-:Y:S05]  /*aa60*/  EXIT ;  /* 0x000000000000794d */ /* 0x000fea0003800000 */
.L_x_2517:
[----:B------:R-:W-:Y:S02]  /*aa70*/  IMAD.MOV.U32 R12, RZ, RZ, RZ ;  /* 0x000000ffff0c7224 */ /* 0x000fe400078e00ff */
[----:B------:R-:W-:Y:S02]  /*aa80*/  IMAD.MOV.U32 R11, RZ, RZ, 0x1f ;  /* 0x0000001fff0b7424 */ /* 0x000fe400078e00ff */
[----:B------:R-:W-:-:S07]  /*aa90*/  IMAD.MOV.U32 R15, RZ, RZ, -0x1 ;  /* 0xffffffffff0f7424 */ /* 0x000fce00078e00ff */
[----:B------:R-:W-:Y:S05]  /*aaa0*/  WARPSYNC.COLLECTIVE R15, `(.L_x_2640) ;  /* 0x000000000f087348 */ /* 0x000fea0003c00000 */
[----:B------:R1:W2:Y:S02]  /*aab0*/  SHFL.IDX P6, R14, R13, R12, R11 ;  /* 0x0000000c0d0e7389 */ /* 0x0002a400000c000b */
[----:B-12---:R-:W-:Y:S01]  /*aac0*/  ENDCOLLECTIVE ;  /* 0x000000000000791b */ /* 0x006fe20003800000 */
.L_x_2640:
[----:B------:R-:W-:Y:S05]  /*aad0*/  BRA `(.L_x_2641) ;  /* 0xffffff68003c7947 */ /* 0x000fea000383ffff */
.L_x_2519:
        /* <DEDUP_REMOVED lines=8> */
.L_x_2523:
[----:B---3--:R3:W4:Y:S02]  /*ab60*/  SYNCS.PHASECHK.TRANS64.TRYWAIT P1, [R0+URZ+0x30810], R209 ;  /* 0x030810d1000075a7 */ /* 0x008724000802017f */
[----:B----4-:R-:W-:Y:S05]  /*ab70*/  @!P1 NANOSLEEP.SYNCS 0x989680 ;  /* 0x009896800000995d */ /* 0x010fea0003900000 */
[----:B------:R-:W4:Y:S02]  /*ab80*/  @!P1 SYNCS.PHASECHK.TRANS64 P1, [R0+URZ+0x30810], R209 ;  /* 0x030810d1000095a7 */ /* 0x000f24000802007f */
[----:B----4-:R-:W-:Y:S05]  /*ab90*/  @!P1 BRA `(.L_x_2523) ;  /* 0xfffffffc00f09947 */ /* 0x010fea000383ffff */
[----:B------:R-:W-:Y:S05]  /*aba0*/  BRA `(.L_x_2522) ;  /* 0xffffff70002c7947 */ /* 0x000fea000383ffff */
.L_x_2527:
[----:B------:R1:W1:Y:S02]  /*abb0*/  SYNCS.PHASECHK.TRANS64.TRYWAIT P1, [R0+URZ+0x30830], R209 ;  /* 0x030830d1000075a7 */ /* 0x000264000802017f */
[----:B-1----:R-:W-:Y:S05]  /*abc0*/  @!P1 NANOSLEEP.SYNCS 0x989680 ;  /* 0x009896800000995d */ /* 0x002fea0003900000 */
[----:B------:R-:W1:Y:S02]  /*abd0*/  @!P1 SYNCS.PHASECHK.TRANS64 P1, [R0+URZ+0x30830], R209 ;  /* 0x030830d1000095a7 */ /* 0x000e64000802007f */
[----:B-1----:R-:W-:Y:S05]  /*abe0*/  @!P1 BRA `(.L_x_2527) ;  /* 0xfffffffc00f09947 */ /* 0x002fea000383ffff */
[----:B------:R-:W-:Y:S05]  /*abf0*/  BRA `(.L_x_2526) ;  /* 0xffffff78004c7947 */ /* 0x000fea000383ffff */
.L_x_2575:
[----:B------:R-:W-:Y:S01]  /*ac00*/  BSSY B0, `(.L_x_2642) ;  /* 0x0000005000007945 */ /* 0x000fe20003800000 */
[----:B------:R-:W-:-:S07]  /*ac10*/  IMAD.MOV.U32 R15, RZ, RZ, -0x1 ;  /* 0xffffffffff0f7424 */ /* 0x000fce00078e00ff */
[----:B------:R-:W-:Y:S05]  /*ac20*/  WARPSYNC.COLLECTIVE R15, `(.L_x_2643) ;  /* 0x000000000f087348 */ /* 0x000fea0003c00000 */
[----:B------:R-:W-:Y:S01]  /*ac30*/  NOP ;  /* 0x0000000000007918 */ /* 0x000fe20000000000 */
[----:B------:R-:W-:Y:S01]  /*ac40*/  ENDCOLLECTIVE ;  /* 0x000000000000791b */ /* 0x000fe20003800000 */
.L_x_2643:
[----:B------:R-:W-:Y:S05]  /*ac50*/  BSYNC B0 ;  /* 0x0000000000007941 */ /* 0x000fea0003800000 */
.L_x_2642:
[----:B------:R-:W-:Y:S05]  /*ac60*/  BRA `(.L_x_2644) ;  /* 0xffffffc8009c7947 */ /* 0x000fea000383ffff */
.L_x_2588:
[----:B------:R-:W-:Y:S01]  /*ac70*/  BSSY B0, `(.L_x_2645) ;  /* 0x0000005000007945 */ /* 0x000fe20003800000 */
[----:B------:R-:W-:-:S07]  /*ac80*/  IMAD.MOV.U32 R15, RZ, RZ, -0x1 ;  /* 0xffffffffff0f7424 */ /* 0x000fce00078e00ff */
[----:B------:R-:W-:Y:S05]  /*ac90*/  WARPSYNC.COLLECTIVE R15, `(.L_x_2646) ;  /* 0x000000000f087348 */ /* 0x000fea0003c00000 */
[----:B------:R-:W-:Y:S01]  /*aca0*/  NOP ;  /* 0x0000000000007918 */ /* 0x000fe20000000000 */
[----:B------:R-:W-:Y:S01]  /*acb0*/  ENDCOLLECTIVE ;  /* 0x000000000000791b */ /* 0x000fe20003800000 */
.L_x_2646:
[----:B------:R-:W-:Y:S05]  /*acc0*/  BSYNC B0 ;  /* 0x0000000000007941 */ /* 0x000fea0003800000 */
.L_x_2645:
[----:B------:R-:W-:Y:S05]  /*acd0*/  BRA `(.L_x_2647) ;  /* 0xffffffd0003c7947 */ /* 0x000fea000383ffff */
.L_x_2600:
[----:B------:R-:W-:Y:S01]  /*ace0*/  BSSY B0, `(.L_x_2648) ;  /* 0x0000005000007945 */ /* 0x000fe20003800000 */
[----:B------:R-:W-:-:S07]  /*acf0*/  IMAD.MOV.U32 R15, RZ, RZ, -0x1 ;  /* 0xffffffffff0f7424 */ /* 0x000fce00078e00ff */
[----:B------:R-:W-:Y:S05]  /*ad00*/  WARPSYNC.COLLECTIVE R15, `(.L_x_2649) ;  /* 0x000000000f087348 */ /* 0x000fea0003c00000 */
[----:B------:R-:W-:Y:S01]  /*ad10*/  NOP ;  /* 0x0000000000007918 */ /* 0x000fe20000000000 */
[----:B------:R-:W-:Y:S01]  /*ad20*/  ENDCOLLECTIVE ;  /* 0x000000000000791b */ /* 0x000fe20003800000 */
.L_x_2649:
[----:B------:R-:W-:Y:S05]  /*ad30*/  BSYNC B0 ;  /* 0x0000000000007941 */ /* 0x000fea0003800000 */
.L_x_2648:
[----:B------:R-:W-:Y:S05]  /*ad40*/  BRA `(.L_x_2650) ;  /* 0xffffffd4007c7947 */ /* 0x000fea000383ffff */
.L_x_2614:
[----:B-1----:R1:W2:Y:S02]  /*ad50*/  SYNCS.PHASECHK.TRANS64.TRYWAIT P0, [R16+URZ+0x30820], R3 ;  /* 0x03082003100075a7 */ /* 0x0022a4000800017f */
[----:B--2---:R-:W-:Y:S05]  /*ad60*/  @!P0 NANOSLEEP.SYNCS 0x989680 ;  /* 0x009896800000895d */ /* 0x004fea0003900000 */
[----:B------:R-:W2:Y:S02]  /*ad70*/  @!P0 SYNCS.PHASECHK.TRANS64 P0, [R16+URZ+0x30820], R3 ;  /* 0x03082003100085a7 */ /* 0x000ea4000800007f */
[----:B--2---:R-:W-:Y:S05]  /*ad80*/  @!P0 BRA `(.L_x_2614) ;  /* 0xfffffffc00f08947 */ /* 0x004fea000383ffff */
[----:B------:R-:W-:Y:S05]  /*ad90*/  BRA `(.L_x_2651) ;  /* 0xffffffdc00f87947 */ /* 0x000fea000383ffff */
.L_x_2618:
[----:B-1----:R1:W3:Y:S02]  /*ada0*/  SYNCS.PHASECHK.TRANS64.TRYWAIT P1, [R16+URZ+0x30840], R21 ;  /* 0x03084015100075a7 */ /* 0x0022e4000802017f */
[----:B---3--:R-:W-:Y:S05]  /*adb0*/  @!P1 NANOSLEEP.SYNCS 0x989680 ;  /* 0x009896800000995d */ /* 0x008fea0003900000 */
[----:B------:R-:W3:Y:S02]  /*adc0*/  @!P1 SYNCS.PHASECHK.TRANS64 P1, [R16+URZ+0x30840], R21 ;  /* 0x03084015100095a7 */ /* 0x000ee4000802007f */
[----:B---3--:R-:W-:Y:S05]  /*add0*/  @!P1 BRA `(.L_x_2618) ;  /* 0xfffffffc00f09947 */ /* 0x008fea000383ffff */
[----:B------:R-:W-:Y:S05]  /*ade0*/  BRA `(.L_x_2652) ;  /* 0xffffffe400b07947 */ /* 0x000fea000383ffff */
.L_x_2620:
[----:B--2---:R2:W3:Y:S02]  /*adf0*/  SYNCS.PHASECHK.TRANS64.TRYWAIT P1, [R16+URZ+0x30828], R21 ;  /* 0x03082815100075a7 */ /* 0x0044e4000802017f */
[----:B---3--:R-:W-:Y:S05]  /*ae00*/  @!P1 NANOSLEEP.SYNCS 0x989680 ;  /* 0x009896800000995d */ /* 0x008fea0003900000 */
[----:B------:R-:W3:Y:S02]  /*ae10*/  @!P1 SYNCS.PHASECHK.TRANS64 P1, [R16+URZ+0x30828], R21 ;  /* 0x03082815100095a7 */ /* 0x000ee4000802007f */
[----:B---3--:R-:W-:Y:S05]  /*ae20*/  @!P1 BRA `(.L_x_2620) ;  /* 0xfffffffc00f09947 */ /* 0x008fea000383ffff */
[----:B------:R-:W-:Y:S05]  /*ae30*/  BRA `(.L_x_2653) ;  /* 0xffffffe800447947 */ /* 0x000fea000383ffff */
.L_x_2622:
[----:B---3--:R3:W4:Y:S02]  /*ae40*/  SYNCS.PHASECHK.TRANS64.TRYWAIT P1, [R16+URZ+0x30848], R21 ;  /* 0x03084815100075a7 */ /* 0x008724000802017f */
[----:B----4-:R-:W-:Y:S05]  /*ae50*/  @!P1 NANOSLEEP.SYNCS 0x989680 ;  /* 0x009896800000995d */ /* 0x010fea0003900000 */
[----:B------:R-:W4:Y:S02]  /*ae60*/  @!P1 SYNCS.PHASECHK.TRANS64 P1, [R16+URZ+0x30848], R21 ;  /* 0x03084815100095a7 */ /* 0x000f24000802007f */
[----:B----4-:R-:W-:Y:S05]  /*ae70*/  @!P1 BRA `(.L_x_2622) ;  /* 0xfffffffc00f09947 */ /* 0x010fea000383ffff */
[----:B------:R-:W-:Y:S05]  /*ae80*/  BRA `(.L_x_2654) ;  /* 0xffffffe800d87947 */ /* 0x000fea000383ffff */
.L_x_2624:
[----:B------:R-:W-:-:S07]  /*ae90*/  SHF.L.U32 R5, R11, 0x1f, RZ ;  /* 0x0000001f0b057819 */ /* 0x000fce00000006ff */
.L_x_2655:
[----:B------:R1:W1:Y:S02]  /*aea0*/  SYNCS.PHASECHK.TRANS64.TRYWAIT P1, [R16+URZ+0x30820], R5 ;  /* 0x03082005100075a7 */ /* 0x000264000802017f */
[----:B-1----:R-:W-:Y:S05]  /*aeb0*/  @!P1 NANOSLEEP.SYNCS 0x989680 ;  /* 0x009896800000995d */ /* 0x002fea0003900000 */
[----:B------:R-:W1:Y:S02]  /*aec0*/  @!P1 SYNCS.PHASECHK.TRANS64 P1, [R16+URZ+0x30820], R5 ;  /* 0x03082005100095a7 */ /* 0x000e64000802007f */
[----:B-1----:R-:W-:Y:S05]  /*aed0*/  @!P1 BRA `(.L_x_2655) ;  /* 0xfffffffc00f09947 */ /* 0x002fea000383ffff */
[----:B------:R-:W-:Y:S05]  /*aee0*/  BRA `(.L_x_2656) ;  /* 0xffffffec00547947 */ /* 0x000fea000383ffff */
.L_x_2627:
[----:B-1----:R1:W2:Y:S02]  /*aef0*/  SYNCS.PHASECHK.TRANS64.TRYWAIT P1, [R16+URZ+0x30840], R13 ;  /* 0x0308400d100075a7 */ /* 0x0022a4000802017f */
[----:B--2---:R-:W-:Y:S05]  /*af00*/  @!P1 NANOSLEEP.SYNCS 0x989680 ;  /* 0x009896800000995d */ /* 0x004fea0003900000 */
[----:B------:R-:W2:Y:S02]  /*af10*/  @!P1 SYNCS.PHASECHK.TRANS64 P1, [R16+URZ+0x30840], R13 ;  /* 0x0308400d100095a7 */ /* 0x000ea4000802007f */
[----:B--2---:R-:W-:Y:S05]  /*af20*/  @!P1 BRA `(.L_x_2627) ;  /* 0xfffffffc00f09947 */ /* 0x004fea000383ffff */
[----:B------:R-:W-:Y:S05]  /*af30*/  BRA `(.L_x_2657) ;  /* 0xfffffff0000c7947 */ /* 0x000fea000383ffff */
.L_x_2629:
[----:B--2---:R2:W1:Y:S02]  /*af40*/  SYNCS.PHASECHK.TRANS64.TRYWAIT P1, [R16+URZ+0x30828], R13 ;  /* 0x0308280d100075a7 */ /* 0x004464000802017f */
[----:B-1----:R-:W-:Y:S05]  /*af50*/  @!P1 NANOSLEEP.SYNCS 0x989680 ;  /* 0x009896800000995d */ /* 0x002fea0003900000 */
[----:B------:R-:W1:Y:S02]  /*af60*/  @!P1 SYNCS.PHASECHK.TRANS64 P1, [R16+URZ+0x30828], R13 ;  /* 0x0308280d100095a7 */ /* 0x000e64000802007f */
[----:B-1----:R-:W-:Y:S05]  /*af70*/  @!P1 BRA `(.L_x_2629) ;  /* 0xfffffffc00f09947 */ /* 0x002fea000383ffff */
[----:B------:R-:W-:Y:S05]  /*af80*/  BRA `(.L_x_2658) ;  /* 0xfffffff000947947 */ /* 0x000fea000383ffff */
.L_x_2631:
[----:B------:R1:W1:Y:S02]  /*af90*/  SYNCS.PHASECHK.TRANS64.TRYWAIT P0, [R3+URZ+0x30840], R0 ;  /* 0x03084000030075a7 */ /* 0x000264000800017f */
[----:B-1----:R-:W-:Y:S05]  /*afa0*/  @!P0 NANOSLEEP.SYNCS 0x989680 ;  /* 0x009896800000895d */ /* 0x002fea0003900000 */
[----:B------:R-:W1:Y:S02]  /*afb0*/  @!P0 SYNCS.PHASECHK.TRANS64 P0, [R3+URZ+0x30840], R0 ;  /* 0x03084000030085a7 */ /* 0x000e64000800007f */
[----:B-1----:R-:W-:Y:S05]  /*afc0*/  @!P0 BRA `(.L_x_2631) ;  /* 0xfffffffc00f08947 */ /* 0x002fea000383ffff */
[----:B------:R-:W-:Y:S05]  /*afd0*/  BRA `(.L_x_2659) ;  /* 0xfffffff400487947 */ /* 0x000fea000383ffff */
.L_x_2633:
[----:B------:R-:W-:Y:S01]  /*afe0*/  BSSY B0, `(.L_x_2660) ;  /* 0x0000006000007945 */ /* 0x000fe20003800000 */
[----:B------:R-:W-:-:S07]  /*aff0*/  IMAD.MOV.U32 R15, RZ, RZ, -0x1 ;  /* 0xffffffffff0f7424 */ /* 0x000fce00078e00ff */
[----:B------:R-:W-:Y:S05]  /*b000*/  WARPSYNC.COLLECTIVE R15, `(.L_x_2661) ;  /* 0x000000000f0c7348 */ /* 0x000fea0003c00000 */
[----:B------:R-:W-:Y:S02]  /*b010*/  ELECT P6, UR62, PT ;  /* 0x00000000003e782f */ /* 0x000fe400038c0000 */
[----:B------:R-:W-:Y:S01]  /*b020*/  MOV R14, UR62 ;  /* 0x0000003e000e7c02 */ /* 0x000fe20008000f00 */
[----:B------:R-:W-:Y:S10]  /*b030*/  ENDCOLLECTIVE ;  /* 0x000000000000791b */ /* 0x000ff40003800000 */
.L_x_2661:
[----:B------:R-:W-:Y:S05]  /*b040*/  BSYNC B0 ;  /* 0x0000000000007941 */ /* 0x000fea0003800000 */
.L_x_2660:
[----:B------:R-:W-:Y:S05]  /*b050*/  BRA `(.L_x_2662) ;  /* 0xfffffff400f47947 */ /* 0x000fea000383ffff */
.L_x_2635:
[----:B-1----:R1:W2:Y:S02]  /*b060*/  SYNCS.PHASECHK.TRANS64.TRYWAIT P0, [R6+URZ], R5 ;  /* 0x00000005060075a7 */ /* 0x0022a4000800017f */
[----:B--2---:R-:W-:Y:S05]  /*b070*/  @!P0 NANOSLEEP.SYNCS 0x989680 ;  /* 0x009896800000895d */ /* 0x004fea0003900000 */
[----:B------:R-:W2:Y:S02]  /*b080*/  @!P0 SYNCS.PHASECHK.TRANS64 P0, [R6+URZ], R5 ;  /* 0x00000005060085a7 */ /* 0x000ea4000800007f */
[----:B--2---:R-:W-:Y:S05]  /*b090*/  @!P0 BRA `(.L_x_2635) ;  /* 0xfffffffc00f08947 */ /* 0x004fea000383ffff */
[----:B------:R-:W-:Y:S05]  /*b0a0*/  BRA `(.L_x_2663) ;  /* 0xfffffff800347947 */ /* 0x000fea000383ffff */
.L_x_2636:
[----:B--2---:R2:W3:Y:S02]  /*b0b0*/  SYNCS.PHASECHK.TRANS64.TRYWAIT P0, [R3+URZ], R2 ;  /* 0x00000002030075a7 */ /* 0x0044e4000800017f */
[----:B---3--:R-:W-:Y:S05]  /*b0c0*/  @!P0 NANOSLEEP.SYNCS 0x989680 ;  /* 0x009896800000895d */ /* 0x008fea0003900000 */
[----:B------:R-:W3:Y:S02]  /*b0d0*/  @!P0 SYNCS.PHASECHK.TRANS64 P0, [R3+URZ], R2 ;  /* 0x00000002030085a7 */ /* 0x000ee4000800007f */
[----:B---3--:R-:W-:Y:S05]  /*b0e0*/  @!P0 BRA `(.L_x_2636) ;  /* 0xfffffffc00f08947 */ /* 0x008fea000383ffff */
[----:B------:R-:W-:Y:S05]  /*b0f0*/  BRA `(.L_x_2664) ;  /* 0xfffffff800287947 */ /* 0x000fea000383ffff */
.L_x_2638:
[----:B--2---:R2:W3:Y:S02]  /*b100*/  SYNCS.PHASECHK.TRANS64.TRYWAIT P0, [R0+URZ], R5 ;  /* 0x00000005000075a7 */ /* 0x0044e4000800017f */
[----:B---3--:R-:W-:Y:S05]  /*b110*/  @!P0 NANOSLEEP.SYNCS 0x989680 ;  /* 0x009896800000895d */ /* 0x008fea0003900000 */
[----:B------:R-:W3:Y:S02]  /*b120*/  @!P0 SYNCS.PHASECHK.TRANS64 P0, [R0+URZ], R5 ;  /* 0x00000005000085a7 */ /* 0x000ee4000800007f */
[----:B---3--:R-:W-:Y:S05]  /*b130*/  @!P0 BRA `(.L_x_2638) ;  /* 0xfffffffc00f08947 */ /* 0x008fea000383ffff */
[----:B------:R-:W-:Y:S05]  /*b140*/  BRA `(.L_x_2665) ;  /* 0xfffffff8002c7947 */ /* 0x000fea000383ffff */
.L_x_2666:
        /* <DEDUP_REMOVED lines=11> */
.L_x_3670:


//--------------------- .text._ZN7cutlass13device_kernelIN5flash11enable_sm90INS1_16FlashAttnBwdSm90INS1_25CollectiveMainloopBwdSm90ILi2ELi2ELi2EN4cute5tupleIJNS5_1CILi1EEES8_S8_EEENS6_IJNS7_ILi64EEENS7_ILi128EEESB_EEENS_6half_tEfNS_4arch4Sm90ELb1ELb0ELb1ELb0ELb0ELb1ELb0ELb0ELi2ELi1ELi2ELi1ELb0EEENS1_24CollectiveEpilogueBwdGQAISC_fSF_Li256ELb0ELb0EEENS1_25SingleTileBwdLPTSchedulerILb0ELi128ELb0EEEEEEEEEvNT_6ParamsE --------------------------
	.section	.text._ZN7cutlass13device_kernelIN5flash11enable_sm90INS1_16FlashAttnBwdSm90INS1_25CollectiveMainloopBwdSm90ILi2ELi2ELi2EN4cute5tupleIJNS5_1CILi1EEES8_S8_EEENS6_IJNS7_ILi64EEENS7_ILi128EEESB_EEENS_6half_tEfNS_4arch4Sm90ELb1ELb0ELb1ELb0ELb0ELb1ELb0ELb0ELi2ELi1ELi2ELi1ELb0EEENS1_24CollectiveEpilogueBwdGQAISC_fSF_Li256ELb0ELb0EEENS1_25SingleTileBwdLPTSchedulerILb0ELi128ELb0EEEEEEEEEvNT_6ParamsE,"ax",@progbits
	.align	128
.text._ZN7cutlass13device_kernelIN5flash11enable_sm90INS1_16FlashAttnBwdSm90INS1_25CollectiveMainloopBwdSm90ILi2ELi2ELi2EN4cute5tupleIJNS5_1CILi1EEES8_S8_EEENS6_IJNS7_ILi64EEENS7_ILi128EEESB_EEENS_6half_tEfNS_4arch4Sm90ELb1ELb0ELb1ELb0ELb0ELb1ELb0ELb0ELi2ELi1ELi2ELi1ELb0EEENS1_24CollectiveEpilogueBwdGQAISC_fSF_Li256ELb0ELb0EEENS1_25SingleTileBwdLPTSchedulerILb0ELi128ELb0EEEEEEEEEvNT_6ParamsE:
        .type           _ZN7cutlass13device_kernelIN5flash11enable_sm90INS1_16FlashAttnBwdSm90INS1_25CollectiveMainloopBwdSm90ILi2ELi2ELi2EN4cute5tupleIJNS5_1CILi1EEES8_S8_EEENS6_IJNS7_ILi64EEENS7_ILi128EEESB_EEENS_6half_tEfNS_4arch4Sm90ELb1ELb0ELb1ELb0ELb0ELb1ELb0ELb0ELi2ELi1ELi2ELi1ELb0EEENS1_24CollectiveEpilogueBwdGQAISC_fSF_Li256ELb0ELb0EEENS1_25SingleTileBwdLPTSchedulerILb0ELi128ELb0EEEEEEEEEvNT_6ParamsE,@function
        .size           _ZN7cutlass13device_kernelIN5flash11enable_sm90INS1_16FlashAttnBwdSm90INS1_25CollectiveMainloopBwdSm90ILi2ELi2ELi2EN4cute5tupleIJNS5_1CILi1EEES8_S8_EEENS6_IJNS7_ILi64EEENS7_ILi128EEESB_EEENS_6half_tEfNS_4arch4Sm90ELb1ELb0ELb1ELb0ELb0ELb1ELb0ELb0ELi2ELi1ELi2ELi1ELb0EEENS1_24CollectiveEpilogueBwdGQAISC_fSF_Li256ELb0ELb0EEENS1_25SingleTileBwdLPTSchedulerILb0ELi128ELb0EEEEEEEEEvNT_6ParamsE,(.L_x_3671 - _ZN7cutlass13device_kernelIN5flash11enable_sm90INS1_16FlashAttnBwdSm90INS1_25CollectiveMainloopBwdSm90ILi2ELi2ELi2EN4cute5tupleIJNS5_1CILi1EEES8_S8_EEENS6_IJNS7_ILi64EEENS7_ILi128EEESB_EEENS_6half_tEfNS_4arch4Sm90ELb1ELb0ELb1ELb0ELb0ELb1ELb0ELb0ELi2ELi1ELi2ELi1ELb0EEENS1_24CollectiveEpilogueBwdGQAISC_fSF_Li256ELb0ELb0EEENS1_25SingleTileBwdLPTSchedulerILb0ELi128ELb0EEEEEEEEEvNT_6ParamsE)
        .other          _ZN7cutlass13device_kernelIN5flash11enable_sm90INS1_16FlashAttnBwdSm90INS1_25CollectiveMainloopBwdSm90ILi2ELi2ELi2EN4cute5tupleIJNS5_1CILi1EEES8_S8_EEENS6_IJNS7_ILi64EEENS7_ILi128EEESB_EEENS_6half_tEfNS_4arch4Sm90ELb1ELb0ELb1ELb0ELb0ELb1ELb0ELb0ELi2ELi1ELi2ELi1ELb0EEENS1_24CollectiveEpilogueBwdGQAISC_fSF_Li256ELb0ELb0EEENS1_25SingleTileBwdLPTSchedulerILb0ELi128ELb0EEEEEEEEEvNT_6ParamsE,@"STO_CUDA_ENTRY STV_DEFAULT"
_ZN7cutlass13device_kernelIN5flash11enable_sm90INS1_16FlashAttnBwdSm90INS1_25CollectiveMainloopBwdSm90ILi2ELi2ELi2EN4cute5tupleIJNS5_1CILi1EEES8_S8_EEENS6_IJNS7_ILi64EEENS7_ILi128EEESB_EEENS_6half_tEfNS_4arch4Sm90ELb1ELb0ELb1ELb0ELb0ELb1ELb0ELb0ELi2ELi1ELi2ELi1ELb0EEENS1_24CollectiveEpilogueBwdGQAISC_fSF_Li256ELb0ELb0EEENS1_25SingleTileBwdLPTSchedulerILb0ELi128ELb0EEEEEEEEEvNT_6ParamsE:
        /* <DEDUP_REMOVED lines=24> */
.L_x_2668:
[----:B------:R-:W-:Y:S05]  /*0180*/  BSYNC B0 ;  /* 0x0000000000007941 */ /* 0x000fea0003800000 */
.L_x_2667:
        /* <DEDUP_REMOVED lines=37> */
.L_x_2669:
        /* <DEDUP_REMOVED lines=22> */
.L_x_2670:
[----:B------:R-:W-:Y:S01]  /*0540*/  PLOP3.LUT P0, PT, PT, PT, UP0, 0x80, 0x0 ;  /* 0x000000000000781c */ /* 0x000fe20003f0f008 */
[----:B------:R-:W-:Y:S01]  /*0550*/  NOP ;  /* 0x0000000000007918 */ /* 0x000fe20000000000 */
[----:B------:R-:W-:Y:S01]  /*0560*/  BSSY B6, `(.L_x_2671) ;  /* 0x00007f7000067945 */ /* 0x000fe20003800000 */
[----:B-12-4-:R-:W-:Y:S10]  /*0570*/  BAR.SYNC.DEFER_BLOCKING 0x0 ;  /* 0x0000000000007b1d */ /* 0x016ff40000010000 */
[----:B------:R-:W-:Y:S05]  /*0580*/  @!P0 BRA `(.L_x_2672) ;  /* 0x0000004c00748947 */ /* 0x000fea0003800000 */
.L_x_2673:
        /* <DEDUP_REMOVED lines=32> */
.L_x_2674:
[----:B------:R-:W-:Y:S01]  /*0790*/  ULDC UR7, c[0x0][0x8cc] ;  /* 0x0002330000077ab9 */ /* 0x000fe20000000800 */
[----:B------:R-:W-:Y:S01]  /*07a0*/  UMOV UR36, UR10 ;  /* 0x0000000a00247c82 */ /* 0x000fe20008000000 */
[----:B------:R-:W-:-:S11]  /*07b0*/  UISETP.NE.AND UP0, UPT, UR7, 0x1, UPT ;  /* 0x000000010700788c */ /* 0x000fd6000bf05270 */
[----:B------:R-:W-:Y:S02]  /*07c0*/  @UP0 ULDC.64 UR8, c[0x0][0x8d0] ;  /* 0x0002340000080ab9 */ /* 0x000fe40000000a00 */
[----:B------:R-:W-:-:S04]  /*07d0*/  UIMAD.WIDE.U32 UR4, UR10, UR8, URZ ;  /* 0x000000080a0472a5 */ /* 0x000fc8000f8e003f */
[----:B------:R-:W-:-:S04]  /*07e0*/  @UP0 USHF.R.U32.HI UR36, URZ, UR9, UR5 ;  /* 0x000000093f240299 */ /* 0x000fc80008011605 */
[----:B------:R-:W-:-:S12]  /*07f0*/  UIMAD UR4, UR36, UR7, URZ ;  /* 0x00000007240472a4 */ /* 0x000fd8000f8e023f */
.L_x_2675:
        /* <DEDUP_REMOVED lines=118> */
.L_x_2679:
        /* <DEDUP_REMOVED lines=15> */
.L_x_2678:
        /* <DEDUP_REMOVED lines=23> */
.L_x_2681:
        /* <DEDUP_REMOVED lines=15> */
.L_x_2680:
        /* <DEDUP_REMOVED lines=8> */
.L_x_2755:
        /* <DEDUP_REMOVED lines=15> */
.L_x_2683:
        /* <DEDUP_REMOVED lines=105> */
.L_x_2695:
[----:B------:R-:W-:-:S05]  /*1ab0*/  IMAD.U32 R0, RZ, RZ, UR38 ;  /* 0x00000026ff007e24 */ /* 0x000fca000f8e00ff */
[----:B------:R-:W-:-:S04]  /*1ac0*/  LOP3.LUT R0, R0, 0x1, RZ, 0xfc, !PT ;  /* 0x0000000100007812 */ /* 0x000fc800078efcff */
[----:B------:R-:W-:-:S13]  /*1ad0*/  ISETP.NE.AND P0, PT, R0, 0x3, PT ;  /* 0x000000030000780c */ /* 0x000fda0003f05270 */
[----:B------:R-:W-:Y:S05]  /*1ae0*/  @!P0 BRA `(.L_x_2685) ;  /* 0x0000000000048947 */ /* 0x000fea0003800000 */
[----:B------:R-:W-:Y:S01]  /*1af0*/  BPT.TRAP 0x1 ;  /* 0x000000040000795c */ /* 0x000fe20000300000 */
.L_x_2685:
        /* <DEDUP_REMOVED lines=8> */
.L_x_2686:
[----:B---3--:R-:W-:Y:S05]  /*1b80*/  @P1 BRA `(.L_x_2687) ;  /* 0x0000000000081947 */ /* 0x008fea0003800000 */
[----:B------:R-:W3:Y:S02]  /*1b90*/  SYNCS.PHASECHK.TRANS64.TRYWAIT P1, [R0+URZ+0x30810], R209 ;  /* 0x030810d1000075a7 */ /* 0x000ee4000802017f */
[----:B---3--:R-:W-:Y:S05]  /*1ba0*/  @!P1 BRA `(.L_x_2688) ;  /* 0x00000068008c9947 */ /* 0x008fea0003800000 */
.L_x_2687:
        /* <DEDUP_REMOVED lines=84> */
.L_x_2689:
[----:B------:R1:W1:Y:S01]  /*20f0*/  SYNCS.PHASECHK.TRANS64.TRYWAIT P1, [R0+URZ+0x30830], R209 ;  /* 0x030830d1000075a7 */ /* 0x000262000802017f */
[----:B------:R-:W-:Y:S05]  /*2100*/  @!P0 BRA `(.L_x_2690) ;  /* 0x0000000000048947 */ /* 0x000fea0003800000 */
[----:B------:R-:W-:Y:S01]  /*2110*/  BPT.TRAP 0x1 ;  /* 0x000000040000795c */ /* 0x000fe20000300000 */
.L_x_2690:
        /* <DEDUP_REMOVED lines=54> */
.L_x_2691:
        /* <DEDUP_REMOVED lines=294> */
[----:B------:R-:W-:Y:S01]  /*36e0*/  FMUL.FTZ R164, R164, R169 ;  /* 0x000000a9a4a47220 */ /* 0x000fe20000410000 */
[----:B--2---:R-:W-:-:S05]  /*36f0*/  FADD.FTZ R176, R176, -R10 ;  /* 0x8000000ab0b07221 */ /* 0x004fca0000010000 */
[----:B------:R-:W-:Y:S01]  /*3700*/  MUFU.EX2 R211, R211 ;  /* 0x000000d300d37308 */ /* 0x000fe20000000800 */
[----:B------:R-:W-:-:S07]  /*3710*/  FADD.FTZ R169, R178, -R10 ;  /* 0x8000000ab2a97221 */ /* 0x000fce0000010000 */
[----:B------:R-:W2:Y:S01]  /*3720*/  MUFU.EX2 R18, R199 ;  /* 0x000000c700127308 */ /* 0x000ea20000000800 */
[----:B------:R-:W-:-:S07]  /*3730*/  FADD.FTZ R172, R172, -R8 ;  /* 0x80000008acac7221 */ /* 0x000fce0000010000 */
[----:B------:R-:W2:Y:S01]  /*3740*/  MUFU.EX2 R215, R215 ;  /* 0x000000d700d77308 */ /* 0x000ea20000000800 */
[----:B------:R-:W-:-:S07]  /*3750*/  FMUL.FTZ R160, R160, R165 ;  /* 0x000000a5a0a07220 */ /* 0x000fce0000410000 */
[----:B------:R-:W-:Y:S01]  /*3760*/  MUFU.EX2 R217, R217 ;  /* 0x000000d900d97308 */ /* 0x000fe20000000800 */
[----:B------:R-:W-:-:S07]  /*3770*/  FADD.FTZ R8, R174, -R8 ;  /* 0x80000008ae087221 */ /* 0x000fce0000010000 */
[----:B------:R-:W-:Y:S01]  /*3780*/  MUFU.EX2 R219, R219 ;  /* 0x000000db00db7308 */ /* 0x000fe20000000800 */
[----:B------:R-:W-:-:S07]  /*3790*/  FFMA.FTZ R184, -R191, R191, 1 ;  /* 0x3f800000bfb87423 */ /* 0x000fce00000101bf */
[----:B------:R-:W2:Y:S01]  /*37a0*/  MUFU.EX2 R216, R216 ;  /* 0x000000d800d87308 */ /* 0x000ea20000000800 */
[----:B----4-:R-:W-:-:S07]  /*37b0*/  FMUL.FTZ R167, R213, R176 ;  /* 0x000000b0d5a77220 */ /* 0x010fce0000410000 */
[----:B------:R-:W4:Y:S08]  /*37c0*/  MUFU.EX2 R218, R218 ;  /* 0x000000da00da7308 */ /* 0x000f300000000800 */
[----:B------:R-:W4:Y:S01]  /*37d0*/  MUFU.EX2 R9, R220 ;  /* 0x000000dc00097308 */ /* 0x000f220000000800 */
[----:B------:R-:W-:Y:S01]  /*37e0*/  FFMA.FTZ R165, -R190, R190, 1 ;  /* 0x3f800000bea57423 */ /* 0x000fe200000101be */
[----:B------:R-:W-:Y:S01]  /*37f0*/  FFMA.FTZ R185, -R236, R236, 1 ;  /* 0x3f800000ecb97423 */ /* 0x000fe200000101ec */
        /* <DEDUP_REMOVED lines=24> */
[----:B------:R-:W-:Y:S01]  /*3980*/  FMUL.FTZ R179, R216, R179 ;  /* 0x000000b3d8b37220 */ /* 0x000fe20000410000 */
[----:B------:R-:W-:Y:S01]  /*3990*/  FFMA.FTZ R234, -R234, R234, 1 ;  /* 0x3f800000eaea7423 */ /* 0x000fe200000101ea */
[----:B------:R-:W-:Y:S01]  /*39a0*/  FFMA.FTZ R232, -R232, R232, 1 ;  /* 0x3f800000e8e87423 */ /* 0x000fe200000101e8 */
[----:B------:R-:W-:Y:S01]  /*39b0*/  FFMA.FTZ R233, -R233, R233, 1 ;  /* 0x3f800000e9e97423 */ /* 0x000fe200000101e9 */
[----:B------:R-:W-:Y:S01]  /*39c0*/  FFMA.FTZ R231, -R231, R231, 1 ;  /* 0x3f800000e7e77423 */ /* 0x000fe200000101e7 */
[----:B------:R-:W-:Y:S01]  /*39d0*/  FMUL.FTZ R15, R217, R180 ;  /* 0x000000b4d90f7220 */ /* 0x000fe20000410000 */
[----:B----4-:R-:W-:Y:S01]  /*39e0*/  FMUL.FTZ R167, R218, R167 ;  /* 0x000000a7daa77220 */ /* 0x010fe20000410000 */
        /* <DEDUP_REMOVED lines=150> */
.L_x_2693:
        /* <DEDUP_REMOVED lines=49> */
.L_x_2694:
        /* <DEDUP_REMOVED lines=78> */
.L_x_2677:
[----:B------:R-:W-:Y:S05]  /*4b40*/  @P0 BRA `(.L_x_2676) ;  /* 0x0000003800600947 */ /* 0x000fea0003800000 */
[----:B------:R-:W1:Y:S01]  /*4b50*/  S2R R4, SR_TID.X ;  /* 0x0000000000047919 */ /* 0x000e620000002100 */
[----:B------:R-:W2:Y:S01]  /*4b60*/  S2UR UR5, SR_CgaCtaId ;  /* 0x00000000000579c3 */ /* 0x000ea20000008800 */
[----:B------:R-:W-:Y:S01]  /*4b70*/  ULDC UR4, c[0x0][0x850] ;  /* 0x0002140000047ab9 */ /* 0x000fe20000000800 */
[----:B------:R-:W-:Y:S01]  /*4b80*/  USHF.L.U32 UR8, UR36, 0xe, URZ ;  /* 0x0000000e24087899 */ /* 0x000fe2000800063f */
[----:B------:R-:W-:Y:S01]  /*4b90*/  BSSY B0, `(.L_x_2696) ;  /* 0x0000054000007945 */ /* 0x000fe20003800000 */
[----:B------:R-:W-:Y:S01]  /*4ba0*/  UISETP.NE.AND UP0, UPT, UR4, 0x1, UPT ;  /* 0x000000010400788c */ /* 0x000fe2000bf05270 */
[----:B------:R-:W-:Y:S02]  /*4bb0*/  ULDC.64 UR12, c[0x0][0x818] ;  /* 0x00020600000c7ab9 */ /* 0x000fe40000000a00 */
[----:B------:R-:W-:Y:S01]  /*4bc0*/  UMOV UR4, 0x400 ;  /* 0x0000040000047882 */ /* 0x000fe20000000000 */
[----:B------:R-:W-:Y:S01]  /*4bd0*/  USHF.R.S32.HI UR9, URZ, 0x1f, UR8 ;  /* 0x0000001f3f097899 */ /* 0x000fe20008011408 */
[----:B------:R-:W-:Y:S01]  /*4be0*/  ULDC.64 UR14, c[0x0][0x820] ;  /* 0x00020800000e7ab9 */ /* 0x000fe20000000a00 */
[----:B------:R-:W-:-:S05]  /*4bf0*/  ULDC.64 UR16, c[0x0][0x848] ;  /* 0x0002120000107ab9 */ /* 0x000fca0000000a00 */
[----:B------:R-:W-:Y:S02]  /*4c00*/  @UP0 ULDC UR6, c[0x0][0x854] ;  /* 0x0002150000060ab9 */ /* 0x000fe40000000800 */
[----:B------:R-:W-:Y:S02]  /*4c10*/  UIMAD.WIDE.U32 UR6, UR40, UR6, URZ ;  /* 0x00000006280672a5 */ /* 0x000fe4000f8e003f */
[----:B--2---:R-:W-:-:S03]  /*4c20*/  ULEA UR4, UR5, UR4, 0x18 ;  /* 0x0000000405047291 */ /* 0x004fc6000f8ec03f */
[----:B------:R-:W-:Y:S02]  /*4c30*/  @UP0 ULDC UR5, c[0x0][0x858] ;  /* 0x0002160000050ab9 */ /* 0x000fe40000000800 */
[----:B------:R-:W-:Y:S01]  /*4c40*/  @UP0 USHF.R.U32.HI UR40, URZ, UR5, UR7 ;  /* 0x000000053f280299 */ /* 0x000fe20008011607 */
[----:B-1----:R-:W-:-:S03]  /*4c50*/  VIADD R5, R4, 0xffffff80 ;  /* 0xffffff8004057836 */ /* 0x002fc60000000000 */
[----:B------:R-:W-:Y:S02]  /*4c60*/  USHF.R.S32.HI UR5, URZ, 0x1f, UR40 ;  /* 0x0000001f3f057899 */ /* 0x000fe40008011428 */
[----:B------:R-:W-:Y:S01]  /*4c70*/  UIMAD.WIDE.U32 UR6, UR40, UR12, UR8 ;  /* 0x0000000c280672a5 */ /* 0x000fe2000f8e0008 */
[----:B------:R-:W-:Y:S01]  /*4c80*/  SHF.R.S32.HI R0, RZ, 0x1f, R5 ;  /* 0x0000001fff007819 */ /* 0x000fe20000011405 */
[----:B------:R-:W-:Y:S01]  /*4c90*/  UIMAD UR10, UR5, UR12, URZ ;  /* 0x0000000c050a72a4 */ /* 0x000fe2000f8e023f */
[----:B------:R-:W-:Y:S01]  /*4ca0*/  BAR.SYNC.DEFER_BLOCKING 0x1, 0x100 ;  /* 0x0044000000007b1d */ /* 0x000fe20000010000 */
[----:B------:R-:W-:Y:S02]  /*4cb0*/  ISETP.NE.AND P0, PT, R5, RZ, PT ;  /* 0x000000ff0500720c */ /* 0x000fe40003f05270 */
[----:B------:R-:W-:Y:S01]  /*4cc0*/  LEA.HI R2, R0, R5, RZ, 0x7 ;  /* 0x0000000500027211 */ /* 0x000fe200078f38ff */
[----:B------:R-:W-:-:S03]  /*4cd0*/  UIMAD UR10, UR40, UR13, UR10 ;  /* 0x0000000d280a72a4 */ /* 0x000fc6000f8e020a */
[C---:B------:R-:W-:Y:S01]  /*4ce0*/  LOP3.LUT R0, R2.reuse, 0xfffff80, RZ, 0xc0, !PT ;  /* 0x0fffff8002007812 */ /* 0x040fe200078ec0ff */
[----:B------:R-:W-:Y:S01]  /*4cf0*/  IMAD.SHL.U32 R2, R2, 0x40, RZ ;  /* 0x0000004002027824 */ /* 0x000fe200078e00ff */
[----:B------:R-:W-:Y:S01]  /*4d00*/  ULDC.64 UR12, c[0x0][0x840] ;  /* 0x00021000000c7ab9 */ /* 0x000fe20000000a00 */
[----:B------:R-:W-:Y:S02]  /*4d10*/  UIADD3 UR7, UR7, UR10, URZ ;  /* 0x0000000a07077290 */ /* 0x000fe4000fffe03f */
[----:B------:R-:W-:Y:S01]  /*4d20*/  IMAD.IADD R0, R5, 0x1, -R0 ;  /* 0x0000000105007824 */ /* 0x000fe200078e0a00 */
[----:B------:R-:W-:Y:S01]  /*4d30*/  LOP3.LUT R3, R2, 0x3fffe000, RZ, 0xc0, !PT ;  /* 0x3fffe00002037812 */ /* 0x000fe200078ec0ff */
[----:B------:R-:W-:Y:S02]  /*4d40*/  UIMAD UR5, UR5, UR12, URZ ;  /* 0x0000000c050572a4 */ /* 0x000fe4000f8e023f */
[----:B------:R-:W-:Y:S02]  /*4d50*/  UIMAD.WIDE.U32 UR8, UR40, UR12, UR8 ;  /* 0x0000000c280872a5 */ /* 0x000fe4000f8e0008 */
[----:B------:R-:W-:Y:S01]  /*4d60*/  IMAD R0, R0, 0x4, R3 ;  /* 0x0000000400007824 */ /* 0x000fe200078e0203 */
[----:B------:R-:W-:-:S02]  /*4d70*/  UIMAD UR12, UR40, UR13, UR5 ;  /* 0x0000000d280c72a4 */ /* 0x000fc4000f8e0205 */
[----:B------:R-:W-:Y:S02]  /*4d80*/  USHF.R.S32.HI UR5, URZ, 0x1f, UR37 ;  /* 0x0000001f3f057899 */ /* 0x000fe40008011425 */
[----:B------:R-:W-:Y:S01]  /*4d90*/  LEA R0, R0, UR4, 0x2 ;  /* 0x0000000400007c11 */ /* 0x000fe2000f8e10ff */
[----:B------:R-:W-:Y:S02]  /*4da0*/  UIADD3 UR9, UR9, UR12, URZ ;  /* 0x0000000c09097290 */ /* 0x000fe4000fffe03f */
[----:B------:R-:W-:Y:S02]  /*4db0*/  UIMAD UR11, UR5, UR14, URZ ;  /* 0x0000000e050b72a4 */ /* 0x000fe4000f8e023f */
[----:B------:R1:W-:Y:S01]  /*4dc0*/  STS.128 [R0], R24 ;  /* 0x0000001800007388 */ /* 0x0003e20000000c00 */
[----:B------:R-:W-:Y:S02]  /*4dd0*/  UIMAD UR5, UR5, UR16, URZ ;  /* 0x00000010050572a4 */ /* 0x000fe4000f8e023f */
[----:B------:R-:W-:Y:S01]  /*4de0*/  UIMAD UR11, UR37, UR15, UR11 ;  /* 0x0000000f250b72a4 */ /* 0x000fe2000f8e020b */
[----:B------:R1:W-:Y:S01]  /*4df0*/  STS.128 [R0+0x800], R28 ;  /* 0x0008001c00007388 */ /* 0x0003e20000000c00 */
[----:B------:R-:W-:-:S02]  /*4e00*/  UIMAD.WIDE.U32 UR6, UR37, UR14, UR6 ;  /* 0x0000000e250672a5 */ /* 0x000fc4000f8e0006 */
[----:B------:R-:W-:Y:S01]  /*4e10*/  UIMAD UR5, UR37, UR17, UR5 ;  /* 0x00000011250572a4 */ /* 0x000fe2000f8e0205 */
[----:B------:R1:W-:Y:S01]  /*4e20*/  STS.128 [R0+0x1000], R32 ;  /* 0x0010002000007388 */ /* 0x0003e20000000c00 */
[----:B------:R-:W-:Y:S01]  /*4e30*/  UIMAD.WIDE.U32 UR8, UR37, UR16, UR8 ;  /* 0x00000010250872a5 */ /* 0x000fe2000f8e0008 */
[----:B------:R-:W-:Y:S02]  /*4e40*/  ULDC.64 UR12, c[0x0][0x800] ;  /* 0x00020000000c7ab9 */ /* 0x000fe40000000a00 */
[----:B------:R1:W-:Y:S01]  /*4e50*/  STS.128 [R0+0x1800], R36 ;  /* 0x0018002400007388 */ /* 0x0003e20000000c00 */
[----:B------:R-:W-:Y:S01]  /*4e60*/  ULDC.64 UR14, c[0x0][0x828] ;  /* 0x00020a00000e7ab9 */ /* 0x000fe20000000a00 */
[----:B------:R-:W-:Y:S02]  /*4e70*/  UIADD3 UR7, UR7, UR11, URZ ;  /* 0x0000000b07077290 */ /* 0x000fe4000fffe03f */
[----:B------:R1:W-:Y:S01]  /*4e80*/  STS.128 [R0+0x2000], R40 ;  /* 0x0020002800007388 */ /* 0x0003e20000000c00 */
[----:B------:R-:W-:-:S02]  /*4e90*/  ULEA UR12, UP0, UR6, UR12, 0x2 ;  /* 0x0000000c060c7291 */ /* 0x000fc4000f80103f */
[----:B------:R-:W-:Y:S01]  /*4ea0*/  UIADD3 UR5, UR9, UR5, URZ ;  /* 0x0000000509057290 */ /* 0x000fe2000fffe03f */
[----:B------:R1:W-:Y:S01]  /*4eb0*/  STS.128 [R0+0x2800], R44 ;  /* 0x0028002c00007388 */ /* 0x0003e20000000c00 */
[----:B------:R-:W-:Y:S02]  /*4ec0*/  ULEA UR14, UP1, UR8, UR14, 0x2 ;  /* 0x0000000e080e7291 */ /* 0x000fe4000f82103f */
        /* <DEDUP_REMOVED lines=25> */
.L_x_2698:
[----:B------:R-:W-:Y:S01]  /*5060*/  @P0 ELECT P1, URZ, PT ;  /* 0x00000000003f082f */ /* 0x000fe20003820000 */
[----:B------:R2:W-:-:S12]  /*5070*/  UBLKRED.G.S.ADD.F32.RN [UR6], [UR4], UR5, desc[UR8] ;  /* 0x00000806040073bb */ /* 0x0005d800080a1405 */
[----:B------:R-:W-:Y:S02]  /*5080*/  @P1 PLOP3.LUT P0, PT, P1, PT, PT, 0x8, 0x0 ;  /* 0x000000000000181c */ /* 0x000fe40000f0e170 */
[----:B------:R-:W-:-:S11]  /*5090*/  PLOP3.LUT P1, PT, PT, PT, PT, 0x8, 0x0 ;  /* 0x000000000000781c */ /* 0x000fd60003f2e170 */
[----:B--2---:R-:W-:Y:S05]  /*50a0*/  @P0 BRA.U.ANY `(.L_x_2698) ;  /* 0xfffffffd00ec0947 */ /* 0x004fea000393ffff */
[----:B------:R0:W-:Y:S01]  /*50b0*/  UTMACMDFLUSH ;  /* 0x00000000000079b7 */ /* 0x0001e20000000000 */
[----:B------:R-:W-:-:S04]  /*50c0*/  DEPBAR.LE SB0, 0x0 ;  /* 0x000080000000791a */ /* 0x000fc80000000000 */
.L_x_2697:
[----:B------:R-:W-:Y:S05]  /*50d0*/  BSYNC B0 ;  /* 0x0000000000007941 */ /* 0x000fea0003800000 */
.L_x_2696:
        /* <DEDUP_REMOVED lines=32> */
.L_x_2699:
        /* <DEDUP_REMOVED lines=8> */
.L_x_2672:
        /* <DEDUP_REMOVED lines=29> */
.L_x_2701:
[----:B------:R-:W-:Y:S01]  /*5530*/  ULDC UR9, c[0x0][0x8cc] ;  /* 0x0002330000097ab9 */ /* 0x000fe20000000800 */
[----:B------:R-:W-:Y:S01]  /*5540*/  UMOV UR7, UR8 ;  /* 0x0000000800077c82 */ /* 0x000fe20008000000 */
[----:B------:R-:W-:-:S11]  /*5550*/  UISETP.NE.AND UP0, UPT, UR9, 0x1, UPT ;  /* 0x000000010900788c */ /* 0x000fd6000bf05270 */
[----:B------:R-:W-:Y:S02]  /*5560*/  @UP0 ULDC.64 UR10, c[0x0][0x8d0] ;  /* 0x00023400000a0ab9 */ /* 0x000fe40000000a00 */
[----:B------:R-:W-:-:S04]  /*5570*/  UIMAD.WIDE.U32 UR4, UR8, UR10, URZ ;  /* 0x0000000a080472a5 */ /* 0x000fc8000f8e003f */
[----:B------:R-:W-:-:S04]  /*5580*/  @UP0 USHF.R.U32.HI UR7, URZ, UR11, UR5 ;  /* 0x0000000b3f070299 */ /* 0x000fc80008011605 */
[----:B------:R-:W-:-:S12]  /*5590*/  UIMAD UR4, UR7, UR9, URZ ;  /* 0x00000009070472a4 */ /* 0x000fd8000f8e023f */
.L_x_2702:
        /* <DEDUP_REMOVED lines=67> */
.L_x_2705:
[----:B------:R-:W-:Y:S05]  /*59d0*/  BSYNC B0 ;  /* 0x0000000000007941 */ /* 0x000fea0003800000 */
.L_x_2704:
        /* <DEDUP_REMOVED lines=19> */
.L_x_2707:
[----:B------:R-:W-:Y:S05]  /*5b10*/  BSYNC B0 ;  /* 0x0000000000007941 */ /* 0x000fea0003800000 */
.L_x_2706:
[----:B------:R-:W-:Y:S06]  /*5b20*/  BAR.ARV 0xa, 0xa0 ;  /* 0x0282800000007b1d */ /* 0x000fec0000002000 */
[----:B------:R-:W-:Y:S04]  /*5b30*/  BSSY B0, `(.L_x_2708) ;  /* 0x0000003000007945 */ /* 0x000fe80003800000 */
[----:B------:R-:W-:Y:S05]  /*5b40*/  @!P0 BRA `(.L_x_2709) ;  /* 0x0000000000048947 */ /* 0x000fea0003800000 */
[----:B------:R-:W-:-:S04]  /*5b50*/  DEPBAR.LE SB0, 0x0 ;  /* 0x000080000000791a */ /* 0x000fc80000000000 */
.L_x_2709:
[----:B------:R-:W-:Y:S05]  /*5b60*/  BSYNC B0 ;  /* 0x0000000000007941 */ /* 0x000fea0003800000 */
.L_x_2708:
[----:B------:R-:W-:Y:S06]  /*5b70*/  BAR.ARV 0xb, 0xa0 ;  /* 0x02c2800000007b1d */ /* 0x000fec0000002000 */
[----:B------:R-:W-:Y:S01]  /*5b80*/  UIADD3 UR12, UR8, 0x1, URZ ;  /* 0x00000001080c7890 */ /* 0x000fe2000fffe03f */
[----:B------:R-:W-:Y:S11]  /*5b90*/  BRA `(.L_x_2710) ;  /* 0x0000000000047947 */ /* 0x000ff60003800000 */
.L_x_2703:
[----:B------:R-:W-:-:S05]  /*5ba0*/  UMOV UR12, UR8 ;  /* 0x00000008000c7c82 */ /* 0x000fca0008000000 */
.L_x_2710:
        /* <DEDUP_REMOVED lines=18> */
.L_x_2723:
        /* <DEDUP_REMOVED lines=20> */
.L_x_2712:
[----:B------:R-:W-:Y:S05]  /*5e10*/  BSYNC B0 ;  /* 0x0000000000007941 */ /* 0x000fea0003800000 */
.L_x_2711:
        /* <DEDUP_REMOVED lines=13> */
.L_x_2714:
[----:B------:R-:W-:Y:S05]  /*5ef0*/  BSYNC B0 ;  /* 0x0000000000007941 */ /* 0x000fea0003800000 */
.L_x_2713:
[----:B------:R-:W-:Y:S06]  /*5f00*/  BAR.ARV 0xa, 0xa0 ;  /* 0x0282800000007b1d */ /* 0x000fec0000002000 */
[----:B------:R-:W-:Y:S04]  /*5f10*/  BSSY B0, `(.L_x_2715) ;  /* 0x0000003000007945 */ /* 0x000fe80003800000 */
[----:B------:R-:W-:Y:S05]  /*5f20*/  @!P0 BRA `(.L_x_2716) ;  /* 0x0000000000048947 */ /* 0x000fea0003800000 */
[----:B------:R-:W-:-:S04]  /*5f30*/  DEPBAR.LE SB0, 0x0 ;  /* 0x000080000000791a */ /* 0x000fc80000000000 */
.L_x_2716:
[----:B------:R-:W-:Y:S05]  /*5f40*/  BSYNC B0 ;  /* 0x0000000000007941 */ /* 0x000fea0003800000 */
.L_x_2715:
        /* <DEDUP_REMOVED lines=13> */
.L_x_2718:
[----:B------:R-:W-:Y:S05]  /*6020*/  BSYNC B0 ;  /* 0x0000000000007941 */ /* 0x000fea0003800000 */
.L_x_2717:
        /* <DEDUP_REMOVED lines=13> */
.L_x_2720:
[----:B------:R-:W-:Y:S05]  /*6100*/  BSYNC B0 ;  /* 0x0000000000007941 */ /* 0x000fea0003800000 */
.L_x_2719:
[----:B------:R-:W-:Y:S01]  /*6110*/  UIADD3 UR12, UR12, 0x2, URZ ;  /* 0x000000020c0c7890 */ /* 0x000fe2000fffe03f */
[----:B------:R-:W-:Y:S06]  /*6120*/  BAR.ARV 0xa, 0xa0 ;  /* 0x0282800000007b1d */ /* 0x000fec0000002000 */
[----:B------:R-:W-:Y:S01]  /*6130*/  UISETP.GE.AND UP0, UPT, UR12, UR5, UPT ;  /* 0x000000050c00728c */ /* 0x000fe2000bf06270 */
[----:B------:R-:W-:Y:S04]  /*6140*/  BSSY B0, `(.L_x_2721) ;  /* 0x0000003000007945 */ /* 0x000fe80003800000 */
[----:B------:R-:W-:Y:S06]  /*6150*/  @!P0 BRA `(.L_x_2722) ;  /* 0x0000000000048947 */ /* 0x000fec0003800000 */
[----:B------:R-:W-:-:S04]  /*6160*/  DEPBAR.LE SB0, 0x0 ;  /* 0x000080000000791a */ /* 0x000fc80000000000 */
.L_x_2722:
[----:B------:R-:W-:Y:S05]  /*6170*/  BSYNC B0 ;  /* 0x0000000000007941 */ /* 0x000fea0003800000 */
.L_x_2721:
[----:B------:R-:W-:Y:S06]  /*6180*/  BAR.ARV 0xb, 0xa0 ;  /* 0x02c2800000007b1d */ /* 0x000fec0000002000 */
[----:B------:R-:W-:Y:S01]  /*6190*/  PLOP3.LUT P1, PT, PT, PT, UP0, 0x80, 0x0 ;  /* 0x000000000000781c */ /* 0x000fe20003f2f008 */
[----:B------:R-:W-:Y:S02]  /*61a0*/  UIADD3 UR20, UR20, 0x4000, URZ ;  /* 0x0000400014147890 */ /* 0x000fe4000fffe03f */
[----:B------:R-:W-:-:S10]  /*61b0*/  UIADD3 UR4, UR4, 0x4000, URZ ;  /* 0x0000400004047890 */ /* 0x000fd4000fffe03f */
[----:B------:R-:W-:Y:S05]  /*61c0*/  @!P1 BRA `(.L_x_2723) ;  /* 0xfffffff800c09947 */ /* 0x000fea000383ffff */
[----:B------:R-:W-:Y:S05]  /*61d0*/  BRA `(.L_x_2676) ;  /* 0x0000002000bc7947 */ /* 0x000fea0003800000 */
.L_x_2700:
        /* <DEDUP_REMOVED lines=21> */
.L_x_2724:
[----:B------:R-:W-:Y:S01]  /*6330*/  ULDC UR8, c[0x0][0x8cc] ;  /* 0x0002330000087ab9 */ /* 0x000fe20000000800 */
[----:B------:R-:W-:Y:S01]  /*6340*/  UMOV UR11, UR7 ;  /* 0x00000007000b7c82 */ /* 0x000fe20008000000 */
[----:B------:R-:W-:-:S11]  /*6350*/  UISETP.NE.AND UP0, UPT, UR8, 0x1, UPT ;  /* 0x000000010800788c */ /* 0x000fd6000bf05270 */
[----:B------:R-:W-:Y:S02]  /*6360*/  @UP0 ULDC.64 UR12, c[0x0][0x8d0] ;  /* 0x00023400000c0ab9 */ /* 0x000fe40000000a00 */
[----:B------:R-:W-:-:S04]  /*6370*/  UIMAD.WIDE.U32 UR4, UR7, UR12, URZ ;  /* 0x0000000c070472a5 */ /* 0x000fc8000f8e003f */
[----:B------:R-:W-:-:S04]  /*6380*/  @UP0 USHF.R.U32.HI UR11, URZ, UR13, UR5 ;  /* 0x0000000d3f0b0299 */ /* 0x000fc80008011605 */
[----:B------:R-:W-:-:S12]  /*6390*/  UIMAD UR4, UR11, UR8, URZ ;  /* 0x000000080b0472a4 */ /* 0x000fd8000f8e023f */
.L_x_2725:
        /* <DEDUP_REMOVED lines=70> */
.L_x_2756:
        /* <DEDUP_REMOVED lines=15> */
.L_x_2729:
        /* <DEDUP_REMOVED lines=97> */
.L_x_2740:
[----:B--234-:R-:W-:-:S04]  /*6f00*/  SHF.L.U32 R21, R11, 0x1f, RZ ;  /* 0x0000001f0b157819 */ /* 0x01cfc800000006ff */
[----:B------:R-:W1:Y:S02]  /*6f10*/  SYNCS.PHASECHK.TRANS64.TRYWAIT P1, [R16+URZ+0x30840], R21 ;  /* 0x03084015100075a7 */ /* 0x000e64000802017f */
[----:B-1----:R-:W-:Y:S05]  /*6f20*/  @!P1 BRA `(.L_x_2732) ;  /* 0x0000001400e89947 */ /* 0x002fea0003800000 */
.L_x_2757:
[----:B------:R-:W-:Y:S05]  /*6f30*/  @P0 BRA `(.L_x_2733) ;  /* 0x0000000000140947 */ /* 0x000fea0003800000 */
[----:B------:R-:W-:Y:S01]  /*6f40*/  ISETP.NE.AND P1, PT, R6, RZ, PT ;  /* 0x000000ff0600720c */ /* 0x000fe20003f25270 */
[----:B------:R-:W-:-:S04]  /*6f50*/  IMAD.MOV.U32 R3, RZ, RZ, 0x4100 ;  /* 0x00004100ff037424 */ /* 0x000fc800078e00ff */
[----:B------:R3:W-:Y:S08]  /*6f60*/  SYNCS.ARRIVE.TRANS64 RZ, [R16+URZ+0x30830], R3 ;  /* 0x0308300310ff79a7 */ /* 0x0007f0000800003f */
[----:B------:R-:W-:Y:S05]  /*6f70*/  @!P1 BRA `(.L_x_2733) ;  /* 0x0000000000049947 */ /* 0x000fea0003800000 */
[----:B------:R-:W-:Y:S01]  /*6f80*/  BPT.TRAP 0x1 ;  /* 0x000000040000795c */ /* 0x000fe20000300000 */
.L_x_2733:
        /* <DEDUP_REMOVED lines=36> */
.L_x_2758:
[----:B------:R-:W-:Y:S05]  /*71d0*/  @P0 BRA `(.L_x_2735) ;  /* 0x0000000000140947 */ /* 0x000fea0003800000 */
[----:B------:R-:W-:Y:S01]  /*71e0*/  ISETP.NE.AND P1, PT, R6, RZ, PT ;  /* 0x000000ff0600720c */ /* 0x000fe20003f25270 */
[----:B------:R-:W-:-:S04]  /*71f0*/  IMAD.MOV.U32 R2, RZ, RZ, 0x4100 ;  /* 0x00004100ff027424 */ /* 0x000fc800078e00ff */
[----:B------:R3:W-:Y:S08]  /*7200*/  SYNCS.ARRIVE.TRANS64 RZ, [R16+URZ+0x30818], R2 ;  /* 0x0308180210ff79a7 */ /* 0x0007f0000800003f */
[----:B------:R-:W-:Y:S05]  /*7210*/  @!P1 BRA `(.L_x_2735) ;  /* 0x0000000000049947 */ /* 0x000fea0003800000 */
[----:B------:R-:W-:Y:S01]  /*7220*/  BPT.TRAP 0x1 ;  /* 0x000000040000795c */ /* 0x000fe20000300000 */
.L_x_2735:
        /* <DEDUP_REMOVED lines=36> */
.L_x_2759:
[----:B------:R-:W-:Y:S05]  /*7470*/  @P0 BRA `(.L_x_2737) ;  /* 0x0000000000140947 */ /* 0x000fea0003800000 */
[----:B------:R-:W-:Y:S01]  /*7480*/  ISETP.NE.AND P1, PT, R6, RZ, PT ;  /* 0x000000ff0600720c */ /* 0x000fe20003f25270 */
[----:B-123--:R-:W-:-:S04]  /*7490*/  IMAD.MOV.U32 R21, RZ, RZ, 0x4100 ;  /* 0x00004100ff157424 */ /* 0x00efc800078e00ff */
[----:B------:R4:W-:Y:S08]  /*74a0*/  SYNCS.ARRIVE.TRANS64 RZ, [R16+URZ+0x30838], R21 ;  /* 0x0308381510ff79a7 */ /* 0x0009f0000800003f */
[----:B------:R-:W-:Y:S05]  /*74b0*/  @!P1 BRA `(.L_x_2737) ;  /* 0x0000000000049947 */ /* 0x000fea0003800000 */
[----:B------:R-:W-:Y:S01]  /*74c0*/  BPT.TRAP 0x1 ;  /* 0x000000040000795c */ /* 0x000fe20000300000 */
.L_x_2737:
        /* <DEDUP_REMOVED lines=31> */
.L_x_2761:
[----:B------:R-:W-:Y:S05]  /*76c0*/  @P0 BRA `(.L_x_2739) ;  /* 0x0000000000140947 */ /* 0x000fea0003800000 */
[----:B------:R-:W-:Y:S01]  /*76d0*/  ISETP.NE.AND P1, PT, R6, RZ, PT ;  /* 0x000000ff0600720c */ /* 0x000fe20003f25270 */
[----:B------:R-:W-:-:S04]  /*76e0*/  IMAD.MOV.U32 R5, RZ, RZ, 0x4100 ;  /* 0x00004100ff057424 */ /* 0x000fc800078e00ff */
[----:B------:R1:W-:Y:S08]  /*76f0*/  SYNCS.ARRIVE.TRANS64 RZ, [R16+URZ+0x30810], R5 ;  /* 0x0308100510ff79a7 */ /* 0x0003f0000800003f */
[----:B------:R-:W-:Y:S05]  /*7700*/  @!P1 BRA `(.L_x_2739) ;  /* 0x0000000000049947 */ /* 0x000fea0003800000 */
[----:B------:R-:W-:Y:S01]  /*7710*/  BPT.TRAP 0x1 ;  /* 0x000000040000795c */ /* 0x000fe20000300000 */
.L_x_2739:
        /* <DEDUP_REMOVED lines=37> */
.L_x_2731:
        /* <DEDUP_REMOVED lines=8> */
.L_x_2762:
[----:B------:R-:W-:Y:S05]  /*79f0*/  @P0 BRA `(.L_x_2742) ;  /* 0x0000000000140947 */ /* 0x000fea0003800000 */
[----:B------:R-:W-:Y:S01]  /*7a00*/  ISETP.NE.AND P1, PT, R6, RZ, PT ;  /* 0x000000ff0600720c */ /* 0x000fe20003f25270 */
[----:B------:R-:W-:-:S04]  /*7a10*/  IMAD.MOV.U32 R5, RZ, RZ, 0x4100 ;  /* 0x00004100ff057424 */ /* 0x000fc800078e00ff */
[----:B------:R2:W-:Y:S08]  /*7a20*/  SYNCS.ARRIVE.TRANS64 RZ, [R16+URZ+0x30830], R5 ;  /* 0x0308300510ff79a7 */ /* 0x0005f0000800003f */
[----:B------:R-:W-:Y:S05]  /*7a30*/  @!P1 BRA `(.L_x_2742) ;  /* 0x0000000000049947 */ /* 0x000fea0003800000 */
[----:B------:R-:W-:Y:S01]  /*7a40*/  BPT.TRAP 0x1 ;  /* 0x000000040000795c */ /* 0x000fe20000300000 */
.L_x_2742:
        /* <DEDUP_REMOVED lines=33> */
.L_x_2763:
[----:B------:R-:W-:Y:S05]  /*7c60*/  @P0 BRA `(.L_x_2744) ;  /* 0x0000000000140947 */ /* 0x000fea0003800000 */
[----:B------:R-:W-:Y:S01]  /*7c70*/  ISETP.NE.AND P0, PT, R6, RZ, PT ;  /* 0x000000ff0600720c */ /* 0x000fe20003f05270 */
[----:B------:R-:W-:-:S04]  /*7c80*/  IMAD.MOV.U32 R5, RZ, RZ, 0x4100 ;  /* 0x00004100ff057424 */ /* 0x000fc800078e00ff */
[----:B------:R1:W-:Y:S08]  /*7c90*/  SYNCS.ARRIVE.TRANS64 RZ, [R16+URZ+0x30818], R5 ;  /* 0x0308180510ff79a7 */ /* 0x0003f0000800003f */
[----:B------:R-:W-:Y:S05]  /*7ca0*/  @!P0 BRA `(.L_x_2744) ;  /* 0x0000000000048947 */ /* 0x000fea0003800000 */
[----:B------:R-:W-:Y:S01]  /*7cb0*/  BPT.TRAP 0x1 ;  /* 0x000000040000795c */ /* 0x000fe20000300000 */
.L_x_2744:
        /* <DEDUP_REMOVED lines=37> */
.L_x_2730:
[----:B------:R-:W1:Y:S01]  /*7f10*/  S2R R0, SR_TID.X ;  /* 0x0000000000007919 */ /* 0x000e620000002100 */
[----:B------:R-:W-:Y:S01]  /*7f20*/  IMAD R3, R19, 0x8, R16 ;  /* 0x0000000813037824 */ /* 0x000fe200078e0210 */
[----:B-1----:R-:W-:Y:S02]  /*7f30*/  LOP3.LUT R2, R0, 0x7f, RZ, 0xc0, !PT ;  /* 0x0000007f00027812 */ /* 0x002fe400078ec0ff */
[----:B------:R-:W-:Y:S02]  /*7f40*/  SHF.L.U32 R0, R11, 0x1f, RZ ;  /* 0x0000001f0b007819 */ /* 0x000fe400000006ff */
[----:B------:R-:W-:Y:S02]  /*7f50*/  ISETP.NE.AND P1, PT, R2, RZ, PT ;  /* 0x000000ff0200720c */ /* 0x000fe40003f25270 */
[----:B------:R-:W1:Y:S02]  /*7f60*/  SYNCS.PHASECHK.TRANS64.TRYWAIT P0, [R3+URZ+0x30840], R0 ;  /* 0x03084000030075a7 */ /* 0x000e64000800017f */
[----:B-1----:R-:W-:Y:S09]  /*7f70*/  @!P0 BRA `(.L_x_2745) ;  /* 0x0000000800508947 */ /* 0x002ff20003800000 */
.L_x_2764:
[----:B------:R-:W-:Y:S05]  /*7f80*/  @P1 BRA `(.L_x_2746) ;  /* 0x0000000000181947 */ /* 0x000fea0003800000 */
[----:B------:R-:W1:Y:S01]  /*7f90*/  S2R R2, SR_TID.X ;  /* 0x0000000000027919 */ /* 0x000e620000002100 */
[----:B------:R-:W-:-:S04]  /*7fa0*/  IMAD.MOV.U32 R0, RZ, RZ, 0x4100 ;  /* 0x00004100ff007424 */ /* 0x000fc800078e00ff */
[----:B------:R1:W-:Y:S02]  /*7fb0*/  SYNCS.ARRIVE.TRANS64 RZ, [R3+URZ+0x30830], R0 ;  /* 0x0308300003ff79a7 */ /* 0x0003e4000800003f */
[----:B-1----:R-:W-:-:S13]  /*7fc0*/  LOP3.LUT P0, RZ, R2, 0x1f, RZ, 0xc0, !PT ;  /* 0x0000001f02ff7812 */ /* 0x002fda000780c0ff */
[----:B------:R-:W-:Y:S05]  /*7fd0*/  @!P0 BRA `(.L_x_2746) ;  /* 0x0000000000048947 */ /* 0x000fea0003800000 */
[----:B------:R-:W-:Y:S01]  /*7fe0*/  BPT.TRAP 0x1 ;  /* 0x000000040000795c */ /* 0x000fe20000300000 */
.L_x_2746:
        /* <DEDUP_REMOVED lines=40> */
.L_x_2727:
[----:B------:R-:W-:Y:S05]  /*8270*/  BSYNC B0 ;  /* 0x0000000000007941 */ /* 0x000fea0003800000 */
.L_x_2726:
[----:B------:R-:W-:-:S03]  /*8280*/  UMOV UR7, 0xffffffff ;  /* 0xffffffff00077882 */ /* 0x000fc60000000000 */
[----:B------:R-:W-:Y:S05]  /*8290*/  BRA.DIV UR7, `(.L_x_2747) ;  /* 0x00000006079c7947 */ /* 0x000fea000b800000 */
[----:B------:R-:W-:-:S13]  /*82a0*/  ELECT P6, URZ, PT ;  /* 0x00000000003f782f */ /* 0x000fda00038c0000 */
.L_x_2767:
[----:B------:R-:W-:Y:S05]  /*82b0*/  @!P6 BRA `(.L_x_2676) ;  /* 0x000000000084e947 */ /* 0x000fea0003800000 */
[----:B------:R-:W-:-:S06]  /*82c0*/  ULOP3.LUT UR7, UR38, 0x2, URZ, 0xfc, !UPT ;  /* 0x0000000226077892 */ /* 0x000fcc000f8efc3f */
[----:B------:R-:W-:-:S05]  /*82d0*/  IMAD.U32 R2, RZ, RZ, UR7 ;  /* 0x00000007ff027e24 */ /* 0x000fca000f8e00ff */
[----:B------:R-:W-:-:S13]  /*82e0*/  ISETP.NE.AND P2, PT, R2, 0x3, PT ;  /* 0x000000030200780c */ /* 0x000fda0003f45270 */
[----:B------:R-:W-:Y:S05]  /*82f0*/  @!P2 BRA `(.L_x_2748) ;  /* 0x000000000004a947 */ /* 0x000fea0003800000 */
[----:B------:R-:W-:Y:S01]  /*8300*/  BPT.TRAP 0x1 ;  /* 0x000000040000795c */ /* 0x000fe20000300000 */
.L_x_2748:
        /* <DEDUP_REMOVED lines=15> */
.L_x_2768:
[----:B------:R-:W2:Y:S02]  /*8400*/  SYNCS.PHASECHK.TRANS64.TRYWAIT P0, [R3+URZ], R2 ;  /* 0x00000002030075a7 */ /* 0x000ea4000800017f */
[----:B--2---:R-:W-:Y:S05]  /*8410*/  @!P0 BRA `(.L_x_2750) ;  /* 0x0000000400708947 */ /* 0x004fea0003800000 */
.L_x_2769:
[----:B------:R-:W-:Y:S05]  /*8420*/  @!P2 BRA `(.L_x_2751) ;  /* 0x000000000004a947 */ /* 0x000fea0003800000 */
[----:B------:R-:W-:Y:S01]  /*8430*/  BPT.TRAP 0x1 ;  /* 0x000000040000795c */ /* 0x000fe20000300000 */
.L_x_2751:
[----:B--2---:R-:W-:-:S04]  /*8440*/  VIADD R3, R7, 0x30840 ;  /* 0x0003084007037836 */ /* 0x004fc80000000000 */
[----:B------:R-:W-:-:S04]  /*8450*/  IMAD R0, R0, 0x8, R3 ;  /* 0x0000000800007824 */ /* 0x000fc800078e0203 */
[----:B------:R-:W2:Y:S02]  /*8460*/  SYNCS.PHASECHK.TRANS64.TRYWAIT P0, [R0+URZ], R5 ;  /* 0x00000005000075a7 */ /* 0x000ea4000800017f */
[----:B--2---:R-:W-:Y:S05]  /*8470*/  @!P0 BRA `(.L_x_2752) ;  /* 0x00000004006c8947 */ /* 0x004fea0003800000 */
.L_x_2770:
[----:B------:R-:W-:-:S07]  /*8480*/  IMAD R3, R4, 0x8, R3 ;  /* 0x0000000804037824 */ /* 0x000fce00078e0203 */
.L_x_2753:
[----:B---3--:R3:W4:Y:S02]  /*8490*/  SYNCS.PHASECHK.TRANS64.TRYWAIT P0, [R3+URZ], R2 ;  /* 0x00000002030075a7 */ /* 0x008724000800017f */
[----:B----4-:R-:W-:Y:S05]  /*84a0*/  @!P0 NANOSLEEP.SYNCS 0x989680 ;  /* 0x009896800000895d */ /* 0x010fea0003900000 */
[----:B------:R-:W4:Y:S02]  /*84b0*/  @!P0 SYNCS.PHASECHK.TRANS64 P0, [R3+URZ], R2 ;  /* 0x00000002030085a7 */ /* 0x000f24000800007f */
[----:B----4-:R-:W-:Y:S05]  /*84c0*/  @!P0 BRA `(.L_x_2753) ;  /* 0xfffffffc00f08947 */ /* 0x010fea000383ffff */
.L_x_2676:
[----:B------:R-:W-:Y:S05]  /*84d0*/  BSYNC B6 ;  /* 0x0000000000067941 */ /* 0x000fea0003800000 */
.L_x_2671:
[----:B------:R-:W-:Y:S05]  /*84e0*/  EXIT ;  /* 0x000000000000794d */ /* 0x000fea0003800000 */
.L_x_2682:
[----:B------:R-:W-:Y:S02]  /*84f0*/  IMAD.MOV.U32 R12, RZ, RZ, RZ ;  /* 0x000000ffff0c7224 */ /* 0x000fe400078e00ff */
[----:B------:R-:W-:Y:S02]  /*8500*/  IMAD.MOV.U32 R11, RZ, RZ, 0x1f ;  /* 0x0000001fff0b7424 */ /* 0x000fe400078e00ff */
[----:B------:R-:W-:-:S07]  /*8510*/  IMAD.MOV.U32 R15, RZ, RZ, -0x1 ;  /* 0xffffffffff0f7424 */ /* 0x000fce00078e00ff */
[----:B------:R-:W-:Y:S05]  /*8520*/  WARPSYNC.COLLECTIVE R15, `(.L_x_2754) ;  /* 0x000000000f087348 */ /* 0x000fea0003c00000 */
[----:B------:R1:W2:Y:S02]  /*8530*/  SHFL.IDX P6, R14, R13, R12, R11 ;  /* 0x0000000c0d0e7389 */ /* 0x0002a400000c000b */
[----:B-12---:R-:W-:Y:S01]  /*8540*/  ENDCOLLECTIVE ;  /* 0x000000000000791b */ /* 0x006fe20003800000 */
.L_x_2754:
[----:B------:R-:W-:Y:S05]  /*8550*/  BRA `(.L_x_2755) ;  /* 0xffffff8c00747947 */ /* 0x000fea000383ffff */
.L_x_2684:
        /* <DEDUP_REMOVED lines=8> */
.L_x_2688:
[----:B---3--:R3:W4:Y:S02]  /*85e0*/  SYNCS.PHASECHK.TRANS64.TRYWAIT P1, [R0+URZ+0x30810], R209 ;  /* 0x030810d1000075a7 */ /* 0x008724000802017f */
[----:B----4-:R-:W-:Y:S05]  /*85f0*/  @!P1 NANOSLEEP.SYNCS 0x989680 ;  /* 0x009896800000995d */ /* 0x010fea0003900000 */
[----:B------:R-:W4:Y:S02]  /*8600*/  @!P1 SYNCS.PHASECHK.TRANS64 P1, [R0+URZ+0x30810], R209 ;  /* 0x030810d1000095a7 */ /* 0x000f24000802007f */
[----:B----4-:R-:W-:Y:S05]  /*8610*/  @!P1 BRA `(.L_x_2688) ;  /* 0xfffffffc00f09947 */ /* 0x010fea000383ffff */
[----:B------:R-:W-:Y:S05]  /*8620*/  BRA `(.L_x_2687) ;  /* 0xffffff9400607947 */ /* 0x000fea000383ffff */
.L_x_2692:
[----:B------:R1:W1:Y:S02]  /*8630*/  SYNCS.PHASECHK.TRANS64.TRYWAIT P1, [R0+URZ+0x30830], R209 ;  /* 0x030830d1000075a7 */ /* 0x000264000802017f */
[----:B-1----:R-:W-:Y:S05]  /*8640*/  @!P1 NANOSLEEP.SYNCS 0x989680 ;  /* 0x009896800000995d */ /* 0x002fea0003900000 */
[----:B------:R-:W1:Y:S02]  /*8650*/  @!P1 SYNCS.PHASECHK.TRANS64 P1, [R0+URZ+0x30830], R209 ;  /* 0x030830d1000095a7 */ /* 0x000e64000802007f */
[----:B-1----:R-:W-:Y:S05]  /*8660*/  @!P1 BRA `(.L_x_2692) ;  /* 0xfffffffc00f09947 */ /* 0x002fea000383ffff */
[----:B------:R-:W-:Y:S05]  /*8670*/  BRA `(.L_x_2691) ;  /* 0xffffff9c00807947 */ /* 0x000fea000383ffff */
.L_x_2728:
[----:B-1----:R1:W2:Y:S02]  /*8680*/  SYNCS.PHASECHK.TRANS64.TRYWAIT P0, [R16+URZ+0x30820], R3 ;  /* 0x03082003100075a7 */ /* 0x0022a4000800017f */
[----:B--2---:R-:W-:Y:S05]  /*8690*/  @!P0 NANOSLEEP.SYNCS 0x989680 ;  /* 0x009896800000895d */ /* 0x004fea0003900000 */
[----:B------:R-:W2:Y:S02]  /*86a0*/  @!P0 SYNCS.PHASECHK.TRANS64 P0, [R16+URZ+0x30820], R3 ;  /* 0x03082003100085a7 */ /* 0x000ea4000800007f */
[----:B--2---:R-:W-:Y:S05]  /*86b0*/  @!P0 BRA `(.L_x_2728) ;  /* 0xfffffffc00f08947 */ /* 0x004fea000383ffff */
[----:B------:R-:W-:Y:S05]  /*86c0*/  BRA `(.L_x_2756) ;  /* 0xffffffe0004c7947 */ /* 0x000fea000383ffff */
.L_x_2732:
[----:B-1----:R1:W3:Y:S02]  /*86d0*/  SYNCS.PHASECHK.TRANS64.TRYWAIT P1, [R16+URZ+0x30840], R21 ;  /* 0x03084015100075a7 */ /* 0x0022e4000802017f */
[----:B---3--:R-:W-:Y:S05]  /*86e0*/  @!P1 NANOSLEEP.SYNCS 0x989680 ;  /* 0x009896800000995d */ /* 0x008fea0003900000 */
[----:B------:R-:W3:Y:S02]  /*86f0*/  @!P1 SYNCS.PHASECHK.TRANS64 P1, [R16+URZ+0x30840], R21 ;  /* 0x03084015100095a7 */ /* 0x000ee4000802007f */
[----:B---3--:R-:W-:Y:S05]  /*8700*/  @!P1 BRA `(.L_x_2732) ;  /* 0xfffffffc00f09947 */ /* 0x008fea000383ffff */
[----:B------:R-:W-:Y:S05]  /*8710*/  BRA `(.L_x_2757) ;  /* 0xffffffe800047947 */ /* 0x000fea000383ffff */
.L_x_2734:
[----:B--2---:R2:W3:Y:S02]  /*8720*/  SYNCS.PHASECHK.TRANS64.TRYWAIT P1, [R16+URZ+0x30828], R21 ;  /* 0x03082815100075a7 */ /* 0x0044e4000802017f */
[----:B---3--:R-:W-:Y:S05]  /*8730*/  @!P1 NANOSLEEP.SYNCS 0x989680 ;  /* 0x009896800000995d */ /* 0x008fea0003900000 */
[----:B------:R-:W3:Y:S02]  /*8740*/  @!P1 SYNCS.PHASECHK.TRANS64 P1, [R16+URZ+0x30828], R21 ;  /* 0x03082815100095a7 */ /* 0x000ee4000802007f */
[----:B---3--:R-:W-:Y:S05]  /*8750*/  @!P1 BRA `(.L_x_2734) ;  /* 0xfffffffc00f09947 */ /* 0x008fea000383ffff */
[----:B------:R-:W-:Y:S05]  /*8760*/  BRA `(.L_x_2758) ;  /* 0xffffffe800987947 */ /* 0x000fea000383ffff */
.L_x_2736:
[----:B---3--:R3:W4:Y:S02]  /*8770*/  SYNCS.PHASECHK.TRANS64.TRYWAIT P1, [R16+URZ+0x30848], R21 ;  /* 0x03084815100075a7 */ /* 0x008724000802017f */
[----:B----4-:R-:W-:Y:S05]  /*8780*/  @!P1 NANOSLEEP.SYNCS 0x989680 ;  /* 0x009896800000995d */ /* 0x010fea0003900000 */
[----:B------:R-:W4:Y:S02]  /*8790*/  @!P1 SYNCS.PHASECHK.TRANS64 P1, [R16+URZ+0x30848], R21 ;  /* 0x03084815100095a7 */ /* 0x000f24000802007f */
[----:B----4-:R-:W-:Y:S05]  /*87a0*/  @!P1 BRA `(.L_x_2736) ;  /* 0xfffffffc00f09947 */ /* 0x010fea000383ffff */
[----:B------:R-:W-:Y:S05]  /*87b0*/  BRA `(.L_x_2759) ;  /* 0xffffffec002c7947 */ /* 0x000fea000383ffff */
.L_x_2738:
[----:B------:R-:W-:-:S07]  /*87c0*/  SHF.L.U32 R5, R11, 0x1f, RZ ;  /* 0x0000001f0b057819 */ /* 0x000fce00000006ff */
.L_x_2760:
[----:B------:R1:W1:Y:S02]  /*87d0*/  SYNCS.PHASECHK.TRANS64.TRYWAIT P1, [R16+URZ+0x30820], R5 ;  /* 0x03082005100075a7 */ /* 0x000264000802017f */
[----:B-1----:R-:W-:Y:S05]  /*87e0*/  @!P1 NANOSLEEP.SYNCS 0x989680 ;  /* 0x009896800000995d */ /* 0x002fea0003900000 */
[----:B------:R-:W1:Y:S02]  /*87f0*/  @!P1 SYNCS.PHASECHK.TRANS64 P1, [R16+URZ+0x30820], R5 ;  /* 0x03082005100095a7 */ /* 0x000e64000802007f */
[----:B-1----:R-:W-:Y:S05]  /*8800*/  @!P1 BRA `(.L_x_2760) ;  /* 0xfffffffc00f09947 */ /* 0x002fea000383ffff */
[----:B------:R-:W-:Y:S05]  /*8810*/  BRA `(.L_x_2761) ;  /* 0xffffffec00a87947 */ /* 0x000fea000383ffff */
.L_x_2741:
[----:B-1----:R1:W2:Y:S02]  /*8820*/  SYNCS.PHASECHK.TRANS64.TRYWAIT P1, [R16+URZ+0x30840], R13 ;  /* 0x0308400d100075a7 */ /* 0x0022a4000802017f */
[----:B--2---:R-:W-:Y:S05]  /*8830*/  @!P1 NANOSLEEP.SYNCS 0x989680 ;  /* 0x009896800000995d */ /* 0x004fea0003900000 */
[----:B------:R-:W2:Y:S02]  /*8840*/  @!P1 SYNCS.PHASECHK.TRANS64 P1, [R16+URZ+0x30840], R13 ;  /* 0x0308400d100095a7 */ /* 0x000ea4000802007f */
[----:B--2---:R-:W-:Y:S05]  /*8850*/  @!P1 BRA `(.L_x_2741) ;  /* 0xfffffffc00f09947 */ /* 0x004fea000383ffff */
[----:B------:R-:W-:Y:S05]  /*8860*/  BRA `(.L_x_2762) ;  /* 0xfffffff000607947 */ /* 0x000fea000383ffff */
.L_x_2743:
[----:B--2---:R2:W1:Y:S02]  /*8870*/  SYNCS.PHASECHK.TRANS64.TRYWAIT P1, [R16+URZ+0x30828], R13 ;  /* 0x0308280d100075a7 */ /* 0x004464000802017f */
[----:B-1----:R-:W-:Y:S05]  /*8880*/  @!P1 NANOSLEEP.SYNCS 0x989680 ;  /* 0x009896800000995d */ /* 0x002fea0003900000 */
[----:B------:R-:W1:Y:S02]  /*8890*/  @!P1 SYNCS.PHASECHK.TRANS64 P1, [R16+URZ+0x30828], R13 ;  /* 0x0308280d100095a7 */ /* 0x000e64000802007f */
[----:B-1----:R-:W-:Y:S05]  /*88a0*/  @!P1 BRA `(.L_x_2743) ;  /* 0xfffffffc00f09947 */ /* 0x002fea000383ffff */
[----:B------:R-:W-:Y:S05]  /*88b0*/  BRA `(.L_x_2763) ;  /* 0xfffffff000e87947 */ /* 0x000fea000383ffff */
.L_x_2745:
[----:B------:R1:W1:Y:S02]  /*88c0*/  SYNCS.PHASECHK.TRANS64.TRYWAIT P0, [R3+URZ+0x30840], R0 ;  /* 0x03084000030075a7 */ /* 0x000264000800017f */
[----:B-1----:R-:W-:Y:S05]  /*88d0*/  @!P0 NANOSLEEP.SYNCS 0x989680 ;  /* 0x009896800000895d */ /* 0x002fea0003900000 */
[----:B------:R-:W1:Y:S02]  /*88e0*/  @!P0 SYNCS.PHASECHK.TRANS64 P0, [R3+URZ+0x30840], R0 ;  /* 0x03084000030085a7 */ /* 0x000e64000800007f */
[----:B-1----:R-:W-:Y:S05]  /*88f0*/  @!P0 BRA `(.L_x_2745) ;  /* 0xfffffffc00f08947 */ /* 0x002fea000383ffff */
[----:B------:R-:W-:Y:S05]  /*8900*/  BRA `(.L_x_2764) ;  /* 0xfffffff4009c7947 */ /* 0x000fea000383ffff */
.L_x_2747:
[----:B------:R-:W-:Y:S01]  /*8910*/  BSSY B0, `(.L_x_2765) ;  /* 0x0000006000007945 */ /* 0x000fe20003800000 */
[----:B------:R-:W-:-:S07]  /*8920*/  IMAD.MOV.U32 R15, RZ, RZ, -0x1 ;  /* 0xffffffffff0f7424 */ /* 0x000fce00078e00ff */
[----:B------:R-:W-:Y:S05]  /*8930*/  WARPSYNC.COLLECTIVE R15, `(.L_x_2766) ;  /* 0x000000000f0c7348 */ /* 0x000fea0003c00000 */
[----:B------:R-:W-:Y:S02]  /*8940*/  ELECT P6, UR62, PT ;  /* 0x00000000003e782f */ /* 0x000fe400038c0000 */
[----:B------:R-:W-:Y:S01]  /*8950*/  MOV R14, UR62 ;  /* 0x0000003e000e7c02 */ /* 0x000fe20008000f00 */
[----:B------:R-:W-:Y:S10]  /*8960*/  ENDCOLLECTIVE ;  /* 0x000000000000791b */ /* 0x000ff40003800000 */
.L_x_2766:
[----:B------:R-:W-:Y:S05]  /*8970*/  BSYNC B0 ;  /* 0x0000000000007941 */ /* 0x000fea0003800000 */
.L_x_2765:
[----:B------:R-:W-:Y:S05]  /*8980*/  BRA `(.L_x_2767) ;  /* 0xfffffff800487947 */ /* 0x000fea000383ffff */
.L_x_2749:
[----:B-1----:R1:W2:Y:S02]  /*8990*/  SYNCS.PHASECHK.TRANS64.TRYWAIT P0, [R6+URZ], R5 ;  /* 0x00000005060075a7 */ /* 0x0022a4000800017f */
[----:B--2---:R-:W-:Y:S05]  /*89a0*/  @!P0 NANOSLEEP.SYNCS 0x989680 ;  /* 0x009896800000895d */ /* 0x004fea0003900000 */
[----:B------:R-:W2:Y:S02]  /*89b0*/  @!P0 SYNCS.PHASECHK.TRANS64 P0, [R6+URZ], R5 ;  /* 0x00000005060085a7 */ /* 0x000ea4000800007f */
[----:B--2---:R-:W-:Y:S05]  /*89c0*/  @!P0 BRA `(.L_x_2749) ;  /* 0xfffffffc00f08947 */ /* 0x004fea000383ffff */
[----:B------:R-:W-:Y:S05]  /*89d0*/  BRA `(.L_x_2768) ;  /* 0xfffffff800887947 */ /* 0x000fea000383ffff */
.L_x_2750:
[----:B--2---:R2:W3:Y:S02]  /*89e0*/  SYNCS.PHASECHK.TRANS64.TRYWAIT P0, [R3+URZ], R2 ;  /* 0x00000002030075a7 */ /* 0x0044e4000800017f */
[----:B---3--:R-:W-:Y:S05]  /*89f0*/  @!P0 NANOSLEEP.SYNCS 0x989680 ;  /* 0x009896800000895d */ /* 0x008fea0003900000 */
[----:B------:R-:W3:Y:S02]  /*8a00*/  @!P0 SYNCS.PHASECHK.TRANS64 P0, [R3+URZ], R2 ;  /* 0x00000002030085a7 */ /* 0x000ee4000800007f */
[----:B---3--:R-:W-:Y:S05]  /*8a10*/  @!P0 BRA `(.L_x_2750) ;  /* 0xfffffffc00f08947 */ /* 0x008fea000383ffff */
[----:B------:R-:W-:Y:S05]  /*8a20*/  BRA `(.L_x_2769) ;  /* 0xfffffff8007c7947 */ /* 0x000fea000383ffff */
.L_x_2752:
[----:B--2---:R2:W3:Y:S02]  /*8a30*/  SYNCS.PHASECHK.TRANS64.TRYWAIT P0, [R0+URZ], R5 ;  /* 0x00000005000075a7 */ /* 0x0044e4000800017f */
[----:B---3--:R-:W-:Y:S05]  /*8a40*/  @!P0 NANOSLEEP.SYNCS 0x989680 ;  /* 0x009896800000895d */ /* 0x008fea0003900000 */
[----:B------:R-:W3:Y:S02]  /*8a50*/  @!P0 SYNCS.PHASECHK.TRANS64 P0, [R0+URZ], R5 ;  /* 0x00000005000085a7 */ /* 0x000ee4000800007f */
[----:B---3--:R-:W-:Y:S05]  /*8a60*/  @!P0 BRA `(.L_x_2752) ;  /* 0xfffffffc00f08947 */ /* 0x008fea000383ffff */
[----:B------:R-:W-:Y:S05]  /*8a70*/  BRA `(.L_x_2770) ;  /* 0xfffffff800807947 */ /* 0x000fea000383ffff */
.L_x_2771:
        /* <DEDUP_REMOVED lines=16> */
.L_x_3671:


//--------------------- .text._ZN7cutlass13device_kernelIN5flash11enable_sm90INS1_16FlashAttnBwdSm90INS1_25CollectiveMainloopBwdSm90ILi2ELi2ELi2EN4cute5tupleIJNS5_1CILi1EEES8_S8_EEENS6_IJNS7_ILi64EEENS7_ILi128EEESB_EEENS_6half_tEfNS_4arch4Sm90ELb1ELb0ELb1ELb0ELb1ELb1ELb0ELb0ELi2ELi1ELi2ELi1ELb0EEENS1_24CollectiveEpilogueBwdGQAISC_fSF_Li256ELb0ELb1EEENS1_25SingleTileBwdLPTSchedulerILb0ELi128ELb1EEEEEEEEEvNT_6ParamsE --------------------------
	.section	.text._ZN7cutlass13device_kernelIN5flash11enable_sm90INS1_16FlashAttnBwdSm90INS1_25CollectiveMainloopBwdSm90ILi2ELi2ELi2EN4cute5tupleIJNS5_1CILi1EEES8_S8_EEENS6_IJNS7_ILi64EEENS7_ILi128EEESB_EEENS_6half_tEfNS_4arch4Sm90ELb1ELb0ELb1ELb0ELb1ELb1ELb0ELb0ELi2ELi1ELi2ELi1ELb0EEENS1_24CollectiveEpilogueBwdGQAISC_fSF_Li256ELb0ELb1EEENS1_25SingleTileBwdLPTSchedulerILb0ELi128ELb1EEEEEEEEEvNT_6ParamsE,"ax",@progbits
	.align	128
.text._ZN7cutlass13device_kernelIN5flash11enable_sm90INS1_16FlashAttnBwdSm90INS1_25CollectiveMainloopBwdSm90ILi2ELi2ELi2EN4cute5tupleIJNS5_1CILi1EEES8_S8_EEENS6_IJNS7_ILi64EEENS7_ILi128EEESB_EEENS_6half_tEfNS_4arch4Sm90ELb1ELb0ELb1ELb0ELb1ELb1ELb0ELb0ELi2ELi1ELi2ELi1ELb0EEENS1_24CollectiveEpilogueBwdGQAISC_fSF_Li256ELb0ELb1EEENS1_25SingleTileBwdLPTSchedulerILb0ELi128ELb1EEEEEEEEEvNT_6ParamsE:
        .type           _ZN7cutlass13device_kernelIN5flash11enable_sm90INS1_16FlashAttnBwdSm90INS1_25CollectiveMainloopBwdSm90ILi2ELi2ELi2EN4cute5tupleIJNS5_1CILi1EEES8_S8_EEENS6_IJNS7_ILi64EEENS7_ILi128EEESB_EEENS_6half_tEfNS_4arch4Sm90ELb1ELb0ELb1ELb0ELb1ELb1ELb0ELb0ELi2ELi1ELi2ELi1ELb0EEENS1_24CollectiveEpilogueBwdGQAISC_fSF_Li256ELb0ELb1EEENS1_25SingleTileBwdLPTSchedulerILb0ELi128ELb1EEEEEEEEEvNT_6ParamsE,@function
        .size           _ZN7cutlass13device_kernelIN5flash11enable_sm90INS1_16FlashAttnBwdSm90INS1_25CollectiveMainloopBwdSm90ILi2ELi2ELi2EN4cute5tupleIJNS5_1CILi1EEES8_S8_EEENS6_IJNS7_ILi64EEENS7_ILi128EEESB_EEENS_6half_tEfNS_4arch4Sm90ELb1ELb0ELb1ELb0ELb1ELb1ELb0ELb0ELi2ELi1ELi2ELi1ELb0EEENS1_24CollectiveEpilogueBwdGQAISC_fSF_Li256ELb0ELb1EEENS1_25SingleTileBwdLPTSchedulerILb0ELi128ELb1EEEEEEEEEvNT_6ParamsE,(.L_x_3672 - _ZN7cutlass13device_kernelIN5flash11enable_sm90INS1_16FlashAttnBwdSm90INS1_25CollectiveMainloopBwdSm90ILi2ELi2ELi2EN4cute5tupleIJNS5_1CILi1EEES8_S8_EEENS6_IJNS7_ILi64EEENS7_ILi128EEESB_EEENS_6half_tEfNS_4arch4Sm90ELb1ELb0ELb1ELb0ELb1ELb1ELb0ELb0ELi2ELi1ELi2ELi1ELb0EEENS1_24CollectiveEpilogueBwdGQAISC_fSF_Li256ELb0ELb1EEENS1_25SingleTileBwdLPTSchedulerILb0ELi128ELb1EEEEEEEEEvNT_6ParamsE)
        .other          _ZN7cutlass13device_kernelIN5flash11enable_sm90INS1_16FlashAttnBwdSm90INS1_25CollectiveMainloopBwdSm90ILi2ELi2ELi2EN4cute5tupleIJNS5_1CILi1EEES8_S8_EEENS6_IJNS7_ILi64EEENS7_ILi128EEESB_EEENS_6half_tEfNS_4arch4Sm90ELb1ELb0ELb1ELb0ELb1ELb1ELb0ELb0ELi2ELi1ELi2ELi1ELb0EEENS1_24CollectiveEpilogueBwdGQAISC_fSF_Li256ELb0ELb1EEENS1_25SingleTileBwdLPTSchedulerILb0ELi128ELb1EEEEEEEEEvNT_6ParamsE,@"STO_CUDA_ENTRY STV_DEFAULT"
_ZN7cutlass13device_kernelIN5flash11enable_sm90INS1_16FlashAttnBwdSm90INS1_25CollectiveMainloopBwdSm90ILi2ELi2ELi2EN4cute5tupleIJNS5_1CILi1EEES8_S8_EEENS6_IJNS7_ILi64EEENS7_ILi128EEESB_EEENS_6half_tEfNS_4arch4Sm90ELb1ELb0ELb1ELb0ELb1ELb1ELb0ELb0ELi2ELi1ELi2ELi1ELb0EEENS1_24CollectiveEpilogueBwdGQAISC_fSF_Li256ELb0ELb1EEENS1_25SingleTileBwdLPTSchedulerILb0ELi128ELb1EEEEEEEEEvNT_6ParamsE:
        /* <DEDUP_REMOVED lines=24> */
.L_x_2773:
[----:B------:R-:W-:Y:S05]  /*0180*/  BSYNC B0 ;  /* 0x0000000000007941 */ /* 0x000fea0003800000 */
.L_x_2772:
        /* <DEDUP_REMOVED lines=37> */
.L_x_2774:
        /* <DEDUP_REMOVED lines=22> */
.L_x_2775:
[----:B------:R-:W-:Y:S01]  /*0540*/  PLOP3.LUT P0, PT, PT, PT, UP0, 0x80, 0x0 ;  /* 0x000000000000781c */ /* 0x000fe20003f0f008 */
[----:B------:R-:W-:Y:S01]  /*0550*/  NOP ;  /* 0x0000000000007918 */ /* 0x000fe20000000000 */
[----:B------:R-:W-:Y:S01]  /*0560*/  ULDC.64 UR46, c[0x0][0x208] ;  /* 0x00008200002e7ab9 */ /* 0x000fe20000000a00 */
[----:B------:R-:W-:Y:S01]  /*0570*/  BSSY B6, `(.L_x_2776) ;  /* 0x00008eb000067945 */ /* 0x000fe20003800000 */
[----:B-12-4-:R-:W-:Y:S09]  /*0580*/  BAR.SYNC.DEFER_BLOCKING 0x0 ;  /* 0x0000000000007b1d */ /* 0x016ff20000010000 */
[----:B------:R-:W-:Y:S05]  /*0590*/  @!P0 BRA `(.L_x_2777) ;  /* 0x0000005000c08947 */ /* 0x000fea0003800000 */
.L_x_2778:
        /* <DEDUP_REMOVED lines=32> */
.L_x_2779:
[----:B------:R-:W-:Y:S01]  /*07a0*/  ULDC UR7, c[0x0][0x8cc] ;  /* 0x0002330000077ab9 */ /* 0x000fe20000000800 */
[----:B------:R-:W-:Y:S01]  /*07b0*/  UMOV UR36, UR10 ;  /* 0x0000000a00247c82 */ /* 0x000fe20008000000 */
[----:B------:R-:W-:-:S11]  /*07c0*/  UISETP.NE.AND UP0, UPT, UR7, 0x1, UPT ;  /* 0x000000010700788c */ /* 0x000fd6000bf05270 */
[----:B------:R-:W-:Y:S02]  /*07d0*/  @UP0 ULDC.64 UR8, c[0x0][0x8d0] ;  /* 0x0002340000080ab9 */ /* 0x000fe40000000a00 */
[----:B------:R-:W-:-:S04]  /*07e0*/  UIMAD.WIDE.U32 UR4, UR10, UR8, URZ ;  /* 0x000000080a0472a5 */ /* 0x000fc8000f8e003f */
[----:B------:R-:W-:-:S04]  /*07f0*/  @UP0 USHF.R.U32.HI UR36, URZ, UR9, UR5 ;  /* 0x000000093f240299 */ /* 0x000fc80008011605 */
[----:B------:R-:W-:-:S12]  /*0800*/  UIMAD UR4, UR36, UR7, URZ ;  /* 0x00000007240472a4 */ /* 0x000fd8000f8e023f */
.L_x_2780:
        /* <DEDUP_REMOVED lines=121> */
.L_x_2784:
        /* <DEDUP_REMOVED lines=15> */
.L_x_2783:
        /* <DEDUP_REMOVED lines=23> */
.L_x_2786:
        /* <DEDUP_REMOVED lines=15> */
.L_x_2785:
        /* <DEDUP_REMOVED lines=8> */
.L_x_2890:
        /* <DEDUP_REMOVED lines=15> */
.L_x_2788:
        /* <DEDUP_REMOVED lines=105> */
.L_x_2800:
[----:B------:R-:W-:-:S05]  /*1af0*/  IMAD.U32 R0, RZ, RZ, UR38 ;  /* 0x00000026ff007e24 */ /* 0x000fca000f8e00ff */
[----:B------:R-:W-:-:S04]  /*1b00*/  LOP3.LUT R0, R0, 0x1, RZ, 0xfc, !PT ;  /* 0x0000000100007812 */ /* 0x000fc800078efcff */
[----:B------:R-:W-:-:S13]  /*1b10*/  ISETP.NE.AND P0, PT, R0, 0x3, PT ;  /* 0x000000030000780c */ /* 0x000fda0003f05270 */
[----:B------:R-:W-:Y:S05]  /*1b20*/  @!P0 BRA `(.L_x_2790) ;  /* 0x0000000000048947 */ /* 0x000fea0003800000 */
[----:B------:R-:W-:Y:S01]  /*1b30*/  BPT.TRAP 0x1 ;  /* 0x000000040000795c */ /* 0x000fe20000300000 */
.L_x_2790:
        /* <DEDUP_REMOVED lines=8> */
.L_x_2791:
[----:B---3--:R-:W-:Y:S05]  /*1bc0*/  @P1 BRA `(.L_x_2792) ;  /* 0x0000000000081947 */ /* 0x008fea0003800000 */
[----:B------:R-:W3:Y:S02]  /*1bd0*/  SYNCS.PHASECHK.TRANS64.TRYWAIT P1, [R0+URZ+0x30810], R209 ;  /* 0x030810d1000075a7 */ /* 0x000ee4000802017f */
[----:B---3--:R-:W-:Y:S05]  /*1be0*/  @!P1 BRA `(.L_x_2793) ;  /* 0x0000007800509947 */ /* 0x008fea0003800000 */
.L_x_2792:
        /* <DEDUP_REMOVED lines=84> */
.L_x_2794:
[----:B------:R1:W1:Y:S01]  /*2130*/  SYNCS.PHASECHK.TRANS64.TRYWAIT P1, [R0+URZ+0x30830], R209 ;  /* 0x030830d1000075a7 */ /* 0x000262000802017f */
[----:B------:R-:W-:Y:S05]  /*2140*/  @!P0 BRA `(.L_x_2795) ;  /* 0x0000000000048947 */ /* 0x000fea0003800000 */
[----:B------:R-:W-:Y:S01]  /*2150*/  BPT.TRAP 0x1 ;  /* 0x000000040000795c */ /* 0x000fe20000300000 */
.L_x_2795:
        /* <DEDUP_REMOVED lines=54> */
.L_x_2796:
        /* <DEDUP_REMOVED lines=401> */
[----:B------:R-:W-:-:S05]  /*3dd0*/  IMAD R7, R229, 0x4000, R208 ;  /* 0x00004000e5077824 */ /* 0x000fca00078e02d0 */
[----:B------:R-:W-:Y:S01]  /*3de0*/  R2UR UR7, R7 ;  /* 0x00000000070772ca */ /* 0x000fe200000e0000 */
[----:B------:R-:W-:-:S12]  /*3df0*/  UIADD3 UR6, UR6, 0x180, URZ ;  /* 0x0000018006067890 */ /* 0x000fd8000fffe03f */
[----:B------:R-:W-:-:S04]  /*3e00*/  USHF.R.U32.HI UR7, URZ, 0x4, UR7 ;  /* 0x000000043f077899 */ /* 0x000fc80008011607 */
[----:B------:R-:W-:-:S03]  /*3e10*/  ULOP3.LUT UR12, UR7, 0x3fff, URZ, 0xc0, !UPT ;  /* 0x00003fff070c7892 */ /* 0x000fc6000f8ec03f */
[----:B------:R-:W-:Y:S01]  /*3e20*/  UMOV UR7, 0x40000040 ;  /* 0x4000004000077882 */ /* 0x000fe20000000000 */
[----:B------:R-:W-:Y:S02]  /*3e30*/  WARPGROUP.DEPBAR.LE gsb0, 0x0 ;  /* 0x00008000000079c5 */ /* 0x000fe40000010000 */
[----:B------:R-:W-:-:S06]  /*3e40*/  WARPGROUP.ARRIVE ;  /* 0x00000000000079c5 */ /* 0x000fcc0000000000 */
[----:B------:R-:W-:Y:S03]  /*3e50*/  HGMMA.64x128x16.F32 R24, R152, gdesc[UR8].tnspB, R24, gsb0 ;  /* 0x41e0000898187df0 */ /* 0x000fe60008000818 */
[----:B------:R-:W2:Y:S01]  /*3e60*/  S2R R21, SR_CgaCtaId ;  /* 0x0000000000157919 */ /* 0x000ea20000008800 */
[----:B------:R-:W-:Y:S01]  /*3e70*/  MOV R17, 0x400 ;  /* 0x0000040000117802 */ /* 0x000fe20000000f00 */
[----:B------:R-:W-:Y:S02]  /*3e80*/  WARPGROUP.DEPBAR.LE gsb0, 0x0 ;  /* 0x00008000000079c5 */ /* 0x000fe40000010000 */
[----:B------:R-:W-:Y:S02]  /*3e90*/  F2FP.F16.F32.PACK_AB R152, R215, R213 ;  /* 0x000000d5d798723e */ /* 0x000fe400000000ff */
[----:B------:R-:W-:Y:S02]  /*3ea0*/  F2FP.F16.F32.PACK_AB R154, R219, R217 ;  /* 0x000000d9db9a723e */ /* 0x000fe400000000ff */
[----:B------:R-:W-:-:S02]  /*3eb0*/  F2FP.F16.F32.PACK_AB R153, R216, R214 ;  /* 0x000000d6d899723e */ /* 0x000fc400000000ff */
[----:B------:R-:W-:-:S04]  /*3ec0*/  F2FP.F16.F32.PACK_AB R155, R9, R218 ;  /* 0x000000da099b723e */ /* 0x000fc800000000ff */
[----:B------:R-:W-:-:S06]  /*3ed0*/  WARPGROUP.ARRIVE ;  /* 0x00000000000079c5 */ /* 0x000fcc0000000000 */
[----:B------:R-:W-:Y:S01]  /*3ee0*/  HGMMA.64x128x16.F32 R24, R152, gdesc[UR4].tnspB, R24, gsb0 ;  /* 0x41e0000498187df0 */ /* 0x000fe20008000818 */
[----:B--2---:R-:W-:-:S05]  /*3ef0*/  LEA R17, R21, R17, 0x18 ;  /* 0x0000001115117211 */ /* 0x004fca00078ec0ff */
[----:B------:R-:W-:-:S05]  /*3f00*/  VIADD R17, R17, 0x28800 ;  /* 0x0002880011117836 */ /* 0x000fca0000000000 */
[----:B------:R-:W-:-:S04]  /*3f10*/  SHF.R.U32.HI R6, RZ, 0x4, R17 ;  /* 0x00000004ff067819 */ /* 0x000fc80000011611 */
[----:B------:R-:W-:-:S04]  /*3f20*/  LOP3.LUT R6, R6, 0x3fff, RZ, 0xc0, !PT ;  /* 0x00003fff06067812 */ /* 0x000fc800078ec0ff */
[----:B------:R-:W-:-:S05]  /*3f30*/  LOP3.LUT R6, R6, 0x10000, RZ, 0xfc, !PT ;  /* 0x0001000006067812 */ /* 0x000fca00078efcff */
[----:B------:R-:W-:-:S05]  /*3f40*/  IMAD R6, R3, 0x400, R6 ;  /* 0x0000040003067824 */ /* 0x000fca00078e0206 */
[----:B------:R-:W-:Y:S01]  /*3f50*/  R2UR UR5, R6 ;  /* 0x00000000060572ca */ /* 0x000fe200000e0000 */
[----:B------:R-:W-:Y:S01]  /*3f60*/  UMOV UR9, 0x40000040 ;  /* 0x4000004000097882 */ /* 0x000fe20000000000 */
[----:B------:R-:W-:Y:S01]  /*3f70*/  UMOV UR10, UR12 ;  /* 0x0000000c000a7c82 */ /* 0x000fe20008000000 */
[----:B------:R-:W-:-:S10]  /*3f80*/  UMOV UR11, 0x40000040 ;  /* 0x40000040000b7882 */ /* 0x000fd40000000000 */
        /* <DEDUP_REMOVED lines=63> */
.L_x_2798:
        /* <DEDUP_REMOVED lines=49> */
.L_x_2799:
        /* <DEDUP_REMOVED lines=78> */
.L_x_2782:
[----:B------:R-:W-:Y:S05]  /*4b70*/  @P0 BRA `(.L_x_2781) ;  /* 0x0000004800280947 */ /* 0x000fea0003800000 */
[----:B------:R-:W1:Y:S01]  /*4b80*/  S2R R4, SR_TID.X ;  /* 0x0000000000047919 */ /* 0x000e620000002100 */
[----:B------:R-:W-:Y:S01]  /*4b90*/  ULDC UR8, c[0x0][0x850] ;  /* 0x0002140000087ab9 */ /* 0x000fe20000000800 */
[----:B------:R-:W2:Y:S01]  /*4ba0*/  S2UR UR11, SR_CgaCtaId ;  /* 0x00000000000b79c3 */ /* 0x000ea20000008800 */
[----:B------:R-:W-:Y:S01]  /*4bb0*/  UISETP.NE.AND UP0, UPT, UR8, 0x1, UPT ;  /* 0x000000010800788c */ /* 0x000fe2000bf05270 */
[----:B------:R-:W-:Y:S01]  /*4bc0*/  BSSY B0, `(.L_x_2801) ;  /* 0x000005d000007945 */ /* 0x000fe20003800000 */
[----:B------:R-:W-:Y:S01]  /*4bd0*/  UMOV UR10, UR40 ;  /* 0x00000028000a7c82 */ /* 0x000fe20008000000 */
[----:B------:R-:W-:Y:S01]  /*4be0*/  ULOP3.LUT UR36, URZ, UR36, URZ, 0x33, !UPT ;  /* 0x000000243f247292 */ /* 0x000fe2000f8e333f */
[----:B------:R-:W-:Y:S01]  /*4bf0*/  ULDC.64 UR12, c[0x0][0x818] ;  /* 0x00020600000c7ab9 */ /* 0x000fe20000000a00 */
[----:B------:R-:W-:Y:S01]  /*4c00*/  ULDC UR6, c[0x0][0x8b4] ;  /* 0x00022d0000067ab9 */ /* 0x000fe20000000800 */
[----:B------:R-:W-:Y:S01]  /*4c10*/  ULDC UR16, c[0x0][0x870] ;  /* 0x00021c0000107ab9 */ /* 0x000fe20000000800 */
[----:B------:R-:W-:Y:S01]  /*4c20*/  UIADD3 UR36, UR36, UR6, URZ ;  /* 0x0000000624247290 */ /* 0x000fe2000fffe03f */
[----:B------:R-:W-:-:S03]  /*4c30*/  ULDC UR18, c[0x0][0x80c] ;  /* 0x0002030000127ab9 */ /* 0x000fc60000000800 */
[----:B------:R-:W-:Y:S01]  /*4c40*/  @UP0 ULDC UR4, c[0x0][0x854] ;  /* 0x0002150000040ab9 */ /* 0x000fe20000000800 */
[----:B------:R-:W-:Y:S01]  /*4c50*/  @UP0 ULDC UR7, c[0x0][0x858] ;  /* 0x0002160000070ab9 */ /* 0x000fe20000000800 */
[----:B------:R-:W-:Y:S02]  /*4c60*/  UIMAD.WIDE.U32 UR4, UR40, UR4, URZ ;  /* 0x00000004280472a5 */ /* 0x000fe4000f8e003f */
[----:B------:R-:W-:Y:S02]  /*4c70*/  UIMAD UR16, UR16, UR36, URZ ;  /* 0x00000024101072a4 */ /* 0x000fe4000f8e023f */
[----:B------:R-:W-:Y:S02]  /*4c80*/  @UP0 USHF.R.U32.HI UR10, URZ, UR7, UR5 ;  /* 0x000000073f0a0299 */ /* 0x000fe40008011605 */
[----:B------:R-:W-:Y:S02]  /*4c90*/  USHF.L.U32 UR6, UR36, 0xe, URZ ;  /* 0x0000000e24067899 */ /* 0x000fe4000800063f */
[----:B------:R-:W-:-:S02]  /*4ca0*/  USHF.R.S32.HI UR17, URZ, 0x1f, UR10 ;  /* 0x0000001f3f117899 */ /* 0x000fc4000801140a */
[----:B------:R-:W-:Y:S02]  /*4cb0*/  UIMAD UR16, UR16, UR18, URZ ;  /* 0x00000012101072a4 */ /* 0x000fe4000f8e023f */
[----:B------:R-:W-:Y:S02]  /*4cc0*/  UIMAD UR9, UR17, UR12, URZ ;  /* 0x0000000c110972a4 */ /* 0x000fe4000f8e023f */
[----:B------:R-:W-:Y:S01]  /*4cd0*/  USHF.R.S32.HI UR7, URZ, 0x1f, UR6 ;  /* 0x0000001f3f077899 */ /* 0x000fe20008011406 */
[C---:B-1----:R-:W-:Y:S01]  /*4ce0*/  VIADD R5, R4.reuse, 0xffffff80 ;  /* 0xffffff8004057836 */ /* 0x042fe20000000000 */
[----:B------:R-:W-:Y:S01]  /*4cf0*/  UIMAD UR20, UR10, UR13, UR9 ;  /* 0x0000000d0a1472a4 */ /* 0x000fe2000f8e0209 */
[----:B------:R-:W-:Y:S01]  /*4d00*/  ISETP.NE.AND P1, PT, R4, 0x80, PT ;  /* 0x000000800400780c */ /* 0x000fe20003f25270 */
[----:B------:R-:W-:Y:S02]  /*4d10*/  USHF.R.S32.HI UR19, URZ, 0x1f, UR16 ;  /* 0x0000001f3f137899 */ /* 0x000fe40008011410 */
[----:B------:R-:W-:Y:S01]  /*4d20*/  SHF.R.S32.HI R0, RZ, 0x1f, R5 ;  /* 0x0000001fff007819 */ /* 0x000fe20000011405 */
[----:B------:R-:W-:Y:S01]  /*4d30*/  UMOV UR9, 0x400 ;  /* 0x0000040000097882 */ /* 0x000fe20000000000 */
[----:B------:R-:W-:Y:S01]  /*4d40*/  ULDC.64 UR14, c[0x0][0x840] ;  /* 0x00021000000e7ab9 */ /* 0x000fe20000000a00 */
[----:B--2---:R-:W-:Y:S01]  /*4d50*/  ULEA UR9, UR11, UR9, 0x18 ;  /* 0x000000090b097291 */ /* 0x004fe2000f8ec03f */
[----:B------:R-:W-:Y:S01]  /*4d60*/  LEA.HI R2, R0, R5, RZ, 0x7 ;  /* 0x0000000500027211 */ /* 0x000fe200078f38ff */
[----:B------:R-:W-:Y:S01]  /*4d70*/  UIMAD UR11, UR37, UR18, URZ ;  /* 0x00000012250b72a4 */ /* 0x000fe2000f8e023f */
[----:B------:R-:W-:Y:S01]  /*4d80*/  BAR.SYNC.DEFER_BLOCKING 0x1, 0x100 ;  /* 0x0044000000007b1d */ /* 0x000fe20000010000 */
[----:B------:R-:W-:Y:S01]  /*4d90*/  UIMAD.WIDE.U32 UR4, UR10, UR12, UR6 ;  /* 0x0000000c0a0472a5 */ /* 0x000fe2000f8e0006 */
[C---:B------:R-:W-:Y:S01]  /*4da0*/  LOP3.LUT R0, R2.reuse, 0xfffff80, RZ, 0xc0, !PT ;  /* 0x0fffff8002007812 */ /* 0x040fe200078ec0ff */
[----:B------:R-:W-:Y:S01]  /*4db0*/  IMAD.SHL.U32 R2, R2, 0x40, RZ ;  /* 0x0000004002027824 */ /* 0x000fe200078e00ff */
[----:B------:R-:W-:Y:S01]  /*4dc0*/  USHF.R.S32.HI UR18, URZ, 0x1f, UR11 ;  /* 0x0000001f3f127899 */ /* 0x000fe2000801140b */
[C---:B------:R-:W-:Y:S01]  /*4dd0*/  ISETP.NE.AND P0, PT, R5.reuse, RZ, PT ;  /* 0x000000ff0500720c */ /* 0x040fe20003f05270 */
[----:B------:R-:W-:Y:S01]  /*4de0*/  UIADD3 UR16, UP0, UP1, UR16, UR11, UR10 ;  /* 0x0000000b10107290 */ /* 0x000fe2000f91e00a */
[----:B------:R-:W-:Y:S01]  /*4df0*/  IMAD.IADD R0, R5, 0x1, -R0 ;  /* 0x0000000105007824 */ /* 0x000fe200078e0a00 */
[----:B------:R-:W-:Y:S01]  /*4e00*/  LOP3.LUT R3, R2, 0x3fffe000, RZ, 0xc0, !PT ;  /* 0x3fffe00002037812 */ /* 0x000fe200078ec0ff */
[----:B------:R-:W-:-:S02]  /*4e10*/  UIMAD.WIDE.U32 UR6, UR10, UR14, UR6 ;  /* 0x0000000e0a0672a5 */ /* 0x000fc4000f8e0006 */
[----:B------:R-:W-:Y:S02]  /*4e20*/  UIMAD UR21, UR17, UR14, URZ ;  /* 0x0000000e111572a4 */ /* 0x000fe4000f8e023f */
[----:B------:R-:W-:Y:S01]  /*4e30*/  IMAD R0, R0, 0x4, R3 ;  /* 0x0000000400007824 */ /* 0x000fe200078e0203 */
[----:B------:R-:W-:Y:S02]  /*4e40*/  UIADD3.X UR14, UR19, UR18, UR17, UP0, UP1 ;  /* 0x00000012130e7290 */ /* 0x000fe400087e2411 */
[----:B------:R-:W-:Y:S02]  /*4e50*/  USHF.L.U32 UR11, UR16, 0x2, URZ ;  /* 0x00000002100b7899 */ /* 0x000fe4000800063f */
[----:B------:R-:W-:Y:S01]  /*4e60*/  LEA R0, R0, UR9, 0x2 ;  /* 0x0000000900007c11 */ /* 0x000fe2000f8e10ff */
[----:B------:R-:W-:Y:S01]  /*4e70*/  ULDC.64 UR12, c[0x0][0x868] ;  /* 0x00021a00000c7ab9 */ /* 0x000fe20000000a00 */
[----:B------:R-:W-:Y:S02]  /*4e80*/  USHF.L.U64.HI UR14, UR16, 0x2, UR14 ;  /* 0x00000002100e7899 */ /* 0x000fe4000801020e */
[----:B------:R-:W-:Y:S01]  /*4e90*/  UIADD3 UR16, UP0, UR11, UR12, URZ ;  /* 0x0000000c0b107290 */ /* 0x000fe2000ff1e03f */
[----:B------:R1:W-:Y:S01]  /*4ea0*/  STS.128 [R0], R24 ;  /* 0x0000001800007388 */ /* 0x0003e20000000c00 */
[----:B------:R-:W-:-:S02]  /*4eb0*/  USHF.R.S32.HI UR12, URZ, 0x1f, UR37 ;  /* 0x0000001f3f0c7899 */ /* 0x000fc40008011425 */
[----:B------:R-:W-:Y:S01]  /*4ec0*/  UIMAD UR15, UR10, UR15, UR21 ;  /* 0x0000000f0a0f72a4 */ /* 0x000fe2000f8e0215 */
[----:B------:R1:W-:Y:S01]  /*4ed0*/  STS.128 [R0+0x800], R28 ;  /* 0x0008001c00007388 */ /* 0x0003e20000000c00 */
[----:B------:R-:W-:Y:S01]  /*4ee0*/  ULDC.64 UR18, c[0x0][0x820] ;  /* 0x0002080000127ab9 */ /* 0x000fe20000000a00 */
[----:B------:R-:W-:Y:S01]  /*4ef0*/  UIADD3.X UR17, UR14, UR13, URZ, UP0, !UPT ;  /* 0x0000000d0e117290 */ /* 0x000fe200087fe43f */
[----:B------:R-:W-:Y:S01]  /*4f00*/  IMAD.U32 R2, RZ, RZ, UR16 ;  /* 0x00000010ff027e24 */ /* 0x000fe2000f8e00ff */
[----:B------:R1:W-:Y:S01]  /*4f10*/  STS.128 [R0+0x1000], R32 ;  /* 0x0010002000007388 */ /* 0x0003e20000000c00 */
[----:B------:R-:W-:Y:S01]  /*4f20*/  ULDC.64 UR22, c[0x0][0x848] ;  /* 0x0002120000167ab9 */ /* 0x000fe20000000a00 */
[----:B------:R-:W-:Y:S02]  /*4f30*/  UIMAD UR13, UR12, UR18, URZ ;  /* 0x000000120c0d72a4 */ /* 0x000fe4000f8e023f */
[----:B------:R1:W-:Y:S01]  /*4f40*/  STS.128 [R0+0x1800], R36 ;  /* 0x0018002400007388 */ /* 0x0003e20000000c00 */
[----:B------:R-:W-:Y:S01]  /*4f50*/  UIADD3 UR5, UR5, UR20, URZ ;  /* 0x0000001405057290 */ /* 0x000fe2000fffe03f */
[----:B------:R-:W-:Y:S01]  /*4f60*/  IMAD.U32 R3, RZ, RZ, UR17 ;  /* 0x00000011ff037e24 */ /* 0x000fe2000f8e00ff */
        /* <DEDUP_REMOVED lines=15> */
[----:B------:R-:W-:Y:S01]  /*5060*/  ULEA UR18, UP0, UR4, UR18, 0x2 ;  /* 0x0000001204127291 */ /* 0x000fe2000f80103f */
[----:B------:R1:W-:Y:S01]  /*5070*/  STS.128 [R0+0x4800], R60 ;  /* 0x0048003c00007388 */ /* 0x0003e20000000c00 */
[----:B------:R-:W-:Y:S02]  /*5080*/  UIADD3 UR5, UR7, UR12, URZ ;  /* 0x0000000c07057290 */ /* 0x000fe4000fffe03f */
        /* <DEDUP_REMOVED lines=11> */
.L_x_2803:
[----:B------:R-:W2:Y:S04]  /*5140*/  LDG.E.STRONG.GPU R4, desc[UR46][R2.64] ;  /* 0x0000002e02047981 */ /* 0x000ea8000c1ef900 */
[----:B--2---:R-:W-:Y:S01]  /*5150*/  CCTL.IVALL ;  /* 0x00000000ff00798f */ /* 0x004fe20002000000 */
[----:B------:R-:W-:Y:S05]  /*5160*/  YIELD ;  /* 0x0000000000007946 */ /* 0x000fea0003800000 */
[----:B------:R-:W-:-:S13]  /*5170*/  ISETP.NE.AND P0, PT, R4, UR15, PT ;  /* 0x0000000f04007c0c */ /* 0x000fda000bf05270 */
[----:B------:R-:W-:Y:S05]  /*5180*/  @P0 BRA `(.L_x_2803) ;  /* 0xfffffffc00ec0947 */ /* 0x000fea000383ffff */
.L_x_2802:
[----:B------:R-:W-:Y:S05]  /*5190*/  BSYNC B0 ;  /* 0x0000000000007941 */ /* 0x000fea0003800000 */
.L_x_2801:
[----:B------:R-:W-:-:S03]  /*51a0*/  UMOV UR4, 0xffffffff ;  /* 0xffffffff00047882 */ /* 0x000fc60000000000 */
[----:B------:R-:W-:Y:S05]  /*51b0*/  BRA.DIV UR4, `(.L_x_2804) ;  /* 0x0000004604047947 */ /* 0x000fea000b800000 */
[----:B------:R-:W-:Y:S01]  /*51c0*/  NOP ;  /* 0x0000000000007918 */ /* 0x000fe20000000000 */
.L_x_2893:
        /* <DEDUP_REMOVED lines=15> */
.L_x_2807:
[----:B------:R-:W-:Y:S01]  /*52c0*/  @P0 ELECT P2, URZ, PT ;  /* 0x00000000003f082f */ /* 0x000fe20003840000 */
[----:B------:R2:W-:-:S12]  /*52d0*/  UBLKRED.G.S.ADD.F32.RN [UR4], [UR9], UR6, desc[UR12] ;  /* 0x00000c04090073bb */ /* 0x0005d800080a1406 */
[----:B------:R-:W-:Y:S02]  /*52e0*/  @P2 PLOP3.LUT P0, PT, P2, PT, PT, 0x8, 0x0 ;  /* 0x000000000000281c */ /* 0x000fe4000170e170 */
[----:B------:R-:W-:-:S11]  /*52f0*/  PLOP3.LUT P2, PT, PT, PT, PT, 0x8, 0x0 ;  /* 0x000000000000781c */ /* 0x000fd60003f4e170 */
[----:B--2---:R-:W-:Y:S05]  /*5300*/  @P0 BRA.U.ANY `(.L_x_2807) ;  /* 0xfffffffd00ec0947 */ /* 0x004fea000393ffff */
[----:B------:R0:W-:Y:S01]  /*5310*/  UTMACMDFLUSH ;  /* 0x00000000000079b7 */ /* 0x0001e20000000000 */
[----:B------:R-:W-:-:S04]  /*5320*/  DEPBAR.LE SB0, 0x0 ;  /* 0x000080000000791a */ /* 0x000fc80000000000 */
.L_x_2806:
[----:B------:R-:W-:Y:S05]  /*5330*/  BSYNC B0 ;  /* 0x0000000000007941 */ /* 0x000fea0003800000 */
.L_x_2805:
        /* <DEDUP_REMOVED lines=14> */
.L_x_2809:
[----:B------:R-:W-:Y:S05]  /*5420*/  BSYNC B0 ;  /* 0x0000000000007941 */ /* 0x000fea0003800000 */
.L_x_2808:
        /* <DEDUP_REMOVED lines=24> */
.L_x_2812:
[----:B-12---:R-:W2:Y:S04]  /*55b0*/  LDG.E.STRONG.GPU R0, desc[UR46][R2.64] ;  /* 0x0000002e02007981 */ /* 0x006ea8000c1ef900 */
[----:B--2---:R-:W-:Y:S01]  /*55c0*/  CCTL.IVALL ;  /* 0x00000000ff00798f */ /* 0x004fe20002000000 */
[----:B------:R-:W-:Y:S05]  /*55d0*/  YIELD ;  /* 0x0000000000007946 */ /* 0x000fea0003800000 */
[----:B------:R-:W-:-:S13]  /*55e0*/  ISETP.NE.AND P0, PT, R0, UR15, PT ;  /* 0x0000000f00007c0c */ /* 0x000fda000bf05270 */
[----:B------:R-:W-:Y:S05]  /*55f0*/  @P0 BRA `(.L_x_2812) ;  /* 0xfffffffc00ec0947 */ /* 0x000fea000383ffff */
.L_x_2811:
[----:B------:R-:W-:Y:S05]  /*5600*/  BSYNC B0 ;  /* 0x0000000000007941 */ /* 0x000fea0003800000 */
.L_x_2810:
[----:B------:R-:W-:-:S03]  /*5610*/  UMOV UR4, 0xffffffff ;  /* 0xffffffff00047882 */ /* 0x000fc60000000000 */
[----:B------:R-:W-:Y:S05]  /*5620*/  BRA.DIV UR4, `(.L_x_2813) ;  /* 0x0000004204047947 */ /* 0x000fea000b800000 */
[----:B------:R-:W-:Y:S01]  /*5630*/  NOP ;  /* 0x0000000000007918 */ /* 0x000fe20000000000 */
.L_x_2896:
        /* <DEDUP_REMOVED lines=16> */
.L_x_2816:
[----:B------:R-:W-:Y:S01]  /*5740*/  @P0 ELECT P2, URZ, PT ;  /* 0x00000000003f082f */ /* 0x000fe20003840000 */
[----:B------:R3:W-:-:S12]  /*5750*/  UBLKRED.G.S.ADD.F32.RN [UR4], [UR9], UR6, desc[UR10] ;  /* 0x00000a04090073bb */ /* 0x0007d800080a1406 */
[----:B------:R-:W-:Y:S02]  /*5760*/  @P2 PLOP3.LUT P0, PT, P2, PT, PT, 0x8, 0x0 ;  /* 0x000000000000281c */ /* 0x000fe4000170e170 */
[----:B------:R-:W-:-:S11]  /*5770*/  PLOP3.LUT P2, PT, PT, PT, PT, 0x8, 0x0 ;  /* 0x000000000000781c */ /* 0x000fd60003f4e170 */
[----:B---3--:R-:W-:Y:S05]  /*5780*/  @P0 BRA.U.ANY `(.L_x_2816) ;  /* 0xfffffffd00ec0947 */ /* 0x008fea000393ffff */
[----:B------:R0:W-:Y:S01]  /*5790*/  UTMACMDFLUSH ;  /* 0x00000000000079b7 */ /* 0x0001e20000000000 */
[----:B------:R-:W-:-:S04]  /*57a0*/  DEPBAR.LE SB0, 0x0 ;  /* 0x000080000000791a */ /* 0x000fc80000000000 */
.L_x_2815:
[----:B------:R-:W-:Y:S05]  /*57b0*/  BSYNC B0 ;  /* 0x0000000000007941 */ /* 0x000fea0003800000 */
.L_x_2814:
        /* <DEDUP_REMOVED lines=14> */
.L_x_2777:
        /* <DEDUP_REMOVED lines=29> */
.L_x_2818:
[----:B------:R-:W-:Y:S01]  /*5a70*/  ULDC UR9, c[0x0][0x8cc] ;  /* 0x0002330000097ab9 */ /* 0x000fe20000000800 */
[----:B------:R-:W-:Y:S01]  /*5a80*/  UMOV UR7, UR8 ;  /* 0x0000000800077c82 */ /* 0x000fe20008000000 */
[----:B------:R-:W-:-:S11]  /*5a90*/  UISETP.NE.AND UP0, UPT, UR9, 0x1, UPT ;  /* 0x000000010900788c */ /* 0x000fd6000bf05270 */
[----:B------:R-:W-:Y:S02]  /*5aa0*/  @UP0 ULDC.64 UR10, c[0x0][0x8d0] ;  /* 0x00023400000a0ab9 */ /* 0x000fe40000000a00 */
[----:B------:R-:W-:-:S04]  /*5ab0*/  UIMAD.WIDE.U32 UR4, UR8, UR10, URZ ;  /* 0x0000000a080472a5 */ /* 0x000fc8000f8e003f */
[----:B------:R-:W-:-:S04]  /*5ac0*/  @UP0 USHF.R.U32.HI UR7, URZ, UR11, UR5 ;  /* 0x0000000b3f070299 */ /* 0x000fc80008011605 */
[----:B------:R-:W-:-:S12]  /*5ad0*/  UIMAD UR4, UR7, UR9, URZ ;  /* 0x00000009070472a4 */ /* 0x000fd8000f8e023f */
.L_x_2819:
        /* <DEDUP_REMOVED lines=84> */
.L_x_2823:
[----:B------:R-:W2:Y:S04]  /*6020*/  LDG.E.STRONG.GPU R4, desc[UR46][R2.64] ;  /* 0x0000002e02047981 */ /* 0x000ea8000c1ef900 */
[----:B--2---:R-:W-:Y:S01]  /*6030*/  CCTL.IVALL ;  /* 0x00000000ff00798f */ /* 0x004fe20002000000 */
[----:B------:R-:W-:Y:S05]  /*6040*/  YIELD ;  /* 0x0000000000007946 */ /* 0x000fea0003800000 */
[----:B------:R-:W-:-:S13]  /*6050*/  ISETP.NE.AND P1, PT, R4, R5, PT ;  /* 0x000000050400720c */ /* 0x000fda0003f25270 */
[----:B------:R-:W-:Y:S05]  /*6060*/  @P1 BRA `(.L_x_2823) ;  /* 0xfffffffc00ec1947 */ /* 0x000fea000383ffff */
.L_x_2822:
[----:B------:R-:W-:Y:S05]  /*6070*/  BSYNC B0 ;  /* 0x0000000000007941 */ /* 0x000fea0003800000 */
.L_x_2821:
[----:B------:R-:W-:-:S03]  /*6080*/  UMOV UR4, 0xffffffff ;  /* 0xffffffff00047882 */ /* 0x000fc60000000000 */
[----:B------:R-:W-:Y:S05]  /*6090*/  BRA.DIV UR4, `(.L_x_2824) ;  /* 0x0000003604847947 */ /* 0x000fea000b800000 */
[----:B------:R-:W-:Y:S01]  /*60a0*/  NOP ;  /* 0x0000000000007918 */ /* 0x000fe20000000000 */
.L_x_2899:
        /* <DEDUP_REMOVED lines=22> */
.L_x_2826:
[----:B------:R-:W-:Y:S05]  /*6210*/  BSYNC B0 ;  /* 0x0000000000007941 */ /* 0x000fea0003800000 */
.L_x_2825:
        /* <DEDUP_REMOVED lines=20> */
.L_x_2828:
[----:B------:R-:W-:Y:S05]  /*6360*/  BSYNC B0 ;  /* 0x0000000000007941 */ /* 0x000fea0003800000 */
.L_x_2827:
[----:B------:R-:W-:Y:S06]  /*6370*/  BAR.ARV 0xa, 0xa0 ;  /* 0x0282800000007b1d */ /* 0x000fec0000002000 */
[----:B------:R-:W-:Y:S04]  /*6380*/  BSSY B0, `(.L_x_2829) ;  /* 0x0000003000007945 */ /* 0x000fe80003800000 */
[----:B------:R-:W-:Y:S05]  /*6390*/  @!P0 BRA `(.L_x_2830) ;  /* 0x0000000000048947 */ /* 0x000fea0003800000 */
[----:B------:R-:W-:-:S04]  /*63a0*/  DEPBAR.LE SB0, 0x0 ;  /* 0x000080000000791a */ /* 0x000fc80000000000 */
.L_x_2830:
[----:B------:R-:W-:Y:S05]  /*63b0*/  BSYNC B0 ;  /* 0x0000000000007941 */ /* 0x000fea0003800000 */
.L_x_2829:
        /* <DEDUP_REMOVED lines=19> */
.L_x_2832:
[----:B------:R-:W-:Y:S05]  /*64f0*/  BSYNC B0 ;  /* 0x0000000000007941 */ /* 0x000fea0003800000 */
.L_x_2831:
[----:B------:R-:W-:Y:S01]  /*6500*/  UIADD3 UR17, UR8, 0x1, URZ ;  /* 0x0000000108117890 */ /* 0x000fe2000fffe03f */
[----:B------:R-:W-:Y:S11]  /*6510*/  BRA `(.L_x_2833) ;  /* 0x0000000000047947 */ /* 0x000ff60003800000 */
.L_x_2820:
[----:B------:R-:W-:-:S05]  /*6520*/  UMOV UR17, UR8 ;  /* 0x0000000800117c82 */ /* 0x000fca0008000000 */
.L_x_2833:
        /* <DEDUP_REMOVED lines=12> */
.L_x_2858:
        /* <DEDUP_REMOVED lines=18> */
.L_x_2836:
[----:B------:R-:W2:Y:S04]  /*6710*/  LDG.E.STRONG.GPU R4, desc[UR46][R2.64] ;  /* 0x0000002e02047981 */ /* 0x000ea8000c1ef900 */
[----:B--2---:R-:W-:Y:S01]  /*6720*/  CCTL.IVALL ;  /* 0x00000000ff00798f */ /* 0x004fe20002000000 */
[----:B------:R-:W-:Y:S05]  /*6730*/  YIELD ;  /* 0x0000000000007946 */ /* 0x000fea0003800000 */
[----:B------:R-:W-:-:S13]  /*6740*/  ISETP.NE.AND P1, PT, R4, R5, PT ;  /* 0x000000050400720c */ /* 0x000fda0003f25270 */
[----:B------:R-:W-:Y:S05]  /*6750*/  @P1 BRA `(.L_x_2836) ;  /* 0xfffffffc00ec1947 */ /* 0x000fea000383ffff */
.L_x_2835:
[----:B------:R-:W-:Y:S05]  /*6760*/  BSYNC B0 ;  /* 0x0000000000007941 */ /* 0x000fea0003800000 */
.L_x_2834:
[----:B------:R-:W-:-:S03]  /*6770*/  UMOV UR18, 0xffffffff ;  /* 0xffffffff00127882 */ /* 0x000fc60000000000 */
[----:B------:R-:W-:Y:S05]  /*6780*/  BRA.DIV UR18, `(.L_x_2837) ;  /* 0x0000002e12e47947 */ /* 0x000fea000b800000 */
[----:B------:R-:W-:Y:S01]  /*6790*/  NOP ;  /* 0x0000000000007918 */ /* 0x000fe20000000000 */
.L_x_2902:
        /* <DEDUP_REMOVED lines=19> */
.L_x_2839:
[----:B------:R-:W-:Y:S05]  /*68d0*/  BSYNC B0 ;  /* 0x0000000000007941 */ /* 0x000fea0003800000 */
.L_x_2838:
        /* <DEDUP_REMOVED lines=15> */
.L_x_2841:
[----:B------:R-:W-:Y:S05]  /*69d0*/  BSYNC B0 ;  /* 0x0000000000007941 */ /* 0x000fea0003800000 */
.L_x_2840:
[----:B------:R-:W-:Y:S06]  /*69e0*/  BAR.ARV 0xa, 0xa0 ;  /* 0x0282800000007b1d */ /* 0x000fec0000002000 */
[----:B------:R-:W-:Y:S04]  /*69f0*/  BSSY B0, `(.L_x_2842) ;  /* 0x0000003000007945 */ /* 0x000fe80003800000 */
[----:B------:R-:W-:Y:S05]  /*6a00*/  @!P0 BRA `(.L_x_2843) ;  /* 0x0000000000048947 */ /* 0x000fea0003800000 */
[----:B------:R-:W-:-:S04]  /*6a10*/  DEPBAR.LE SB0, 0x0 ;  /* 0x000080000000791a */ /* 0x000fc80000000000 */
.L_x_2843:
[----:B------:R-:W-:Y:S05]  /*6a20*/  BSYNC B0 ;  /* 0x0000000000007941 */ /* 0x000fea0003800000 */
.L_x_2842:
        /* <DEDUP_REMOVED lines=19> */
.L_x_2845:
[----:B------:R-:W-:Y:S05]  /*6b60*/  BSYNC B0 ;  /* 0x0000000000007941 */ /* 0x000fea0003800000 */
.L_x_2844:
        /* <DEDUP_REMOVED lines=17> */
.L_x_2848:
[----:B------:R-:W2:Y:S04]  /*6c80*/  LDG.E.STRONG.GPU R4, desc[UR46][R2.64] ;  /* 0x0000002e02047981 */ /* 0x000ea8000c1ef900 */
[----:B--2---:R-:W-:Y:S01]  /*6c90*/  CCTL.IVALL ;  /* 0x00000000ff00798f */ /* 0x004fe20002000000 */
[----:B------:R-:W-:Y:S05]  /*6ca0*/  YIELD ;  /* 0x0000000000007946 */ /* 0x000fea0003800000 */
[----:B------:R-:W-:-:S13]  /*6cb0*/  ISETP.NE.AND P1, PT, R4, R5, PT ;  /* 0x000000050400720c */ /* 0x000fda0003f25270 */
[----:B------:R-:W-:Y:S05]  /*6cc0*/  @P1 BRA `(.L_x_2848) ;  /* 0xfffffffc00ec1947 */ /* 0x000fea000383ffff */
.L_x_2847:
[----:B------:R-:W-:Y:S05]  /*6cd0*/  BSYNC B0 ;  /* 0x0000000000007941 */ /* 0x000fea0003800000 */
.L_x_2846:
[----:B------:R-:W-:-:S03]  /*6ce0*/  UMOV UR10, 0xffffffff ;  /* 0xffffffff000a7882 */ /* 0x000fc60000000000 */
[----:B------:R-:W-:Y:S05]  /*6cf0*/  BRA.DIV UR10, `(.L_x_2849) ;  /* 0x0000002a0aa47947 */ /* 0x000fea000b800000 */
[----:B------:R-:W-:Y:S01]  /*6d00*/  NOP ;  /* 0x0000000000007918 */ /* 0x000fe20000000000 */
.L_x_2905:
        /* <DEDUP_REMOVED lines=15> */
.L_x_2851:
[----:B------:R-:W-:Y:S05]  /*6e00*/  BSYNC B0 ;  /* 0x0000000000007941 */ /* 0x000fea0003800000 */
.L_x_2850:
        /* <DEDUP_REMOVED lines=15> */
.L_x_2853:
[----:B------:R-:W-:Y:S05]  /*6f00*/  BSYNC B0 ;  /* 0x0000000000007941 */ /* 0x000fea0003800000 */
.L_x_2852:
[----:B------:R-:W-:Y:S06]  /*6f10*/  BAR.ARV 0xa, 0xa0 ;  /* 0x0282800000007b1d */ /* 0x000fec0000002000 */
[----:B------:R-:W-:Y:S04]  /*6f20*/  BSSY B0, `(.L_x_2854) ;  /* 0x0000003000007945 */ /* 0x000fe80003800000 */
[----:B------:R-:W-:Y:S05]  /*6f30*/  @!P0 BRA `(.L_x_2855) ;  /* 0x0000000000048947 */ /* 0x000fea0003800000 */
[----:B------:R-:W-:-:S04]  /*6f40*/  DEPBAR.LE SB0, 0x0 ;  /* 0x000080000000791a */ /* 0x000fc80000000000 */
.L_x_2855:
[----:B------:R-:W-:Y:S05]  /*6f50*/  BSYNC B0 ;  /* 0x0000000000007941 */ /* 0x000fea0003800000 */
.L_x_2854:
        /* <DEDUP_REMOVED lines=19> */
.L_x_2857:
[----:B------:R-:W-:Y:S05]  /*7090*/  BSYNC B0 ;  /* 0x0000000000007941 */ /* 0x000fea0003800000 */
.L_x_2856:
[----:B------:R-:W-:Y:S02]  /*70a0*/  UIADD3 UR17, UR17, 0x2, URZ ;  /* 0x0000000211117890 */ /* 0x000fe4000fffe03f */
[----:B------:R-:W-:Y:S02]  /*70b0*/  UIADD3 UR4, UR4, 0x4000, URZ ;  /* 0x0000400004047890 */ /* 0x000fe4000fffe03f */
[----:B------:R-:W-:-:S06]  /*70c0*/  UISETP.GE.AND UP0, UPT, UR17, UR5, UPT ;  /* 0x000000051100728c */ /* 0x000fcc000bf06270 */
[----:B------:R-:W-:-:S13]  /*70d0*/  PLOP3.LUT P1, PT, PT, PT, UP0, 0x80, 0x0 ;  /* 0x000000000000781c */ /* 0x000fda0003f2f008 */
[----:B------:R-:W-:Y:S05]  /*70e0*/  @!P1 BRA `(.L_x_2858) ;  /* 0xfffffff400409947 */ /* 0x000fea000383ffff */
[----:B------:R-:W-:Y:S05]  /*70f0*/  BRA `(.L_x_2781) ;  /* 0x0000002000c87947 */ /* 0x000fea0003800000 */
.L_x_2817:
        /* <DEDUP_REMOVED lines=21> */
.L_x_2859:
[----:B------:R-:W-:Y:S01]  /*7250*/  ULDC UR9, c[0x0][0x8cc] ;  /* 0x0002330000097ab9 */ /* 0x000fe20000000800 */
[----:B------:R-:W-:Y:S01]  /*7260*/  UMOV UR7, UR8 ;  /* 0x0000000800077c82 */ /* 0x000fe20008000000 */
[----:B------:R-:W-:-:S11]  /*7270*/  UISETP.NE.AND UP0, UPT, UR9, 0x1, UPT ;  /* 0x000000010900788c */ /* 0x000fd6000bf05270 */
[----:B------:R-:W-:Y:S02]  /*7280*/  @UP0 ULDC.64 UR10, c[0x0][0x8d0] ;  /* 0x00023400000a0ab9 */ /* 0x000fe40000000a00 */
[----:B------:R-:W-:-:S04]  /*7290*/  UIMAD.WIDE.U32 UR4, UR8, UR10, URZ ;  /* 0x0000000a080472a5 */ /* 0x000fc8000f8e003f */
[----:B------:R-:W-:-:S04]  /*72a0*/  @UP0 USHF.R.U32.HI UR7, URZ, UR11, UR5 ;  /* 0x0000000b3f070299 */ /* 0x000fc80008011605 */
[----:B------:R-:W-:-:S12]  /*72b0*/  UIMAD UR4, UR7, UR9, URZ ;  /* 0x00000009070472a4 */ /* 0x000fd8000f8e023f */
.L_x_2860:
        /* <DEDUP_REMOVED lines=73> */
.L_x_2906:
        /* <DEDUP_REMOVED lines=15> */
.L_x_2864:
        /* <DEDUP_REMOVED lines=97> */
.L_x_2875:
[----:B--234-:R-:W-:-:S04]  /*7e50*/  SHF.L.U32 R21, R11, 0x1f, RZ ;  /* 0x0000001f0b157819 */ /* 0x01cfc800000006ff */
[----:B------:R-:W1:Y:S02]  /*7e60*/  SYNCS.PHASECHK.TRANS64.TRYWAIT P1, [R16+URZ+0x30840], R21 ;  /* 0x03084015100075a7 */ /* 0x000e64000802017f */
[----:B-1----:R-:W-:Y:S05]  /*7e70*/  @!P1 BRA `(.L_x_2867) ;  /* 0x0000001800749947 */ /* 0x002fea0003800000 */
.L_x_2907:
[----:B------:R-:W-:Y:S05]  /*7e80*/  @P0 BRA `(.L_x_2868) ;  /* 0x0000000000140947 */ /* 0x000fea0003800000 */
[----:B------:R-:W-:Y:S01]  /*7e90*/  ISETP.NE.AND P1, PT, R6, RZ, PT ;  /* 0x000000ff0600720c */ /* 0x000fe20003f25270 */
[----:B------:R-:W-:-:S04]  /*7ea0*/  IMAD.MOV.U32 R3, RZ, RZ, 0x4100 ;  /* 0x00004100ff037424 */ /* 0x000fc800078e00ff */
[----:B------:R3:W-:Y:S08]  /*7eb0*/  SYNCS.ARRIVE.TRANS64 RZ, [R16+URZ+0x30830], R3 ;  /* 0x0308300310ff79a7 */ /* 0x0007f0000800003f */
[----:B------:R-:W-:Y:S05]  /*7ec0*/  @!P1 BRA `(.L_x_2868) ;  /* 0x0000000000049947 */ /* 0x000fea0003800000 */
[----:B------:R-:W-:Y:S01]  /*7ed0*/  BPT.TRAP 0x1 ;  /* 0x000000040000795c */ /* 0x000fe20000300000 */
.L_x_2868:
        /* <DEDUP_REMOVED lines=36> */
.L_x_2908:
[----:B------:R-:W-:Y:S05]  /*8120*/  @P0 BRA `(.L_x_2870) ;  /* 0x0000000000140947 */ /* 0x000fea0003800000 */
[----:B------:R-:W-:Y:S01]  /*8130*/  ISETP.NE.AND P1, PT, R6, RZ, PT ;  /* 0x000000ff0600720c */ /* 0x000fe20003f25270 */
[----:B------:R-:W-:-:S04]  /*8140*/  IMAD.MOV.U32 R2, RZ, RZ, 0x4100 ;  /* 0x00004100ff027424 */ /* 0x000fc800078e00ff */
[----:B------:R3:W-:Y:S08]  /*8150*/  SYNCS.ARRIVE.TRANS64 RZ, [R16+URZ+0x30818], R2 ;  /* 0x0308180210ff79a7 */ /* 0x0007f0000800003f */
[----:B------:R-:W-:Y:S05]  /*8160*/  @!P1 BRA `(.L_x_2870) ;  /* 0x0000000000049947 */ /* 0x000fea0003800000 */
[----:B------:R-:W-:Y:S01]  /*8170*/  BPT.TRAP 0x1 ;  /* 0x000000040000795c */ /* 0x000fe20000300000 */
.L_x_2870:
        /* <DEDUP_REMOVED lines=36> */
.L_x_2909:
[----:B------:R-:W-:Y:S05]  /*83c0*/  @P0 BRA `(.L_x_2872) ;  /* 0x0000000000140947 */ /* 0x000fea0003800000 */
[----:B------:R-:W-:Y:S01]  /*83d0*/  ISETP.NE.AND P1, PT, R6, RZ, PT ;  /* 0x000000ff0600720c */ /* 0x000fe20003f25270 */
[----:B-123--:R-:W-:-:S04]  /*83e0*/  IMAD.MOV.U32 R21, RZ, RZ, 0x4100 ;  /* 0x00004100ff157424 */ /* 0x00efc800078e00ff */
[----:B------:R4:W-:Y:S08]  /*83f0*/  SYNCS.ARRIVE.TRANS64 RZ, [R16+URZ+0x30838], R21 ;  /* 0x0308381510ff79a7 */ /* 0x0009f0000800003f */
[----:B------:R-:W-:Y:S05]  /*8400*/  @!P1 BRA `(.L_x_2872) ;  /* 0x0000000000049947 */ /* 0x000fea0003800000 */
[----:B------:R-:W-:Y:S01]  /*8410*/  BPT.TRAP 0x1 ;  /* 0x000000040000795c */ /* 0x000fe20000300000 */
.L_x_2872:
        /* <DEDUP_REMOVED lines=31> */
.L_x_2911:
[----:B------:R-:W-:Y:S05]  /*8610*/  @P0 BRA `(.L_x_2874) ;  /* 0x0000000000140947 */ /* 0x000fea0003800000 */
[----:B------:R-:W-:Y:S01]  /*8620*/  ISETP.NE.AND P1, PT, R6, RZ, PT ;  /* 0x000000ff0600720c */ /* 0x000fe20003f25270 */
[----:B------:R-:W-:-:S04]  /*8630*/  IMAD.MOV.U32 R5, RZ, RZ, 0x4100 ;  /* 0x00004100ff057424 */ /* 0x000fc800078e00ff */
[----:B------:R1:W-:Y:S08]  /*8640*/  SYNCS.ARRIVE.TRANS64 RZ, [R16+URZ+0x30810], R5 ;  /* 0x0308100510ff79a7 */ /* 0x0003f0000800003f */
[----:B------:R-:W-:Y:S05]  /*8650*/  @!P1 BRA `(.L_x_2874) ;  /* 0x0000000000049947 */ /* 0x000fea0003800000 */
[----:B------:R-:W-:Y:S01]  /*8660*/  BPT.TRAP 0x1 ;  /* 0x000000040000795c */ /* 0x000fe20000300000 */
.L_x_2874:
        /* <DEDUP_REMOVED lines=37> */
.L_x_2866:
        /* <DEDUP_REMOVED lines=8> */
.L_x_2912:
[----:B------:R-:W-:Y:S05]  /*8940*/  @P0 BRA `(.L_x_2877) ;  /* 0x0000000000140947 */ /* 0x000fea0003800000 */
[----:B------:R-:W-:Y:S01]  /*8950*/  ISETP.NE.AND P1, PT, R6, RZ, PT ;  /* 0x000000ff0600720c */ /* 0x000fe20003f25270 */
[----:B------:R-:W-:-:S04]  /*8960*/  IMAD.MOV.U32 R5, RZ, RZ, 0x4100 ;  /* 0x00004100ff057424 */ /* 0x000fc800078e00ff */
[----:B------:R2:W-:Y:S08]  /*8970*/  SYNCS.ARRIVE.TRANS64 RZ, [R16+URZ+0x30830], R5 ;  /* 0x0308300510ff79a7 */ /* 0x0005f0000800003f */
[----:B------:R-:W-:Y:S05]  /*8980*/  @!P1 BRA `(.L_x_2877) ;  /* 0x0000000000049947 */ /* 0x000fea0003800000 */
[----:B------:R-:W-:Y:S01]  /*8990*/  BPT.TRAP 0x1 ;  /* 0x000000040000795c */ /* 0x000fe20000300000 */
.L_x_2877:
        /* <DEDUP_REMOVED lines=33> */
.L_x_2913:
[----:B------:R-:W-:Y:S05]  /*8bb0*/  @P0 BRA `(.L_x_2879) ;  /* 0x0000000000140947 */ /* 0x000fea0003800000 */
[----:B------:R-:W-:Y:S01]  /*8bc0*/  ISETP.NE.AND P0, PT, R6, RZ, PT ;  /* 0x000000ff0600720c */ /* 0x000fe20003f05270 */
[----:B------:R-:W-:-:S04]  /*8bd0*/  IMAD.MOV.U32 R5, RZ, RZ, 0x4100 ;  /* 0x00004100ff057424 */ /* 0x000fc800078e00ff */
[----:B------:R1:W-:Y:S08]  /*8be0*/  SYNCS.ARRIVE.TRANS64 RZ, [R16+URZ+0x30818], R5 ;  /* 0x0308180510ff79a7 */ /* 0x0003f0000800003f */
[----:B------:R-:W-:Y:S05]  /*8bf0*/  @!P0 BRA `(.L_x_2879) ;  /* 0x0000000000048947 */ /* 0x000fea0003800000 */
[----:B------:R-:W-:Y:S01]  /*8c00*/  BPT.TRAP 0x1 ;  /* 0x000000040000795c */ /* 0x000fe20000300000 */
.L_x_2879:
        /* <DEDUP_REMOVED lines=37> */
.L_x_2865:
[----:B------:R-:W1:Y:S01]  /*8e60*/  S2R R0, SR_TID.X ;  /* 0x0000000000007919 */ /* 0x000e620000002100 */
[----:B------:R-:W-:Y:S01]  /*8e70*/  IMAD R3, R19, 0x8, R16 ;  /* 0x0000000813037824 */ /* 0x000fe200078e0210 */
[----:B-1----:R-:W-:Y:S02]  /*8e80*/  LOP3.LUT R2, R0, 0x7f, RZ, 0xc0, !PT ;  /* 0x0000007f00027812 */ /* 0x002fe400078ec0ff */
[----:B------:R-:W-:Y:S02]  /*8e90*/  SHF.L.U32 R0, R11, 0x1f, RZ ;  /* 0x0000001f0b007819 */ /* 0x000fe400000006ff */
[----:B------:R-:W-:Y:S02]  /*8ea0*/  ISETP.NE.AND P1, PT, R2, RZ, PT ;  /* 0x000000ff0200720c */ /* 0x000fe40003f25270 */
[----:B------:R-:W1:Y:S02]  /*8eb0*/  SYNCS.PHASECHK.TRANS64.TRYWAIT P0, [R3+URZ+0x30840], R0 ;  /* 0x03084000030075a7 */ /* 0x000e64000800017f */
[----:B-1----:R-:W-:Y:S09]  /*8ec0*/  @!P0 BRA `(.L_x_2880) ;  /* 0x0000000800dc8947 */ /* 0x002ff20003800000 */
.L_x_2914:
[----:B------:R-:W-:Y:S05]  /*8ed0*/  @P1 BRA `(.L_x_2881) ;  /* 0x0000000000181947 */ /* 0x000fea0003800000 */
[----:B------:R-:W1:Y:S01]  /*8ee0*/  S2R R2, SR_TID.X ;  /* 0x0000000000027919 */ /* 0x000e620000002100 */
[----:B------:R-:W-:-:S04]  /*8ef0*/  IMAD.MOV.U32 R0, RZ, RZ, 0x4100 ;  /* 0x00004100ff007424 */ /* 0x000fc800078e00ff */
[----:B------:R1:W-:Y:S02]  /*8f00*/  SYNCS.ARRIVE.TRANS64 RZ, [R3+URZ+0x30830], R0 ;  /* 0x0308300003ff79a7 */ /* 0x0003e4000800003f */
[----:B-1----:R-:W-:-:S13]  /*8f10*/  LOP3.LUT P0, RZ, R2, 0x1f, RZ, 0xc0, !PT ;  /* 0x0000001f02ff7812 */ /* 0x002fda000780c0ff */
[----:B------:R-:W-:Y:S05]  /*8f20*/  @!P0 BRA `(.L_x_2881) ;  /* 0x0000000000048947 */ /* 0x000fea0003800000 */
[----:B------:R-:W-:Y:S01]  /*8f30*/  BPT.TRAP 0x1 ;  /* 0x000000040000795c */ /* 0x000fe20000300000 */
.L_x_2881:
        /* <DEDUP_REMOVED lines=40> */
.L_x_2862:
[----:B------:R-:W-:Y:S05]  /*91c0*/  BSYNC B0 ;  /* 0x0000000000007941 */ /* 0x000fea0003800000 */
.L_x_2861:
[----:B------:R-:W-:-:S03]  /*91d0*/  UMOV UR7, 0xffffffff ;  /* 0xffffffff00077882 */ /* 0x000fc60000000000 */
[----:B------:R-:W-:Y:S05]  /*91e0*/  BRA.DIV UR7, `(.L_x_2882) ;  /* 0x0000000a07287947 */ /* 0x000fea000b800000 */
[----:B------:R-:W-:-:S13]  /*91f0*/  ELECT P6, URZ, PT ;  /* 0x00000000003f782f */ /* 0x000fda00038c0000 */
.L_x_2917:
[----:B------:R-:W-:Y:S05]  /*9200*/  @!P6 BRA `(.L_x_2781) ;  /* 0x000000000084e947 */ /* 0x000fea0003800000 */
[----:B------:R-:W-:-:S06]  /*9210*/  ULOP3.LUT UR7, UR38, 0x2, URZ, 0xfc, !UPT ;  /* 0x0000000226077892 */ /* 0x000fcc000f8efc3f */
[----:B------:R-:W-:-:S05]  /*9220*/  IMAD.U32 R2, RZ, RZ, UR7 ;  /* 0x00000007ff027e24 */ /* 0x000fca000f8e00ff */
[----:B------:R-:W-:-:S13]  /*9230*/  ISETP.NE.AND P2, PT, R2, 0x3, PT ;  /* 0x000000030200780c */ /* 0x000fda0003f45270 */
[----:B------:R-:W-:Y:S05]  /*9240*/  @!P2 BRA `(.L_x_2883) ;  /* 0x000000000004a947 */ /* 0x000fea0003800000 */
[----:B------:R-:W-:Y:S01]  /*9250*/  BPT.TRAP 0x1 ;  /* 0x000000040000795c */ /* 0x000fe20000300000 */
.L_x_2883:
        /* <DEDUP_REMOVED lines=15> */
.L_x_2918:
[----:B------:R-:W2:Y:S02]  /*9350*/  SYNCS.PHASECHK.TRANS64.TRYWAIT P0, [R3+URZ], R2 ;  /* 0x00000002030075a7 */ /* 0x000ea4000800017f */
[----:B--2---:R-:W-:Y:S05]  /*9360*/  @!P0 BRA `(.L_x_2885) ;  /* 0x0000000400fc8947 */ /* 0x004fea0003800000 */
.L_x_2919:
[----:B------:R-:W-:Y:S05]  /*9370*/  @!P2 BRA `(.L_x_2886) ;  /* 0x000000000004a947 */ /* 0x000fea0003800000 */
[----:B------:R-:W-:Y:S01]  /*9380*/  BPT.TRAP 0x1 ;  /* 0x000000040000795c */ /* 0x000fe20000300000 */
.L_x_2886:
[----:B--2---:R-:W-:-:S04]  /*9390*/  VIADD R3, R7, 0x30840 ;  /* 0x0003084007037836 */ /* 0x004fc80000000000 */
[----:B------:R-:W-:-:S04]  /*93a0*/  IMAD R0, R0, 0x8, R3 ;  /* 0x0000000800007824 */ /* 0x000fc800078e0203 */
[----:B------:R-:W2:Y:S02]  /*93b0*/  SYNCS.PHASECHK.TRANS64.TRYWAIT P0, [R0+URZ], R5 ;  /* 0x00000005000075a7 */ /* 0x000ea4000800017f */
[----:B--2---:R-:W-:Y:S05]  /*93c0*/  @!P0 BRA `(.L_x_2887) ;  /* 0x0000000400f88947 */ /* 0x004fea0003800000 */
.L_x_2920:
[----:B------:R-:W-:-:S07]  /*93d0*/  IMAD R3, R4, 0x8, R3 ;  /* 0x0000000804037824 */ /* 0x000fce00078e0203 */
.L_x_2888:
[----:B---3--:R3:W4:Y:S02]  /*93e0*/  SYNCS.PHASECHK.TRANS64.TRYWAIT P0, [R3+URZ], R2 ;  /* 0x00000002030075a7 */ /* 0x008724000800017f */
[----:B----4-:R-:W-:Y:S05]  /*93f0*/  @!P0 NANOSLEEP.SYNCS 0x989680 ;  /* 0x009896800000895d */ /* 0x010fea0003900000 */
[----:B------:R-:W4:Y:S02]  /*9400*/  @!P0 SYNCS.PHASECHK.TRANS64 P0, [R3+URZ], R2 ;  /* 0x00000002030085a7 */ /* 0x000f24000800007f */
[----:B----4-:R-:W-:Y:S05]  /*9410*/  @!P0 BRA `(.L_x_2888) ;  /* 0xfffffffc00f08947 */ /* 0x010fea000383ffff */
.L_x_2781:
[----:B------:R-:W-:Y:S05]  /*9420*/  BSYNC B6 ;  /* 0x0000000000067941 */ /* 0x000fea0003800000 */
.L_x_2776:
[----:B------:R-:W-:Y:S05]  /*9430*/  EXIT ;  /* 0x000000000000794d */ /* 0x000fea0003800000 */
.L_x_2787:
[----:B------:R-:W-:Y:S02]  /*9440*/  IMAD.MOV.U32 R12, RZ, RZ, RZ ;  /* 0x000000ffff0c7224 */ /* 0x000fe400078e00ff */
[----:B------:R-:W-:Y:S02]  /*9450*/  IMAD.MOV.U32 R11, RZ, RZ, 0x1f ;  /* 0x0000001fff0b7424 */ /* 0x000fe400078e00ff */
[----:B------:R-:W-:-:S07]  /*9460*/  IMAD.MOV.U32 R15, RZ, RZ, -0x1 ;  /* 0xffffffffff0f7424 */ /* 0x000fce00078e00ff */
[----:B------:R-:W-:Y:S05]  /*9470*/  WARPSYNC.COLLECTIVE R15, `(.L_x_2889) ;  /* 0x000000000f087348 */ /* 0x000fea0003c00000 */
[----:B------:R1:W2:Y:S02]  /*9480*/  SHFL.IDX P6, R14, R13, R12, R11 ;  /* 0x0000000c0d0e7389 */ /* 0x0002a400000c000b */
[----:B-12---:R-:W-:Y:S01]  /*9490*/  ENDCOLLECTIVE ;  /* 0x000000000000791b */ /* 0x006fe20003800000 */
.L_x_2889:
[----:B------:R-:W-:Y:S05]  /*94a0*/  BRA `(.L_x_2890) ;  /* 0xffffff7c00b07947 */ /* 0x000fea000383ffff */
.L_x_2789:
        /* <DEDUP_REMOVED lines=8> */
.L_x_2793:
[----:B---3--:R3:W4:Y:S02]  /*9530*/  SYNCS.PHASECHK.TRANS64.TRYWAIT P1, [R0+URZ+0x30810], R209 ;  /* 0x030810d1000075a7 */ /* 0x008724000802017f */
[----:B----4-:R-:W-:Y:S05]  /*9540*/  @!P1 NANOSLEEP.SYNCS 0x989680 ;  /* 0x009896800000995d */ /* 0x010fea0003900000 */
[----:B------:R-:W4:Y:S02]  /*9550*/  @!P1 SYNCS.PHASECHK.TRANS64 P1, [R0+URZ+0x30810], R209 ;  /* 0x030810d1000095a7 */ /* 0x000f24000802007f */
[----:B----4-:R-:W-:Y:S05]  /*9560*/  @!P1 BRA `(.L_x_2793) ;  /* 0xfffffffc00f09947 */ /* 0x010fea000383ffff */
[----:B------:R-:W-:Y:S05]  /*9570*/  BRA `(.L_x_2792) ;  /* 0xffffff84009c7947 */ /* 0x000fea000383ffff */
.L_x_2797:
[----:B------:R1:W1:Y:S02]  /*9580*/  SYNCS.PHASECHK.TRANS64.TRYWAIT P1, [R0+URZ+0x30830], R209 ;  /* 0x030830d1000075a7 */ /* 0x000264000802017f */
[----:B-1----:R-:W-:Y:S05]  /*9590*/  @!P1 NANOSLEEP.SYNCS 0x989680 ;  /* 0x009896800000995d */ /* 0x002fea0003900000 */
[----:B------:R-:W1:Y:S02]  /*95a0*/  @!P1 SYNCS.PHASECHK.TRANS64 P1, [R0+URZ+0x30830], R209 ;  /* 0x030830d1000095a7 */ /* 0x000e64000802007f */
[----:B-1----:R-:W-:Y:S05]  /*95b0*/  @!P1 BRA `(.L_x_2797) ;  /* 0xfffffffc00f09947 */ /* 0x002fea000383ffff */
[----:B------:R-:W-:Y:S05]  /*95c0*/  BRA `(.L_x_2796) ;  /* 0xffffff8c00bc7947 */ /* 0x000fea000383ffff */
.L_x_2804:
[----:B------:R-:W-:Y:S01]  /*95d0*/  BSSY B0, `(.L_x_2891) ;  /* 0x0000005000007945 */ /* 0x000fe20003800000 */
[----:B------:R-:W-:-:S07]  /*95e0*/  IMAD.MOV.U32 R15, RZ, RZ, -0x1 ;  /* 0xffffffffff0f7424 */ /* 0x000fce00078e00ff */
[----:B-1----:R-:W-:Y:S05]  /*95f0*/  WARPSYNC.COLLECTIVE R15, `(.L_x_2892) ;  /* 0x000000000f087348 */ /* 0x002fea0003c00000 */
[----:B------:R-:W-:Y:S01]  /*9600*/  NOP ;  /* 0x0000000000007918 */ /* 0x000fe20000000000 */
[----:B-1----:R-:W-:Y:S01]  /*9610*/  ENDCOLLECTIVE ;  /* 0x000000000000791b */ /* 0x002fe20003800000 */
.L_x_2892:
[----:B------:R-:W-:Y:S05]  /*9620*/  BSYNC B0 ;  /* 0x0000000000007941 */ /* 0x000fea0003800000 */
.L_x_2891:
[----:B------:R-:W-:Y:S05]  /*9630*/  BRA `(.L_x_2893) ;  /* 0xffffffb800e47947 */ /* 0x000fea000383ffff */
.L_x_2813:
[----:B------:R-:W-:Y:S01]  /*9640*/  BSSY B0, `(.L_x_2894) ;  /* 0x0000005000007945 */ /* 0x000fe20003800000 */
[----:B------:R-:W-:-:S07]  /*9650*/  IMAD.MOV.U32 R15, RZ, RZ, -0x1 ;  /* 0xffffffffff0f7424 */ /* 0x000fce00078e00ff */
[----:B-12---:R-:W-:Y:S05]  /*9660*/  WARPSYNC.COLLECTIVE R15, `(.L_x_2895) ;  /* 0x000000000f087348 */ /* 0x006fea0003c00000 */
[----:B------:R-:W-:Y:S01]  /*9670*/  NOP ;  /* 0x0000000000007918 */ /* 0x000fe20000000000 */
[----:B-12---:R-:W-:Y:S01]  /*9680*/  ENDCOLLECTIVE ;  /* 0x000000000000791b */ /* 0x006fe20003800000 */
.L_x_2895:
[----:B------:R-:W-:Y:S05]  /*9690*/  BSYNC B0 ;  /* 0x0000000000007941 */ /* 0x000fea0003800000 */
.L_x_2894:
[----:B------:R-:W-:Y:S05]  /*96a0*/  BRA `(.L_x_2896) ;  /* 0xffffffbc00e47947 */ /* 0x000fea000383ffff */
.L_x_2824:
[----:B------:R-:W-:Y:S01]  /*96b0*/  BSSY B0, `(.L_x_2897) ;  /* 0x0000005000007945 */ /* 0x000fe20003800000 */
[----:B------:R-:W-:-:S07]  /*96c0*/  IMAD.MOV.U32 R15, RZ, RZ, -0x1 ;  /* 0xffffffffff0f7424 */ /* 0x000fce00078e00ff */
[----:B------:R-:W-:Y:S05]  /*96d0*/  WARPSYNC.COLLECTIVE R15, `(.L_x_2898) ;  /* 0x000000000f087348 */ /* 0x000fea0003c00000 */
[----:B------:R-:W-:Y:S01]  /*96e0*/  NOP ;  /* 0x0000000000007918 */ /* 0x000fe20000000000 */
[----:B------:R-:W-:Y:S01]  /*96f0*/  ENDCOLLECTIVE ;  /* 0x000000000000791b */ /* 0x000fe20003800000 */
.L_x_2898:
[----:B------:R-:W-:Y:S05]  /*9700*/  BSYNC B0 ;  /* 0x0000000000007941 */ /* 0x000fea0003800000 */
.L_x_2897:
[----:B------:R-:W-:Y:S05]  /*9710*/  BRA `(.L_x_2899) ;  /* 0xffffffc800647947 */ /* 0x000fea000383ffff */
.L_x_2837:
[----:B------:R-:W-:Y:S01]  /*9720*/  BSSY B0, `(.L_x_2900) ;  /* 0x0000005000007945 */ /* 0x000fe20003800000 */
[----:B------:R-:W-:-:S07]  /*9730*/  IMAD.MOV.U32 R15, RZ, RZ, -0x1 ;  /* 0xffffffffff0f7424 */ /* 0x000fce00078e00ff */
[----:B------:R-:W-:Y:S05]  /*9740*/  WARPSYNC.COLLECTIVE R15, `(.L_x_2901) ;  /* 0x000000000f087348 */ /* 0x000fea0003c00000 */
[----:B------:R-:W-:Y:S01]  /*9750*/  NOP ;  /* 0x0000000000007918 */ /* 0x000fe20000000000 */
[----:B------:R-:W-:Y:S01]  /*9760*/  ENDCOLLECTIVE ;  /* 0x000000000000791b */ /* 0x000fe20003800000 */
.L_x_2901:
[----:B------:R-:W-:Y:S05]  /*9770*/  BSYNC B0 ;  /* 0x0000000000007941 */ /* 0x000fea0003800000 */
.L_x_2900:
[----:B------:R-:W-:Y:S05]  /*9780*/  BRA `(.L_x_2902) ;  /* 0xffffffd000047947 */ /* 0x000fea000383ffff */
.L_x_2849:
[----:B------:R-:W-:Y:S01]  /*9790*/  BSSY B0, `(.L_x_2903) ;  /* 0x0000005000007945 */ /* 0x000fe20003800000 */
[----:B------:R-:W-:-:S07]  /*97a0*/  IMAD.MOV.U32 R15, RZ, RZ, -0x1 ;  /* 0xffffffffff0f7424 */ /* 0x000fce00078e00ff */
[----:B------:R-:W-:Y:S05]  /*97b0*/  WARPSYNC.COLLECTIVE R15, `(.L_x_2904) ;  /* 0x000000000f087348 */ /* 0x000fea0003c00000 */
[----:B------:R-:W-:Y:S01]  /*97c0*/  NOP ;  /* 0x0000000000007918 */ /* 0x000fe20000000000 */
[----:B------:R-:W-:Y:S01]  /*97d0*/  ENDCOLLECTIVE ;  /* 0x000000000000791b */ /* 0x000fe20003800000 */
.L_x_2904:
[----:B------:R-:W-:Y:S05]  /*97e0*/  BSYNC B0 ;  /* 0x0000000000007941 */ /* 0x000fea0003800000 */
.L_x_2903:
[----:B------:R-:W-:Y:S05]  /*97f0*/  BRA `(.L_x_2905) ;  /* 0xffffffd400447947 */ /* 0x000fea000383ffff */
.L_x_2863:
[----:B-1----:R1:W2:Y:S02]  /*9800*/  SYNCS.PHASECHK.TRANS64.TRYWAIT P0, [R16+URZ+0x30820], R3 ;  /* 0x03082003100075a7 */ /* 0x0022a4000800017f */
[----:B--2---:R-:W-:Y:S05]  /*9810*/  @!P0 NANOSLEEP.SYNCS 0x989680 ;  /* 0x009896800000895d */ /* 0x004fea0003900000 */
[----:B------:R-:W2:Y:S02]  /*9820*/  @!P0 SYNCS.PHASECHK.TRANS64 P0, [R16+URZ+0x30820], R3 ;  /* 0x03082003100085a7 */ /* 0x000ea4000800007f */
[----:B--2---:R-:W-:Y:S05]  /*9830*/  @!P0 BRA `(.L_x_2863) ;  /* 0xfffffffc00f08947 */ /* 0x004fea000383ffff */
[----:B------:R-:W-:Y:S05]  /*9840*/  BRA `(.L_x_2906) ;  /* 0xffffffdc00c07947 */ /* 0x000fea000383ffff */
.L_x_2867:
[----:B-1----:R1:W3:Y:S02]  /*9850*/  SYNCS.PHASECHK.TRANS64.TRYWAIT P1, [R16+URZ+0x30840], R21 ;  /* 0x03084015100075a7 */ /* 0x0022e4000802017f */
[----:B---3--:R-:W-:Y:S05]  /*9860*/  @!P1 NANOSLEEP.SYNCS 0x989680 ;  /* 0x009896800000995d */ /* 0x008fea0003900000 */
[----:B------:R-:W3:Y:S02]  /*9870*/  @!P1 SYNCS.PHASECHK.TRANS64 P1, [R16+URZ+0x30840], R21 ;  /* 0x03084015100095a7 */ /* 0x000ee4000802007f */
[----:B---3--:R-:W-:Y:S05]  /*9880*/  @!P1 BRA `(.L_x_2867) ;  /* 0xfffffffc00f09947 */ /* 0x008fea000383ffff */
[----:B------:R-:W-:Y:S05]  /*9890*/  BRA `(.L_x_2907) ;  /* 0xffffffe400787947 */ /* 0x000fea000383ffff */
.L_x_2869:
[----:B--2---:R2:W3:Y:S02]  /*98a0*/  SYNCS.PHASECHK.TRANS64.TRYWAIT P1, [R16+URZ+0x30828], R21 ;  /* 0x03082815100075a7 */ /* 0x0044e4000802017f */
[----:B---3--:R-:W-:Y:S05]  /*98b0*/  @!P1 NANOSLEEP.SYNCS 0x989680 ;  /* 0x009896800000995d */ /* 0x008fea0003900000 */
[----:B------:R-:W3:Y:S02]  /*98c0*/  @!P1 SYNCS.PHASECHK.TRANS64 P1, [R16+URZ+0x30828], R21 ;  /* 0x03082815100095a7 */ /* 0x000ee4000802007f */
[----:B---3--:R-:W-:Y:S05]  /*98d0*/  @!P1 BRA `(.L_x_2869) ;  /* 0xfffffffc00f09947 */ /* 0x008fea000383ffff */
[----:B------:R-:W-:Y:S05]  /*98e0*/  BRA `(.L_x_2908) ;  /* 0xffffffe8000c7947 */ /* 0x000fea000383ffff */
.L_x_2871:
[----:B---3--:R3:W4:Y:S02]  /*98f0*/  SYNCS.PHASECHK.TRANS64.TRYWAIT P1, [R16+URZ+0x30848], R21 ;  /* 0x03084815100075a7 */ /* 0x008724000802017f */
[----:B----4-:R-:W-:Y:S05]  /*9900*/  @!P1 NANOSLEEP.SYNCS 0x989680 ;  /* 0x009896800000995d */ /* 0x010fea0003900000 */
[----:B------:R-:W4:Y:S02]  /*9910*/  @!P1 SYNCS.PHASECHK.TRANS64 P1, [R16+URZ+0x30848], R21 ;  /* 0x03084815100095a7 */ /* 0x000f24000802007f */
[----:B----4-:R-:W-:Y:S05]  /*9920*/  @!P1 BRA `(.L_x_2871) ;  /* 0xfffffffc00f09947 */ /* 0x010fea000383ffff */
[----:B------:R-:W-:Y:S05]  /*9930*/  BRA `(.L_x_2909) ;  /* 0xffffffe800a07947 */ /* 0x000fea000383ffff */
.L_x_2873:
[----:B------:R-:W-:-:S07]  /*9940*/  SHF.L.U32 R5, R11, 0x1f, RZ ;  /* 0x0000001f0b057819 */ /* 0x000fce00000006ff */
.L_x_2910:
[----:B------:R1:W1:Y:S02]  /*9950*/  SYNCS.PHASECHK.TRANS64.TRYWAIT P1, [R16+URZ+0x30820], R5 ;  /* 0x03082005100075a7 */ /* 0x000264000802017f */
[----:B-1----:R-:W-:Y:S05]  /*9960*/  @!P1 NANOSLEEP.SYNCS 0x989680 ;  /* 0x009896800000995d */ /* 0x002fea0003900000 */
[----:B------:R-:W1:Y:S02]  /*9970*/  @!P1 SYNCS.PHASECHK.TRANS64 P1, [R16+URZ+0x30820], R5 ;  /* 0x03082005100095a7 */ /* 0x000e64000802007f */
[----:B-1----:R-:W-:Y:S05]  /*9980*/  @!P1 BRA `(.L_x_2910) ;  /* 0xfffffffc00f09947 */ /* 0x002fea000383ffff */
[----:B------:R-:W-:Y:S05]  /*9990*/  BRA `(.L_x_2911) ;  /* 0xffffffec001c7947 */ /* 0x000fea000383ffff */
.L_x_2876:
[----:B-1----:R1:W2:Y:S02]  /*99a0*/  SYNCS.PHASECHK.TRANS64.TRYWAIT P1, [R16+URZ+0x30840], R13 ;  /* 0x0308400d100075a7 */ /* 0x0022a4000802017f */
[----:B--2---:R-:W-:Y:S05]  /*99b0*/  @!P1 NANOSLEEP.SYNCS 0x989680 ;  /* 0x009896800000995d */ /* 0x004fea0003900000 */
[----:B------:R-:W2:Y:S02]  /*99c0*/  @!P1 SYNCS.PHASECHK.TRANS64 P1, [R16+URZ+0x30840], R13 ;  /* 0x0308400d100095a7 */ /* 0x000ea4000802007f */
[----:B--2---:R-:W-:Y:S05]  /*99d0*/  @!P1 BRA `(.L_x_2876) ;  /* 0xfffffffc00f09947 */ /* 0x004fea000383ffff */
[----:B------:R-:W-:Y:S05]  /*99e0*/  BRA `(.L_x_2912) ;  /* 0xffffffec00d47947 */ /* 0x000fea000383ffff */
.L_x_2878:
[----:B--2---:R2:W1:Y:S02]  /*99f0*/  SYNCS.PHASECHK.TRANS64.TRYWAIT P1, [R16+URZ+0x30828], R13 ;  /* 0x0308280d100075a7 */ /* 0x004464000802017f */
[----:B-1----:R-:W-:Y:S05]  /*9a00*/  @!P1 NANOSLEEP.SYNCS 0x989680 ;  /* 0x009896800000995d */ /* 0x002fea0003900000 */
[----:B------:R-:W1:Y:S02]  /*9a10*/  @!P1 SYNCS.PHASECHK.TRANS64 P1, [R16+URZ+0x30828], R13 ;  /* 0x0308280d100095a7 */ /* 0x000e64000802007f */
[----:B-1----:R-:W-:Y:S05]  /*9a20*/  @!P1 BRA `(.L_x_2878) ;  /* 0xfffffffc00f09947 */ /* 0x002fea000383ffff */
[----:B------:R-:W-:Y:S05]  /*9a30*/  BRA `(.L_x_2913) ;  /* 0xfffffff0005c7947 */ /* 0x000fea000383ffff */
.L_x_2880:
[----:B------:R1:W1:Y:S02]  /*9a40*/  SYNCS.PHASECHK.TRANS64.TRYWAIT P0, [R3+URZ+0x30840], R0 ;  /* 0x03084000030075a7 */ /* 0x000264000800017f */
[----:B-1----:R-:W-:Y:S05]  /*9a50*/  @!P0 NANOSLEEP.SYNCS 0x989680 ;  /* 0x009896800000895d */ /* 0x002fea0003900000 */
[----:B------:R-:W1:Y:S02]  /*9a60*/  @!P0 SYNCS.PHASECHK.TRANS64 P0, [R3+URZ+0x30840], R0 ;  /* 0x03084000030085a7 */ /* 0x000e64000800007f */
[----:B-1----:R-:W-:Y:S05]  /*9a70*/  @!P0 BRA `(.L_x_2880) ;  /* 0xfffffffc00f08947 */ /* 0x002fea000383ffff */
[----:B------:R-:W-:Y:S05]  /*9a80*/  BRA `(.L_x_2914) ;  /* 0xfffffff400107947 */ /* 0x000fea000383ffff */
.L_x_2882:
[----:B------:R-:W-:Y:S01]  /*9a90*/  BSSY B0, `(.L_x_2915) ;  /* 0x0000006000007945 */ /* 0x000fe20003800000 */
[----:B------:R-:W-:-:S07]  /*9aa0*/  IMAD.MOV.U32 R15, RZ, RZ, -0x1 ;  /* 0xffffffffff0f7424 */ /* 0x000fce00078e00ff */
[----:B------:R-:W-:Y:S05]  /*9ab0*/  WARPSYNC.COLLECTIVE R15, `(.L_x_2916) ;  /* 0x000000000f0c7348 */ /* 0x000fea0003c00000 */
[----:B------:R-:W-:Y:S02]  /*9ac0*/  ELECT P6, UR62, PT ;  /* 0x00000000003e782f */ /* 0x000fe400038c0000 */
[----:B------:R-:W-:Y:S01]  /*9ad0*/  MOV R14, UR62 ;  /* 0x0000003e000e7c02 */ /* 0x000fe20008000f00 */
[----:B------:R-:W-:Y:S10]  /*9ae0*/  ENDCOLLECTIVE ;  /* 0x000000000000791b */ /* 0x000ff40003800000 */
.L_x_2916:
[----:B------:R-:W-:Y:S05]  /*9af0*/  BSYNC B0 ;  /* 0x0000000000007941 */ /* 0x000fea0003800000 */
.L_x_2915:
[----:B------:R-:W-:Y:S05]  /*9b00*/  BRA `(.L_x_2917) ;  /* 0xfffffff400bc7947 */ /* 0x000fea000383ffff */
.L_x_2884:
[----:B-1----:R1:W2:Y:S02]  /*9b10*/  SYNCS.PHASECHK.TRANS64.TRYWAIT P0, [R6+URZ], R5 ;  /* 0x00000005060075a7 */ /* 0x0022a4000800017f */
[----:B--2---:R-:W-:Y:S05]  /*9b20*/  @!P0 NANOSLEEP.SYNCS 0x989680 ;  /* 0x009896800000895d */ /* 0x004fea0003900000 */
[----:B------:R-:W2:Y:S02]  /*9b30*/  @!P0 SYNCS.PHASECHK.TRANS64 P0, [R6+URZ], R5 ;  /* 0x00000005060085a7 */ /* 0x000ea4000800007f */
[----:B--2---:R-:W-:Y:S05]  /*9b40*/  @!P0 BRA `(.L_x_2884) ;  /* 0xfffffffc00f08947 */ /* 0x004fea000383ffff */
[----:B------:R-:W-:Y:S05]  /*9b50*/  BRA `(.L_x_2918) ;  /* 0xfffffff400fc7947 */ /* 0x000fea000383ffff */
.L_x_2885:
[----:B--2---:R2:W3:Y:S02]  /*9b60*/  SYNCS.PHASECHK.TRANS64.TRYWAIT P0, [R3+URZ], R2 ;  /* 0x00000002030075a7 */ /* 0x0044e4000800017f */
[----:B---3--:R-:W-:Y:S05]  /*9b70*/  @!P0 NANOSLEEP.SYNCS 0x989680 ;  /* 0x009896800000895d */ /* 0x008fea0003900000 */
[----:B------:R-:W3:Y:S02]  /*9b80*/  @!P0 SYNCS.PHASECHK.TRANS64 P0, [R3+URZ], R2 ;  /* 0x00000002030085a7 */ /* 0x000ee4000800007f */
[----:B---3--:R-:W-:Y:S05]  /*9b90*/  @!P0 BRA `(.L_x_2885) ;  /* 0xfffffffc00f08947 */ /* 0x008fea000383ffff */
[----:B------:R-:W-:Y:S05]  /*9ba0*/  BRA `(.L_x_2919) ;  /* 0xfffffff400f07947 */ /* 0x000fea000383ffff */
.L_x_2887:
[----:B--2---:R2:W3:Y:S02]  /*9bb0*/  SYNCS.PHASECHK.TRANS64.TRYWAIT P0, [R0+URZ], R5 ;  /* 0x00000005000075a7 */ /* 0x0044e4000800017f */
[----:B---3--:R-:W-:Y:S05]  /*9bc0*/  @!P0 NANOSLEEP.SYNCS 0x989680 ;  /* 0x009896800000895d */ /* 0x008fea0003900000 */
[----:B------:R-:W3:Y:S02]  /*9bd0*/  @!P0 SYNCS.PHASECHK.TRANS64 P0, [R0+URZ], R5 ;  /* 0x00000005000085a7 */ /* 0x000ee4000800007f */
[----:B---3--:R-:W-:Y:S05]  /*9be0*/  @!P0 BRA `(.L_x_2887) ;  /* 0xfffffffc00f08947 */ /* 0x008fea000383ffff */
[----:B------:R-:W-:Y:S05]  /*9bf0*/  BRA `(.L_x_2920) ;  /* 0xfffffff400f47947 */ /* 0x000fea000383ffff */
.L_x_2921:
        /* <DEDUP_REMOVED lines=16> */
.L_x_3672:


//--------------------- .text._ZN7cutlass13device_kernelIN5flash22FlashAttnBwdPreprocessIN4cute5tupleIJNS3_1CILi64EEENS5_ILi128EEEEEENS_6half_tEfNS_4arch4Sm90ELb1ELb0EEEEEvNT_6ParamsE --------------------------
	.section	.text._ZN7cutlass13device_kernelIN5flash22FlashAttnBwdPreprocessIN4cute5tupleIJNS3_1CILi64EEENS5_ILi128EEEEEENS_6half_tEfNS_4arch4Sm90ELb1ELb0EEEEEvNT_6ParamsE,"ax",@progbits
	.align	128
.text._ZN7cutlass13device_kernelIN5flash22FlashAttnBwdPreprocessIN4cute5tupleIJNS3_1CILi64EEENS5_ILi128EEEEEENS_6half_tEfNS_4arch4Sm90ELb1ELb0EEEEEvNT_6ParamsE:
        .type           _ZN7cutlass13device_kernelIN5flash22FlashAttnBwdPreprocessIN4cute5tupleIJNS3_1CILi64EEENS5_ILi128EEEEEENS_6half_tEfNS_4arch4Sm90ELb1ELb0EEEEEvNT_6ParamsE,@function
        .size           _ZN7cutlass13device_kernelIN5flash22FlashAttnBwdPreprocessIN4cute5tupleIJNS3_1CILi64EEENS5_ILi128EEEEEENS_6half_tEfNS_4arch4Sm90ELb1ELb0EEEEEvNT_6ParamsE,(.L_x_3673 - _ZN7cutlass13device_kernelIN5flash22FlashAttnBwdPreprocessIN4cute5tupleIJNS3_1CILi64EEENS5_ILi128EEEEEENS_6half_tEfNS_4arch4Sm90ELb1ELb0EEEEEvNT_6ParamsE)
        .other          _ZN7cutlass13device_kernelIN5flash22FlashAttnBwdPreprocessIN4cute5tupleIJNS3_1CILi64EEENS5_ILi128EEEEEENS_6half_tEfNS_4arch4Sm90ELb1ELb0EEEEEvNT_6ParamsE,@"STO_CUDA_ENTRY STV_DEFAULT"
_ZN7cutlass13device_kernelIN5flash22FlashAttnBwdPreprocessIN4cute5tupleIJNS3_1CILi64EEENS5_ILi128EEEEEENS_6half_tEfNS_4arch4Sm90ELb1ELb0EEEEEvNT_6ParamsE:
[----:B------:R-:W-:Y:S01]  /*0000*/  LDC R1, c[0x0][0x28] ;  /* 0x00000a00ff017b82 */ /* 0x000fe20000000800 */
[----:B------:R-:W0:Y:S07]  /*0010*/  S2R R0, SR_TID.X ;  /* 0x0000000000007919 */ /* 0x000e2e0000002100 */
[----:B------:R-:W1:Y:S01]  /*0020*/  S2UR UR8, SR_CTAID.Y ;  /* 0x00000000000879c3 */ /* 0x000e620000002600 */
[----:B------:R-:W-:Y:S01]  /*0030*/  ULDC UR4, c[0x0][0x218] ;  /* 0x0000860000047ab9 */ /* 0x000fe20000000800 */
[----:B------:R-:W-:Y:S01]  /*0040*/  ULDC UR5, c[0x0][0x21c] ;  /* 0x0000870000057ab9 */ /* 0x000fe20000000800 */
[----:B------:R-:W2:Y:S01]  /*0050*/  S2R R2, SR_CTAID.X ;  /* 0x0000000000027919 */ /* 0x000ea20000002500 */
[----:B------:R-:W-:-:S04]  /*0060*/  ULDC.64 UR6, c[0x0][0x208] ;  /* 0x0000820000067ab9 */ /* 0x000fc80000000a00 */
[----:B------:R-:W3:Y:S08]  /*0070*/  LDC.64 R10, c[0x0][0x230] ;  /* 0x00008c00ff0a7b82 */ /* 0x000ef00000000a00 */
[----:B------:R-:W4:Y:S08]  /*0080*/  S2UR UR9, SR_CTAID.Z ;  /* 0x00000000000979c3 */ /* 0x000f300000002700 */
[----:B------:R-:W4:Y:S01]  /*0090*/  LDC.64 R18, c[0x0][0x250] ;  /* 0x00009400ff127b82 */ /* 0x000f220000000a00 */
[----:B-1----:R-:W-:Y:S01]  /*00a0*/  USHF.R.S32.HI UR10, URZ, 0x1f, UR8 ;  /* 0x0000001f3f0a7899 */ /* 0x002fe20008011408 */
[----:B0-----:R-:W-:-:S06]  /*00b0*/  SHF.R.S32.HI R3, RZ, 0x1f, R0 ;  /* 0x0000001fff037819 */ /* 0x001fcc0000011400 */
[----:B------:R-:W0:Y:S01]  /*00c0*/  LDC.64 R40, c[0x0][0x238] ;  /* 0x00008e00ff287b82 */ /* 0x000e220000000a00 */
[----:B---3--:R-:W-:Y:S01]  /*00d0*/  IMAD R4, R10, UR10, RZ ;  /* 0x0000000a0a047c24 */ /* 0x008fe2000f8e02ff */
[----:B------:R-:W-:Y:S02]  /*00e0*/  LEA.HI R46, R3, R0, RZ, 0x4 ;  /* 0x00000000032e7211 */ /* 0x000fe400078f20ff */
[----:B--2---:R-:W-:Y:S01]  /*00f0*/  SHF.L.U32 R44, R2, 0x6, RZ ;  /* 0x00000006022c7819 */ /* 0x004fe200000006ff */
[----:B------:R-:W-:Y:S01]  /*0100*/  IMAD R11, R11, UR8, R4 ;  /* 0x000000080b0b7c24 */ /* 0x000fe2000f8e0204 */
[----:B------:R-:W-:Y:S02]  /*0110*/  LOP3.LUT R5, R46, 0xfffffff0, RZ, 0xc0, !PT ;  /* 0xfffffff02e057812 */ /* 0x000fe400078ec0ff */
[----:B------:R-:W1:Y:S01]  /*0120*/  LDC.64 R42, c[0x0][0x258] ;  /* 0x00009600ff2a7b82 */ /* 0x000e620000000a00 */
[----:B------:R-:W-:Y:S01]  /*0130*/  IADD3 R3, -R44, UR4, RZ ;  /* 0x000000042c037c10 */ /* 0x000fe2000fffe1ff */
[----:B----4-:R-:W-:Y:S01]  /*0140*/  USHF.R.S32.HI UR11, URZ, 0x1f, UR9 ;  /* 0x0000001f3f0b7899 */ /* 0x010fe20008011409 */
[----:B------:R-:W-:-:S02]  /*0150*/  SHF.R.S32.HI R46, RZ, 0x4, R46 ;  /* 0x00000004ff2e7819 */ /* 0x000fc4000001142e */
[----:B------:R-:W-:Y:S02]  /*0160*/  IADD3 R5, -R5, R0, RZ ;  /* 0x0000000005057210 */ /* 0x000fe40007ffe1ff */
[----:B------:R-:W-:Y:S01]  /*0170*/  ISETP.GE.AND P1, PT, R46, R3, PT ;  /* 0x000000032e00720c */ /* 0x000fe20003f26270 */
[----:B------:R-:W-:Y:S01]  /*0180*/  IMAD R16, R18, UR10, RZ ;  /* 0x0000000a12107c24 */ /* 0x000fe2000f8e02ff */
[----:B------:R-:W-:Y:S02]  /*0190*/  SHF.L.U32 R8, R5, 0x3, RZ ;  /* 0x0000000305087819 */ /* 0x000fe400000006ff */
[----:B------:R-:W-:Y:S02]  /*01a0*/  IADD3 R4, R46, 0x10, RZ ;  /* 0x000000102e047810 */ /* 0x000fe40007ffe0ff */
[C---:B------:R-:W-:Y:S02]  /*01b0*/  ISETP.LT.AND P3, PT, R8.reuse, UR5, !P1 ;  /* 0x0000000508007c0c */ /* 0x040fe4000cf61270 */
[----:B------:R-:W-:-:S02]  /*01c0*/  ISETP.GE.AND P0, PT, R8, UR5, PT ;  /* 0x0000000508007c0c */ /* 0x000fc4000bf06270 */
[----:B------:R-:W-:Y:S02]  /*01d0*/  SHF.R.S32.HI R9, RZ, 0x1f, R8 ;  /* 0x0000001fff097819 */ /* 0x000fe40000011408 */
[----:B------:R-:W-:Y:S02]  /*01e0*/  ISETP.LT.AND P2, PT, R4, R3, !P0 ;  /* 0x000000030400720c */ /* 0x000fe40004741270 */
[----:B------:R-:W-:Y:S01]  /*01f0*/  SHF.R.S32.HI R47, RZ, 0x1f, R46 ;  /* 0x0000001fff2f7819 */ /* 0x000fe2000001142e */
[----:B------:R-:W-:-:S04]  /*0200*/  IMAD.WIDE.U32 R6, R10, UR8, R8 ;  /* 0x000000080a067c25 */ /* 0x000fc8000f8e0008 */
[----:B------:R-:W2:Y:S01]  /*0210*/  @P3 LDC.64 R14, c[0x0][0x228] ;  /* 0x00008a00ff0e3b82 */ /* 0x000ea20000000a00 */
[----:B0-----:R-:W-:Y:S01]  /*0220*/  IMAD R10, R40, UR11, RZ ;  /* 0x0000000b280a7c24 */ /* 0x001fe2000f8e02ff */
[----:B------:R-:W-:Y:S01]  /*0230*/  IADD3 R7, R7, R11, RZ ;  /* 0x0000000b07077210 */ /* 0x000fe20007ffe0ff */
[----:B------:R-:W-:Y:S02]  /*0240*/  IMAD R11, R19, UR8, R16 ;  /* 0x00000008130b7c24 */ /* 0x000fe4000f8e0210 */
[----:B------:R-:W-:-:S03]  /*0250*/  IMAD.WIDE.U32 R8, R18, UR8, R8 ;  /* 0x0000000812087c25 */ /* 0x000fc6000f8e0008 */
[----:B------:R-:W0:Y:S01]  /*0260*/  @P3 LDC.64 R12, c[0x0][0x248] ;  /* 0x00009200ff0c3b82 */ /* 0x000e220000000a00 */
[----:B------:R-:W-:Y:S01]  /*0270*/  IMAD R17, R41, UR9, R10 ;  /* 0x0000000929117c24 */ /* 0x000fe2000f8e020a */
[----:B------:R-:W-:Y:S01]  /*0280*/  IADD3 R9, R9, R11, RZ ;  /* 0x0000000b09097210 */ /* 0x000fe20007ffe0ff */
[----:B------:R-:W-:-:S04]  /*0290*/  IMAD.WIDE.U32 R40, R40, UR9, R6 ;  /* 0x0000000928287c25 */ /* 0x000fc8000f8e0006 */
[----:B-1----:R-:W-:Y:S01]  /*02a0*/  IMAD R16, R42, UR11, RZ ;  /* 0x0000000b2a107c24 */ /* 0x002fe2000f8e02ff */
[----:B------:R-:W1:Y:S01]  /*02b0*/  @P2 LDC.64 R6, c[0x0][0x228] ;  /* 0x00008a00ff062b82 */ /* 0x000e620000000a00 */
[----:B------:R-:W-:Y:S01]  /*02c0*/  IMAD.WIDE R48, R2, 0x40, R46 ;  /* 0x0000004002307825 */ /* 0x000fe200078e022e */
[----:B------:R-:W-:Y:S02]  /*02d0*/  IADD3 R41, R41, R17, RZ ;  /* 0x0000001129297210 */ /* 0x000fe40007ffe0ff */
[----:B------:R-:W-:Y:S01]  /*02e0*/  @P2 MOV R22, R40 ;  /* 0x0000002800162202 */ /* 0x000fe20000000f00 */
[----:B------:R-:W-:Y:S01]  /*02f0*/  IMAD R19, R43, UR9, R16 ;  /* 0x000000092b137c24 */ /* 0x000fe2000f8e0210 */
[----:B------:R-:W-:Y:S01]  /*0300*/  @P2 IADD3 R17, P5, R48, 0x10, RZ ;  /* 0x0000001030112810 */ /* 0x000fe20007fbe0ff */
[----:B------:R-:W-:Y:S01]  /*0310*/  IMAD.WIDE.U32 R42, R42, UR9, R8 ;  /* 0x000000092a2a7c25 */ /* 0x000fe2000f8e0008 */
[----:B------:R-:W3:Y:S01]  /*0320*/  @P3 LDC.64 R10, c[0x0][0x240] ;  /* 0x00009000ff0a3b82 */ /* 0x000ee20000000a00 */
[----:B------:R-:W-:-:S02]  /*0330*/  @P2 IADD3 R29, P4, R48, 0x10, RZ ;  /* 0x00000010301d2810 */ /* 0x000fc40007f9e0ff */
[----:B--2---:R-:W-:Y:S01]  /*0340*/  @P3 IMAD R16, R49, R14, RZ ;  /* 0x0000000e31103224 */ /* 0x004fe200078e02ff */
[----:B------:R-:W-:Y:S02]  /*0350*/  IADD3 R43, R43, R19, RZ ;  /* 0x000000132b2b7210 */ /* 0x000fe40007ffe0ff */
[----:B------:R-:W-:Y:S01]  /*0360*/  @P2 IADD3.X R19, RZ, R49, RZ, P5, !PT ;  /* 0x00000031ff132210 */ /* 0x000fe20002ffe4ff */
[C---:B------:R-:W-:Y:S01]  /*0370*/  @P3 IMAD R23, R48.reuse, R15, R16 ;  /* 0x0000000f30173224 */ /* 0x040fe200078e0210 */
[----:B------:R-:W2:Y:S01]  /*0380*/  @P3 LDC.64 R20, c[0x0][0x210] ;  /* 0x00008400ff143b82 */ /* 0x000ea20000000a00 */
[----:B0-----:R-:W-:Y:S01]  /*0390*/  @P3 IMAD R16, R49, R12, RZ ;  /* 0x0000000c31103224 */ /* 0x001fe200078e02ff */
[----:B------:R-:W-:Y:S01]  /*03a0*/  @P2 MOV R24, R42 ;  /* 0x0000002a00182202 */ /* 0x000fe20000000f00 */
[----:B------:R-:W-:-:S04]  /*03b0*/  @P3 IMAD.WIDE.U32 R14, R48, R14, R40 ;  /* 0x0000000e300e3225 */ /* 0x000fc800078e0028 */
[C---:B------:R-:W-:Y:S01]  /*03c0*/  @P3 IMAD R25, R48.reuse, R13, R16 ;  /* 0x0000000d30193224 */ /* 0x040fe200078e0210 */
[----:B------:R-:W0:Y:S01]  /*03d0*/  @P2 LDC.64 R8, c[0x0][0x248] ;  /* 0x00009200ff082b82 */ /* 0x000e220000000a00 */
[----:B------:R-:W-:Y:S01]  /*03e0*/  @P3 IMAD.WIDE.U32 R12, R48, R12, R42 ;  /* 0x0000000c300c3225 */ /* 0x000fe200078e002a */
[----:B------:R-:W-:Y:S02]  /*03f0*/  @P3 IADD3 R15, R15, R23, RZ ;  /* 0x000000170f0f3210 */ /* 0x000fe40007ffe0ff */
[----:B------:R-:W-:Y:S01]  /*0400*/  @P2 MOV R23, R41 ;  /* 0x0000002900172202 */ /* 0x000fe20000000f00 */
[----:B-1----:R-:W-:Y:S01]  /*0410*/  @P2 IMAD R16, R19, R6, RZ ;  /* 0x0000000613102224 */ /* 0x002fe200078e02ff */
[----:B------:R-:W-:Y:S02]  /*0420*/  @P3 IADD3 R13, R13, R25, RZ ;  /* 0x000000190d0d3210 */ /* 0x000fe40007ffe0ff */
[C---:B---3--:R-:W-:Y:S01]  /*0430*/  @P3 LEA R10, P6, R12.reuse, R10, 0x1 ;  /* 0x0000000a0c0a3211 */ /* 0x048fe200078c08ff */
[C---:B------:R-:W-:Y:S01]  /*0440*/  @P2 IMAD R7, R17.reuse, R7, R16 ;  /* 0x0000000711072224 */ /* 0x040fe200078e0210 */
[----:B------:R-:W-:Y:S01]  /*0450*/  @P2 IADD3.X R19, RZ, R49, RZ, P4, !PT ;  /* 0x00000031ff132210 */ /* 0x000fe200027fe4ff */
[----:B------:R-:W1:Y:S01]  /*0460*/  @P2 LDC.64 R52, c[0x0][0x210] ;  /* 0x00008400ff342b82 */ /* 0x000e620000000a00 */
[----:B------:R-:W-:Y:S01]  /*0470*/  @P3 LEA.HI.X R11, R12, R11, R13, 0x1, P6 ;  /* 0x0000000b0c0b3211 */ /* 0x000fe200030f0c0d */
[----:B------:R-:W-:Y:S01]  /*0480*/  @P2 IMAD.WIDE.U32 R22, R17, R6, R22 ;  /* 0x0000000611162225 */ /* 0x000fe200078e0016 */
[----:B------:R-:W-:-:S02]  /*0490*/  CS2R R16, SRZ ;  /* 0x0000000000107805 */ /* 0x000fc4000001ff00 */
[C---:B--2---:R-:W-:Y:S02]  /*04a0*/  @P3 LEA R20, P5, R14.reuse, R20, 0x1 ;  /* 0x000000140e143211 */ /* 0x044fe400078a08ff */
[----:B------:R-:W-:Y:S01]  /*04b0*/  @P2 MOV R25, R43 ;  /* 0x0000002b00192202 */ /* 0x000fe20000000f00 */
[----:B------:R-:W2:Y:S01]  /*04c0*/  @P2 LDC.64 R56, c[0x0][0x240] ;  /* 0x00009000ff382b82 */ /* 0x000ea20000000a00 */
[----:B------:R-:W-:Y:S02]  /*04d0*/  @P3 LEA.HI.X R21, R14, R21, R15, 0x1, P5 ;  /* 0x000000150e153211 */ /* 0x000fe400028f0c0f */
[----:B------:R-:W-:Y:S01]  /*04e0*/  CS2R R14, SRZ ;  /* 0x00000000000e7805 */ /* 0x000fe2000001ff00 */
[-C--:B0-----:R-:W-:Y:S01]  /*04f0*/  @P2 IMAD R12, R19, R8.reuse, RZ ;  /* 0x00000008130c2224 */ /* 0x081fe200078e02ff */
[----:B------:R-:W-:Y:S02]  /*0500*/  CS2R R18, SRZ ;  /* 0x0000000000127805 */ /* 0x000fe4000001ff00 */
[----:B------:R-:W-:Y:S01]  /*0510*/  IADD3 R6, R46, 0x20, RZ ;  /* 0x000000202e067810 */ /* 0x000fe20007ffe0ff */
[----:B------:R-:W-:-:S04]  /*0520*/  @P2 IMAD.WIDE.U32 R24, R29, R8, R24 ;  /* 0x000000081d182225 */ /* 0x000fc800078e0018 */
[----:B------:R-:W-:Y:S01]  /*0530*/  @P2 IMAD R27, R29, R9, R12 ;  /* 0x000000091d1b2224 */ /* 0x000fe200078e020c */
[----:B------:R-:W-:Y:S01]  /*0540*/  CS2R R12, SRZ ;  /* 0x00000000000c7805 */ /* 0x000fe2000001ff00 */
[----:B------:R-:W3:Y:S05]  /*0550*/  @P3 LDG.E.128 R16, desc[UR6][R10.64] ;  /* 0x000000060a103981 */ /* 0x000eea000c1e1d00 */
[----:B------:R0:W4:Y:S01]  /*0560*/  @P3 LDG.E.128 R12, desc[UR6][R20.64] ;  /* 0x00000006140c3981 */ /* 0x000122000c1e1d00 */
[----:B------:R-:W-:Y:S02]  /*0570*/  ISETP.LT.AND P3, PT, R6, R3, !P0 ;  /* 0x000000030600720c */ /* 0x000fe40004761270 */
[----:B------:R-:W-:-:S02]  /*0580*/  IADD3 R8, R46, 0x30, RZ ;  /* 0x000000302e087810 */ /* 0x000fc40007ffe0ff */
[----:B------:R-:W-:Y:S02]  /*0590*/  @P2 IADD3 R9, R23, R7, RZ ;  /* 0x0000000717092210 */ /* 0x000fe40007ffe0ff */
[----:B-1----:R-:W-:Y:S02]  /*05a0*/  @P2 LEA R52, P4, R22, R52, 0x1 ;  /* 0x0000003416342211 */ /* 0x002fe400078808ff */
[----:B------:R-:W-:Y:S02]  /*05b0*/  @P2 IADD3 R7, R25, R27, RZ ;  /* 0x0000001b19072210 */ /* 0x000fe40007ffe0ff */
[----:B--2---:R-:W-:-:S03]  /*05c0*/  @P2 LEA R56, P5, R24, R56, 0x1 ;  /* 0x0000003818382211 */ /* 0x004fc600078a08ff */
[----:B------:R-:W1:Y:S01]  /*05d0*/  @P3 LDC.64 R34, c[0x0][0x228] ;  /* 0x00008a00ff223b82 */ /* 0x000e620000000a00 */
[----:B------:R-:W-:Y:S02]  /*05e0*/  ISETP.LT.AND P0, PT, R8, R3, !P0 ;  /* 0x000000030800720c */ /* 0x000fe40004701270 */
[----:B0-----:R-:W-:Y:S02]  /*05f0*/  CS2R R20, SRZ ;  /* 0x0000000000147805 */ /* 0x001fe4000001ff00 */
[----:B------:R-:W-:Y:S02]  /*0600*/  @P2 LEA.HI.X R53, R22, R53, R9, 0x1, P4 ;  /* 0x0000003516352211 */ /* 0x000fe400020f0c09 */
[----:B------:R-:W-:Y:S02]  /*0610*/  CS2R R22, SRZ ;  /* 0x0000000000167805 */ /* 0x000fe4000001ff00 */
[----:B------:R-:W-:Y:S02]  /*0620*/  @P2 LEA.HI.X R57, R24, R57, R7, 0x1, P5 ;  /* 0x0000003918392211 */ /* 0x000fe400028f0c07 */
[----:B------:R-:W-:-:S02]  /*0630*/  CS2R R24, SRZ ;  /* 0x0000000000187805 */ /* 0x000fc4000001ff00 */
[----:B------:R-:W-:Y:S01]  /*0640*/  CS2R R26, SRZ ;  /* 0x00000000001a7805 */ /* 0x000fe2000001ff00 */
[----:B------:R-:W0:Y:S01]  /*0650*/  @P3 LDC.64 R36, c[0x0][0x248] ;  /* 0x00009200ff243b82 */ /* 0x000e220000000a00 */
[----:B------:R2:W4:Y:S04]  /*0660*/  @P2 LDG.E.128 R20, desc[UR6][R52.64] ;  /* 0x0000000634142981 */ /* 0x000528000c1e1d00 */
[----:B------:R1:W4:Y:S01]  /*0670*/  @P2 LDG.E.128 R24, desc[UR6][R56.64] ;  /* 0x0000000638182981 */ /* 0x000322000c1e1d00 */
[C---:B------:R-:W-:Y:S02]  /*0680*/  @P3 IADD3 R55, P2, R48.reuse, 0x20, RZ ;  /* 0x0000002030373810 */ /* 0x040fe40007f5e0ff */
[----:B------:R-:W0:Y:S01]  /*0690*/  @P0 LDC.64 R38, c[0x0][0x228] ;  /* 0x00008a00ff260b82 */ /* 0x000e220000000a00 */
[----:B------:R-:W-:-:S02]  /*06a0*/  @P3 IADD3 R50, P5, R48, 0x20, RZ ;  /* 0x0000002030323810 */ /* 0x000fc40007fbe0ff */
[C---:B------:R-:W-:Y:S02]  /*06b0*/  @P0 IADD3 R51, P4, R48.reuse, 0x30, RZ ;  /* 0x0000003030330810 */ /* 0x040fe40007f9e0ff */
[----:B------:R-:W-:Y:S02]  /*06c0*/  @P0 IADD3 R7, P6, R48, 0x30, RZ ;  /* 0x0000003030070810 */ /* 0x000fe40007fde0ff */
[-C--:B------:R-:W-:Y:S01]  /*06d0*/  @P3 IADD3.X R59, RZ, R49.reuse, RZ, P2, !PT ;  /* 0x00000031ff3b3210 */ /* 0x080fe200017fe4ff */
[----:B------:R-:W0:Y:S01]  /*06e0*/  @P3 LDC.64 R10, c[0x0][0x210] ;  /* 0x00008400ff0a3b82 */ /* 0x000e220000000a00 */
[-C--:B------:R-:W-:Y:S02]  /*06f0*/  @P3 IADD3.X R61, RZ, R49.reuse, RZ, P5, !PT ;  /* 0x00000031ff3d3210 */ /* 0x080fe40002ffe4ff */
[-C--:B--2---:R-:W-:Y:S01]  /*0700*/  @P0 IADD3.X R53, RZ, R49.reuse, RZ, P4, !PT ;  /* 0x00000031ff350210 */ /* 0x084fe200027fe4ff */
[----:B-1----:R-:W-:Y:S01]  /*0710*/  @P3 IMAD R54, R59, R34, RZ ;  /* 0x000000223b363224 */ /* 0x002fe200078e02ff */
[----:B------:R-:W-:-:S02]  /*0720*/  @P0 IADD3.X R9, RZ, R49, RZ, P6, !PT ;  /* 0x00000031ff090210 */ /* 0x000fc400037fe4ff */
[----:B------:R-:W-:Y:S01]  /*0730*/  @P3 MOV R48, R40 ;  /* 0x0000002800303202 */ /* 0x000fe20000000f00 */
[----:B------:R-:W1:Y:S01]  /*0740*/  @P0 LDC.64 R28, c[0x0][0x210] ;  /* 0x00008400ff1c0b82 */ /* 0x000e620000000a00 */
[----:B------:R-:W-:Y:S01]  /*0750*/  @P3 MOV R49, R41 ;  /* 0x0000002900313202 */ /* 0x000fe20000000f00 */
[----:B------:R-:W-:Y:S02]  /*0760*/  @P3 IMAD R57, R55, R35, R54 ;  /* 0x0000002337393224 */ /* 0x000fe400078e0236 */
[----:B0-----:R-:W-:Y:S02]  /*0770*/  @P3 IMAD R52, R61, R36, RZ ;  /* 0x000000243d343224 */ /* 0x001fe400078e02ff */
[----:B------:R-:W-:Y:S02]  /*0780*/  @P3 IMAD.WIDE.U32 R34, R55, R34, R48 ;  /* 0x0000002237223225 */ /* 0x000fe400078e0030 */
[----:B------:R-:W0:Y:S01]  /*0790*/  @P0 LDC.64 R32, c[0x0][0x248] ;  /* 0x00009200ff200b82 */ /* 0x000e220000000a00 */
[----:B------:R-:W-:-:S02]  /*07a0*/  @P3 MOV R48, R42 ;  /* 0x0000002a00303202 */ /* 0x000fc40000000f00 */
[----:B------:R-:W-:Y:S01]  /*07b0*/  @P3 MOV R49, R43 ;  /* 0x0000002b00313202 */ /* 0x000fe20000000f00 */
[----:B------:R-:W-:-:S04]  /*07c0*/  @P3 IMAD R55, R50, R37, R52 ;  /* 0x0000002532373224 */ /* 0x000fc800078e0234 */
[----:B------:R-:W2:Y:S01]  /*07d0*/  @P3 LDC.64 R30, c[0x0][0x240] ;  /* 0x00009000ff1e3b82 */ /* 0x000ea20000000a00 */
[----:B------:R-:W-:-:S07]  /*07e0*/  @P3 IMAD.WIDE.U32 R48, R50, R36, R48 ;  /* 0x0000002432303225 */ /* 0x000fce00078e0030 */
[----:B------:R-:W2:Y:S01]  /*07f0*/  @P0 LDC.64 R36, c[0x0][0x240] ;  /* 0x00009000ff240b82 */ /* 0x000ea20000000a00 */
[-C--:B------:R-:W-:Y:S02]  /*0800*/  @P0 IMAD R52, R53, R38.reuse, RZ ;  /* 0x0000002635340224 */ /* 0x080fe400078e02ff */
[----:B------:R-:W-:-:S04]  /*0810*/  @P0 IMAD.WIDE.U32 R40, R51, R38, R40 ;  /* 0x0000002633280225 */ /* 0x000fc800078e0028 */
[----:B------:R-:W-:Y:S01]  /*0820*/  @P0 IMAD R39, R51, R39, R52 ;  /* 0x0000002733270224 */ /* 0x000fe200078e0234 */
[----:B------:R-:W-:Y:S02]  /*0830*/  @P3 LEA R52, P2, R34, R10, 0x1 ;  /* 0x0000000a22343211 */ /* 0x000fe400078408ff */
[----:B-1----:R-:W-:Y:S01]  /*0840*/  @P0 LEA R10, P4, R40, R28, 0x1 ;  /* 0x0000001c280a0211 */ /* 0x002fe200078808ff */
[-C--:B0-----:R-:W-:Y:S01]  /*0850*/  @P0 IMAD R28, R9, R32.reuse, RZ ;  /* 0x00000020091c0224 */ /* 0x081fe200078e02ff */
[----:B------:R-:W-:Y:S01]  /*0860*/  @P3 IADD3 R57, R35, R57, RZ ;  /* 0x0000003923393210 */ /* 0x000fe20007ffe0ff */
[----:B------:R-:W-:Y:S01]  /*0870*/  @P0 IMAD.WIDE.U32 R42, R7, R32, R42 ;  /* 0x00000020072a0225 */ /* 0x000fe200078e002a */
[----:B------:R-:W-:-:S03]  /*0880*/  @P3 IADD3 R55, R49, R55, RZ ;  /* 0x0000003731373210 */ /* 0x000fc60007ffe0ff */
[----:B------:R-:W-:Y:S01]  /*0890*/  @P0 IMAD R9, R7, R33, R28 ;  /* 0x0000002107090224 */ /* 0x000fe200078e021c */
[----:B------:R-:W-:Y:S02]  /*08a0*/  @P0 IADD3 R39, R41, R39, RZ ;  /* 0x0000002729270210 */ /* 0x000fe40007ffe0ff */
[----:B--2---:R-:W-:Y:S02]  /*08b0*/  @P3 LEA R50, P5, R48, R30, 0x1 ;  /* 0x0000001e30323211 */ /* 0x004fe400078a08ff */
[----:B------:R-:W-:Y:S02]  /*08c0*/  @P3 LEA.HI.X R53, R34, R11, R57, 0x1, P2 ;  /* 0x0000000b22353211 */ /* 0x000fe400010f0c39 */
[----:B------:R-:W-:Y:S02]  /*08d0*/  @P0 IADD3 R7, R43, R9, RZ ;  /* 0x000000092b070210 */ /* 0x000fe40007ffe0ff */
[----:B------:R-:W-:Y:S02]  /*08e0*/  @P0 LEA R54, P2, R42, R36, 0x1 ;  /* 0x000000242a360211 */ /* 0x000fe400078408ff */
[----:B------:R-:W-:-:S02]  /*08f0*/  @P0 LEA.HI.X R11, R40, R29, R39, 0x1, P4 ;  /* 0x0000001d280b0211 */ /* 0x000fc400020f0c27 */
[----:B------:R-:W-:Y:S02]  /*0900*/  CS2R R28, SRZ ;  /* 0x00000000001c7805 */ /* 0x000fe4000001ff00 */
[----:B------:R-:W-:Y:S02]  /*0910*/  @P3 LEA.HI.X R51, R48, R31, R55, 0x1, P5 ;  /* 0x0000001f30333211 */ /* 0x000fe400028f0c37 */
[----:B------:R-:W-:Y:S02]  /*0920*/  CS2R R30, SRZ ;  /* 0x00000000001e7805 */ /* 0x000fe4000001ff00 */
[----:B------:R-:W-:Y:S02]  /*0930*/  CS2R R32, SRZ ;  /* 0x0000000000207805 */ /* 0x000fe4000001ff00 */
[----:B------:R-:W-:Y:S02]  /*0940*/  CS2R R34, SRZ ;  /* 0x0000000000227805 */ /* 0x000fe4000001ff00 */
[----:B------:R-:W-:-:S02]  /*0950*/  @P0 LEA.HI.X R55, R42, R37, R7, 0x1, P2 ;  /* 0x000000252a370211 */ /* 0x000fc400010f0c07 */
[----:B------:R-:W-:Y:S02]  /*0960*/  CS2R R36, SRZ ;  /* 0x0000000000247805 */ /* 0x000fe4000001ff00 */
[----:B------:R-:W-:Y:S02]  /*0970*/  CS2R R38, SRZ ;  /* 0x0000000000267805 */ /* 0x000fe4000001ff00 */
[----:B------:R-:W-:Y:S02]  /*0980*/  CS2R R40, SRZ ;  /* 0x0000000000287805 */ /* 0x000fe4000001ff00 */
[----:B------:R-:W-:Y:S01]  /*0990*/  CS2R R42, SRZ ;  /* 0x00000000002a7805 */ /* 0x000fe2000001ff00 */
[----:B------:R-:W2:Y:S04]  /*09a0*/  @P3 LDG.E.128 R28, desc[UR6][R52.64] ;  /* 0x00000006341c3981 */ /* 0x000ea8000c1e1d00 */
[----:B------:R-:W2:Y:S04]  /*09b0*/  @P3 LDG.E.128 R32, desc[UR6][R50.64] ;  /* 0x0000000632203981 */ /* 0x000ea8000c1e1d00 */
[----:B------:R-:W2:Y:S04]  /*09c0*/  @P0 LDG.E.128 R36, desc[UR6][R10.64] ;  /* 0x000000060a240981 */ /* 0x000ea8000c1e1d00 */
[----:B------:R0:W2:Y:S01]  /*09d0*/  @P0 LDG.E.128 R40, desc[UR6][R54.64] ;  /* 0x0000000636280981 */ /* 0x0000a2000c1e1d00 */
[----:B------:R-:W-:-:S04]  /*09e0*/  ISETP.GT.AND P0, PT, R0, 0x3f, PT ;  /* 0x0000003f0000780c */ /* 0x000fc80003f04270 */
[----:B------:R-:W-:-:S13]  /*09f0*/  ISETP.GE.OR P2, PT, R0, R3, P0 ;  /* 0x000000030000720c */ /* 0x000fda0000746670 */
[----:B0-----:R-:W-:Y:S01]  /*0a00*/  @!P2 SHF.R.S32.HI R55, RZ, 0x1f, R0 ;  /* 0x0000001fff37a819 */ /* 0x001fe20000011400 */
[----:B---3--:R-:W-:Y:S02]  /*0a10*/  HADD2.F32 R48, -RZ, R16.H1_H1 ;  /* 0x30000010ff307230 */ /* 0x008fe40000004100 */
[--C-:B----4-:R-:W-:Y:S02]  /*0a20*/  HADD2.F32 R7, -RZ, R12.reuse.H1_H1 ;  /* 0x3000000cff077230 */ /* 0x110fe40000004100 */
[----:B------:R-:W-:Y:S02]  /*0a30*/  HADD2.F32 R12, -RZ, R12.H0_H0 ;  /* 0x2000000cff0c7230 */ /* 0x000fe40000004100 */
[----:B------:R-:W-:Y:S02]  /*0a40*/  HADD2.F32 R9, -RZ, R16.H0_H0 ;  /* 0x20000010ff097230 */ /* 0x000fe40000004100 */
[----:B------:R-:W-:Y:S02]  /*0a50*/  FMUL.FTZ R51, R7, R48 ;  /* 0x0000003007337220 */ /* 0x000fe40000410000 */
[----:B------:R-:W0:Y:S01]  /*0a60*/  @!P2 LDC.64 R48, c[0x0][0x290] ;  /* 0x0000a400ff30ab82 */ /* 0x000e220000000a00 */
[----:B------:R-:W-:-:S02]  /*0a70*/  HADD2.F32 R7, -RZ, R13.H0_H0 ;  /* 0x2000000dff077230 */ /* 0x000fc40000004100 */
[----:B------:R-:W-:Y:S01]  /*0a80*/  FFMA.FTZ R16, R12, R9, R51 ;  /* 0x000000090c107223 */ /* 0x000fe20000010033 */
[----:B------:R-:W-:Y:S02]  /*0a90*/  HADD2.F32 R10, -RZ, R17.H0_H0 ;  /* 0x20000011ff0a7230 */ /* 0x000fe40000004100 */
[----:B------:R-:W-:Y:S02]  /*0aa0*/  HADD2.F32 R13, -RZ, R13.H1_H1 ;  /* 0x3000000dff0d7230 */ /* 0x000fe40000004100 */
[----:B------:R-:W-:Y:S02]  /*0ab0*/  HADD2.F32 R12, -RZ, R17.H1_H1 ;  /* 0x30000011ff0c7230 */ /* 0x000fe40000004100 */
[----:B------:R-:W-:Y:S01]  /*0ac0*/  FFMA.FTZ R16, R7, R10, R16 ;  /* 0x0000000a07107223 */ /* 0x000fe20000010010 */
[----:B------:R-:W-:Y:S02]  /*0ad0*/  HADD2.F32 R10, -RZ, R14.H0_H0 ;  /* 0x2000000eff0a7230 */ /* 0x000fe40000004100 */
[----:B------:R-:W-:-:S02]  /*0ae0*/  HADD2.F32 R11, -RZ, R18.H0_H0 ;  /* 0x20000012ff0b7230 */ /* 0x000fc40000004100 */
[----:B------:R-:W-:Y:S01]  /*0af0*/  FFMA.FTZ R13, R13, R12, R16 ;  /* 0x0000000c0d0d7223 */ /* 0x000fe20000010010 */
[--C-:B------:R-:W-:Y:S02]  /*0b00*/  HADD2.F32 R9, -RZ, R15.reuse.H0_H0 ;  /* 0x2000000fff097230 */ /* 0x100fe40000004100 */
[----:B------:R-:W-:Y:S02]  /*0b10*/  HADD2.F32 R7, -RZ, R15.H1_H1 ;  /* 0x3000000fff077230 */ /* 0x000fe40000004100 */
[----:B------:R-:W-:Y:S01]  /*0b20*/  FFMA.FTZ R51, R10, R11, R13 ;  /* 0x0000000b0a337223 */ /* 0x000fe2000001000d */
[----:B------:R-:W-:Y:S01]  /*0b30*/  HADD2.F32 R10, -RZ, R20.H1_H1 ;  /* 0x30000014ff0a7230 */ /* 0x000fe20000004100 */
[----:B------:R-:W1:Y:S01]  /*0b40*/  @!P2 LDC.64 R12, c[0x0][0x298] ;  /* 0x0000a600ff0cab82 */ /* 0x000e620000000a00 */
[----:B------:R-:W-:Y:S02]  /*0b50*/  HADD2.F32 R15, -RZ, R24.H1_H1 ;  /* 0x30000018ff0f7230 */ /* 0x000fe40000004100 */
[----:B------:R-:W-:-:S02]  /*0b60*/  HADD2.F32 R20, -RZ, R20.H0_H0 ;  /* 0x20000014ff147230 */ /* 0x000fc40000004100 */
[----:B------:R-:W-:Y:S02]  /*0b70*/  HADD2.F32 R11, -RZ, R24.H0_H0 ;  /* 0x20000018ff0b7230 */ /* 0x000fe40000004100 */
[----:B------:R-:W-:Y:S01]  /*0b80*/  FMUL.FTZ R53, R10, R15 ;  /* 0x0000000f0a357220 */ /* 0x000fe20000410000 */
[----:B0-----:R-:W-:Y:S02]  /*0b90*/  @!P2 IMAD R10, R48, UR10, RZ ;  /* 0x0000000a300aac24 */ /* 0x001fe4000f8e02ff */
[----:B------:R-:W-:Y:S02]  /*0ba0*/  HADD2.F32 R16, -RZ, R14.H1_H1 ;  /* 0x3000000eff107230 */ /* 0x000fe40000004100 */
[----:B------:R-:W-:Y:S01]  /*0bb0*/  FFMA.FTZ R50, R20, R11, R53 ;  /* 0x0000000b14327223 */ /* 0x000fe20000010035 */
[----:B------:R-:W-:Y:S01]  /*0bc0*/  @!P2 IMAD R49, R49, UR8, R10 ;  /* 0x000000083131ac24 */ /* 0x000fe2000f8e020a */
[----:B------:R-:W-:Y:S01]  /*0bd0*/  @!P2 IADD3 R14, P3, R44, R0, RZ ;  /* 0x000000002c0ea210 */ /* 0x000fe20007f7e0ff */
[----:B------:R-:W0:Y:S01]  /*0be0*/  @!P2 LDC.64 R10, c[0x0][0x288] ;  /* 0x0000a200ff0aab82 */ /* 0x000e220000000a00 */
[----:B------:R-:W-:-:S02]  /*0bf0*/  HADD2.F32 R17, -RZ, R18.H1_H1 ;  /* 0x30000012ff117230 */ /* 0x000fc40000004100 */
[----:B------:R-:W-:Y:S01]  /*0c00*/  @!P2 LEA.HI.X.SX32 R15, R44, R55, 0x1, P3 ;  /* 0x000000372c0fa211 */ /* 0x000fe200018f0eff */
[----:B------:R-:W-:Y:S02]  /*0c10*/  HADD2.F32 R18, -RZ, R25.H0_H0 ;  /* 0x20000019ff127230 */ /* 0x000fe40000004100 */
[----:B------:R-:W-:Y:S01]  /*0c20*/  FFMA.FTZ R16, R16, R17, R51 ;  /* 0x0000001110107223 */ /* 0x000fe20000010033 */
[----:B------:R-:W-:Y:S02]  /*0c30*/  HADD2.F32 R17, -RZ, R21.H0_H0 ;  /* 0x20000015ff117230 */ /* 0x000fe40000004100 */
[----:B------:R-:W-:-:S04]  /*0c40*/  @!P2 IMAD.WIDE.U32 R14, R48, UR8, R14 ;  /* 0x00000008300eac25 */ /* 0x000fc8000f8e000e */
[----:B------:R-:W-:Y:S01]  /*0c50*/  HADD2.F32 R24, -RZ, R19.H0_H0 ;  /* 0x20000013ff187230 */ /* 0x000fe20000004100 */
[----:B------:R-:W-:Y:S01]  /*0c60*/  @!P2 IADD3 R15, R15, R49, RZ ;  /* 0x000000310f0fa210 */ /* 0x000fe20007ffe0ff */
[----:B------:R-:W-:Y:S02]  /*0c70*/  HADD2.F32 R21, -RZ, R21.H1_H1 ;  /* 0x30000015ff157230 */ /* 0x000fe40000004100 */
[----:B------:R-:W-:Y:S01]  /*0c80*/  FFMA.FTZ R50, R17, R18, R50 ;  /* 0x0000001211327223 */ /* 0x000fe20000010032 */
[----:B------:R-:W-:Y:S02]  /*0c90*/  HADD2.F32 R20, -RZ, R25.H1_H1 ;  /* 0x30000019ff147230 */ /* 0x000fe40000004100 */
[----:B-1----:R-:W-:Y:S02]  /*0ca0*/  @!P2 IMAD R48, R12, UR11, RZ ;  /* 0x0000000b0c30ac24 */ /* 0x002fe4000f8e02ff */
[----:B------:R-:W-:Y:S01]  /*0cb0*/  FFMA.FTZ R24, R9, R24, R16 ;  /* 0x0000001809187223 */ /* 0x000fe20000010010 */
[----:B------:R-:W-:-:S02]  /*0cc0*/  HADD2.F32 R9, -RZ, R22.H0_H0 ;  /* 0x20000016ff097230 */ /* 0x000fc40000004100 */
[----:B------:R-:W-:Y:S01]  /*0cd0*/  FFMA.FTZ R20, R21, R20, R50 ;  /* 0x0000001415147223 */ /* 0x000fe20000010032 */
[----:B------:R-:W-:Y:S02]  /*0ce0*/  HADD2.F32 R16, -RZ, R26.H0_H0 ;  /* 0x2000001aff107230 */ /* 0x000fe40000004100 */
[----:B------:R-:W-:Y:S02]  /*0cf0*/  @!P2 IMAD R17, R13, UR9, R48 ;  /* 0x000000090d11ac24 */ /* 0x000fe4000f8e0230 */
[----:B------:R-:W-:-:S04]  /*0d00*/  @!P2 IMAD.WIDE.U32 R12, R12, UR9, R14 ;  /* 0x000000090c0cac25 */ /* 0x000fc8000f8e000e */
[----:B------:R-:W-:Y:S01]  /*0d10*/  FFMA.FTZ R9, R9, R16, R20 ;  /* 0x0000001009097223 */ /* 0x000fe20000010014 */
[----:B------:R-:W-:Y:S02]  /*0d20*/  HADD2.F32 R22, -RZ, R22.H1_H1 ;  /* 0x30000016ff167230 */ /* 0x000fe40000004100 */
[----:B------:R-:W-:Y:S01]  /*0d30*/  HADD2.F32 R15, -RZ, R26.H1_H1 ;  /* 0x3000001aff0f7230 */ /* 0x000fe20000004100 */
[----:B------:R-:W-:Y:S01]  /*0d40*/  @!P2 IADD3 R13, R13, R17, RZ ;  /* 0x000000110d0da210 */ /* 0x000fe20007ffe0ff */
[----:B------:R-:W-:Y:S01]  /*0d50*/  HADD2.F32 R18, -RZ, R19.H1_H1 ;  /* 0x30000013ff127230 */ /* 0x000fe20000004100 */
[----:B0-----:R-:W-:Y:S02]  /*0d60*/  @!P2 LEA R14, P3, R12, R10, 0x2 ;  /* 0x0000000a0c0ea211 */ /* 0x001fe400078610ff */
[----:B------:R-:W-:Y:S01]  /*0d70*/  FFMA.FTZ R22, R22, R15, R9 ;  /* 0x0000000f16167223 */ /* 0x000fe20000010009 */
[----:B------:R-:W-:Y:S02]  /*0d80*/  MOV R17, 0x7f800000 ;  /* 0x7f80000000117802 */ /* 0x000fe40000000f00 */
[----:B------:R-:W-:Y:S01]  /*0d90*/  @!P2 LEA.HI.X R15, R12, R11, R13, 0x2, P3 ;  /* 0x0000000b0c0fa211 */ /* 0x000fe200018f140d */
[----:B------:R-:W-:Y:S01]  /*0da0*/  FFMA.FTZ R7, R7, R18, R24 ;  /* 0x0000001207077223 */ /* 0x000fe20000010018 */
[----:B------:R-:W-:-:S02]  /*0db0*/  HADD2.F32 R9, -RZ, R23.H0_H0 ;  /* 0x20000017ff097230 */ /* 0x000fc40000004100 */
[--C-:B------:R-:W-:Y:S01]  /*0dc0*/  HADD2.F32 R16, -RZ, R27.reuse.H0_H0 ;  /* 0x2000001bff107230 */ /* 0x100fe20000004100 */
[----:B------:R0:W5:Y:S01]  /*0dd0*/  @!P2 LDG.E R17, desc[UR6][R14.64] ;  /* 0x000000060e11a981 */ /* 0x000162000c1e1900 */
[----:B------:R-:W-:-:S03]  /*0de0*/  HADD2.F32 R10, -RZ, R27.H1_H1 ;  /* 0x3000001bff0a7230 */ /* 0x000fc60000004100 */
[----:B------:R-:W-:Y:S01]  /*0df0*/  FFMA.FTZ R12, R9, R16, R22 ;  /* 0x00000010090c7223 */ /* 0x000fe20000010016 */
[--C-:B--2---:R-:W-:Y:S02]  /*0e00*/  HADD2.F32 R18, -RZ, R28.reuse.H0_H0 ;  /* 0x2000001cff127230 */ /* 0x104fe40000004100 */
[----:B------:R-:W-:Y:S02]  /*0e10*/  HADD2.F32 R28, -RZ, R28.H1_H1 ;  /* 0x3000001cff1c7230 */ /* 0x000fe40000004100 */
[--C-:B------:R-:W-:Y:S02]  /*0e20*/  HADD2.F32 R25, -RZ, R32.reuse.H1_H1 ;  /* 0x30000020ff197230 */ /* 0x100fe40000004100 */
[----:B------:R-:W-:Y:S02]  /*0e30*/  HADD2.F32 R21, -RZ, R32.H0_H0 ;  /* 0x20000020ff157230 */ /* 0x000fe40000004100 */
[----:B0-----:R-:W-:Y:S02]  /*0e40*/  HADD2.F32 R15, -RZ, R36.H1_H1 ;  /* 0x30000024ff0f7230 */ /* 0x001fe40000004100 */
[----:B------:R-:W-:Y:S01]  /*0e50*/  FMUL.FTZ R27, R28, R25 ;  /* 0x000000191c1b7220 */ /* 0x000fe20000410000 */
[----:B------:R-:W-:-:S02]  /*0e60*/  HADD2.F32 R20, -RZ, R40.H1_H1 ;  /* 0x30000028ff147230 */ /* 0x000fc40000004100 */
[--C-:B------:R-:W-:Y:S02]  /*0e70*/  HADD2.F32 R22, -RZ, R33.reuse.H0_H0 ;  /* 0x20000021ff167230 */ /* 0x100fe40000004100 */
[----:B------:R-:W-:Y:S02]  /*0e80*/  HADD2.F32 R24, -RZ, R33.H1_H1 ;  /* 0x30000021ff187230 */ /* 0x000fe40000004100 */
[----:B------:R-:W-:Y:S01]  /*0e90*/  FMUL.FTZ R33, R15, R20 ;  /* 0x000000140f217220 */ /* 0x000fe20000410000 */
[----:B------:R-:W-:Y:S02]  /*0ea0*/  HADD2.F32 R36, -RZ, R36.H0_H0 ;  /* 0x20000024ff247230 */ /* 0x000fe40000004100 */
[----:B------:R-:W-:Y:S02]  /*0eb0*/  HADD2.F32 R25, -RZ, R40.H0_H0 ;  /* 0x20000028ff197230 */ /* 0x000fe40000004100 */
[----:B------:R-:W-:Y:S01]  /*0ec0*/  FFMA.FTZ R20, R18, R21, R27 ;  /* 0x0000001512147223 */ /* 0x000fe2000001001b */
[----:B------:R-:W-:-:S02]  /*0ed0*/  HADD2.F32 R19, -RZ, R29.H0_H0 ;  /* 0x2000001dff137230 */ /* 0x000fc40000004100 */
[----:B------:R-:W-:Y:S02]  /*0ee0*/  HADD2.F32 R15, -RZ, R37.H0_H0 ;  /* 0x20000025ff0f7230 */ /* 0x000fe40000004100 */
[----:B------:R-:W-:Y:S01]  /*0ef0*/  FFMA.FTZ R36, R36, R25, R33 ;  /* 0x0000001924247223 */ /* 0x000fe20000010021 */
[----:B------:R-:W-:Y:S02]  /*0f00*/  HADD2.F32 R18, -RZ, R41.H0_H0 ;  /* 0x20000029ff127230 */ /* 0x000fe40000004100 */
[----:B------:R-:W-:Y:S01]  /*0f10*/  FFMA.FTZ R22, R19, R22, R20 ;  /* 0x0000001613167223 */ /* 0x000fe20000010014 */
[----:B------:R-:W-:Y:S02]  /*0f20*/  HADD2.F32 R29, -RZ, R29.H1_H1 ;  /* 0x3000001dff1d7230 */ /* 0x000fe40000004100 */
[----:B------:R-:W-:Y:S02]  /*0f30*/  HADD2.F32 R37, -RZ, R37.H1_H1 ;  /* 0x30000025ff257230 */ /* 0x000fe40000004100 */
[----:B------:R-:W-:Y:S01]  /*0f40*/  FFMA.FTZ R36, R15, R18, R36 ;  /* 0x000000120f247223 */ /* 0x000fe20000010024 */
[----:B------:R-:W-:-:S02]  /*0f50*/  HADD2.F32 R20, -RZ, R41.H1_H1 ;  /* 0x30000029ff147230 */ /* 0x000fc40000004100 */
[----:B------:R-:W-:Y:S01]  /*0f60*/  FFMA.FTZ R22, R29, R24, R22 ;  /* 0x000000181d167223 */ /* 0x000fe20000010016 */
[----:B------:R-:W-:Y:S02]  /*0f70*/  HADD2.F32 R11, -RZ, R30.H0_H0 ;  /* 0x2000001eff0b7230 */ /* 0x000fe40000004100 */
[----:B------:R-:W-:Y:S02]  /*0f80*/  HADD2.F32 R26, -RZ, R34.H0_H0 ;  /* 0x20000022ff1a7230 */ /* 0x000fe40000004100 */
[----:B------:R-:W-:Y:S01]  /*0f90*/  FFMA.FTZ R20, R37, R20, R36 ;  /* 0x0000001425147223 */ /* 0x000fe20000010024 */
[----:B------:R-:W-:Y:S02]  /*0fa0*/  HADD2.F32 R15, -RZ, R38.H0_H0 ;  /* 0x20000026ff0f7230 */ /* 0x000fe40000004100 */
[----:B------:R-:W-:Y:S02]  /*0fb0*/  HADD2.F32 R18, -RZ, R42.H0_H0 ;  /* 0x2000002aff127230 */ /* 0x000fe40000004100 */
[----:B------:R-:W-:Y:S01]  /*0fc0*/  FFMA.FTZ R11, R11, R26, R22 ;  /* 0x0000001a0b0b7223 */ /* 0x000fe20000010016 */
[----:B------:R-:W-:-:S02]  /*0fd0*/  HADD2.F32 R30, -RZ, R30.H1_H1 ;  /* 0x3000001eff1e7230 */ /* 0x000fc40000004100 */
[----:B------:R-:W-:Y:S02]  /*0fe0*/  HADD2.F32 R13, -RZ, R34.H1_H1 ;  /* 0x30000022ff0d7230 */ /* 0x000fe40000004100 */
[----:B------:R-:W-:Y:S01]  /*0ff0*/  FFMA.FTZ R15, R15, R18, R20 ;  /* 0x000000120f0f7223 */ /* 0x000fe20000010014 */
[----:B------:R-:W-:Y:S02]  /*1000*/  HADD2.F32 R38, -RZ, R38.H1_H1 ;  /* 0x30000026ff267230 */ /* 0x000fe40000004100 */
[----:B------:R-:W-:Y:S02]  /*1010*/  HADD2.F32 R19, -RZ, R42.H1_H1 ;  /* 0x3000002aff137230 */ /* 0x000fe40000004100 */
[----:B------:R-:W-:Y:S01]  /*1020*/  FFMA.FTZ R30, R30, R13, R11 ;  /* 0x0000000d1e1e7223 */ /* 0x000fe2000001000b */
[----:B------:R-:W-:Y:S02]  /*1030*/  HADD2.F32 R9, -RZ, R31.H0_H0 ;  /* 0x2000001fff097230 */ /* 0x000fe40000004100 */
[----:B------:R-:W-:-:S02]  /*1040*/  HADD2.F32 R16, -RZ, R35.H0_H0 ;  /* 0x20000023ff107230 */ /* 0x000fc40000004100 */
[----:B------:R-:W-:Y:S01]  /*1050*/  FFMA.FTZ R38, R38, R19, R15 ;  /* 0x0000001326267223 */ /* 0x000fe2000001000f */
[----:B------:R-:W-:Y:S02]  /*1060*/  HADD2.F32 R11, -RZ, R39.H0_H0 ;  /* 0x20000027ff0b7230 */ /* 0x000fe40000004100 */
[----:B------:R-:W-:Y:S02]  /*1070*/  HADD2.F32 R18, -RZ, R43.H0_H0 ;  /* 0x2000002bff127230 */ /* 0x000fe40000004100 */
[----:B------:R-:W-:Y:S01]  /*1080*/  FFMA.FTZ R30, R9, R16, R30 ;  /* 0x00000010091e7223 */ /* 0x000fe2000001001e */
[----:B------:R-:W-:Y:S02]  /*1090*/  HADD2.F32 R23, -RZ, R23.H1_H1 ;  /* 0x30000017ff177230 */ /* 0x000fe40000004100 */
[----:B------:R-:W-:Y:S02]  /*10a0*/  HADD2.F32 R31, -RZ, R31.H1_H1 ;  /* 0x3000001fff1f7230 */ /* 0x000fe40000004100 */
[----:B------:R-:W-:Y:S01]  /*10b0*/  FFMA.FTZ R18, R11, R18, R38 ;  /* 0x000000120b127223 */ /* 0x000fe20000010026 */
[----:B------:R-:W-:-:S02]  /*10c0*/  HADD2.F32 R14, -RZ, R35.H1_H1 ;  /* 0x30000023ff0e7230 */ /* 0x000fc40000004100 */
[----:B------:R-:W-:Y:S02]  /*10d0*/  HADD2.F32 R39, -RZ, R39.H1_H1 ;  /* 0x30000027ff277230 */ /* 0x000fe40000004100 */
[----:B------:R-:W-:Y:S02]  /*10e0*/  HADD2.F32 R16, -RZ, R43.H1_H1 ;  /* 0x3000002bff107230 */ /* 0x000fe40000004100 */
[----:B------:R-:W-:Y:S01]  /*10f0*/  FFMA.FTZ R12, R23, R10, R12 ;  /* 0x0000000a170c7223 */ /* 0x000fe2000001000c */
[----:B------:R-:W-:Y:S02]  /*1100*/  FFMA.FTZ R30, R31, R14, R30 ;  /* 0x0000000e1f1e7223 */ /* 0x000fe4000001001e */
[----:B------:R-:W-:Y:S02]  /*1110*/  FFMA.FTZ R18, R39, R16, R18 ;  /* 0x0000001027127223 */ /* 0x000fe40000010012 */
[----:B------:R-:W0:Y:S04]  /*1120*/  SHFL.BFLY PT, R9, R12, 0x8, 0x1f ;  /* 0x0d001f000c097f89 */ /* 0x000e2800000e0000 */
[----:B------:R-:W1:Y:S04]  /*1130*/  SHFL.BFLY PT, R10, R7, 0x8, 0x1f ;  /* 0x0d001f00070a7f89 */ /* 0x000e6800000e0000 */
[----:B------:R-:W2:Y:S04]  /*1140*/  SHFL.BFLY PT, R13, R30, 0x8, 0x1f ;  /* 0x0d001f001e0d7f89 */ /* 0x000ea800000e0000 */
[----:B------:R-:W3:Y:S01]  /*1150*/  SHFL.BFLY PT, R19, R18, 0x8, 0x1f ;  /* 0x0d001f0012137f89 */ /* 0x000ee200000e0000 */
[----:B0-----:R-:W-:Y:S01]  /*1160*/  FADD.FTZ R11, R12, R9 ;  /* 0x000000090c0b7221 */ /* 0x001fe20000010000 */
[----:B-1----:R-:W-:Y:S01]  /*1170*/  FADD.FTZ R10, R7, R10 ;  /* 0x0000000a070a7221 */ /* 0x002fe20000010000 */
[----:B--2---:R-:W-:Y:S01]  /*1180*/  FADD.FTZ R15, R30, R13 ;  /* 0x0000000d1e0f7221 */ /* 0x004fe20000010000 */
[----:B---3--:R-:W-:-:S02]  /*1190*/  FADD.FTZ R20, R18, R19 ;  /* 0x0000001312147221 */ /* 0x008fc40000010000 */
        /* <DEDUP_REMOVED lines=16> */
[----:B------:R-:W0:Y:S01]  /*12a0*/  SHFL.BFLY PT, R16, R15, 0x1, 0x1f ;  /* 0x0c201f000f107f89 */ /* 0x000e2200000e0000 */
[----:B------:R-:W1:Y:S03]  /*12b0*/  LDC.64 R12, c[0x0][0x2d0] ;  /* 0x0000b400ff0c7b82 */ /* 0x000e660000000a00 */
[----:B------:R-:W2:Y:S04]  /*12c0*/  SHFL.BFLY PT, R14, R7, 0x1, 0x1f ;  /* 0x0c201f00070e7f89 */ /* 0x000ea800000e0000 */
[----:B------:R-:W3:Y:S01]  /*12d0*/  SHFL.BFLY PT, R20, R19, 0x1, 0x1f ;  /* 0x0c201f0013147f89 */ /* 0x000ee200000e0000 */
[----:B------:R-:W4:Y:S03]  /*12e0*/  LDC.64 R10, c[0x0][0x2d8] ;  /* 0x0000b600ff0a7b82 */ /* 0x000f260000000a00 */
[----:B------:R-:W3:Y:S01]  /*12f0*/  SHFL.BFLY PT, R9, R22, 0x1, 0x1f ;  /* 0x0c201f0016097f89 */ /* 0x000ee200000e0000 */
[----:B------:R-:W-:Y:S01]  /*1300*/  ISETP.NE.AND P2, PT, R5, RZ, PT ;  /* 0x000000ff0500720c */ /* 0x000fe20003f45270 */
[----:B------:R-:W-:Y:S01]  /*1310*/  BSSY B0, `(.L_x_2922) ;  /* 0x0000022000007945 */ /* 0x000fe20003800000 */
[----:B------:R-:W-:Y:S01]  /*1320*/  SHF.L.U32 R21, R0, 0x2, RZ ;  /* 0x0000000200157819 */ /* 0x000fe200000006ff */
[----:B0-----:R-:W-:Y:S01]  /*1330*/  FADD.FTZ R27, R15, R16 ;  /* 0x000000100f1b7221 */ /* 0x001fe20000010000 */
[----:B------:R-:W-:Y:S01]  /*1340*/  SHF.L.U32 R16, R2, 0xd, RZ ;  /* 0x0000000d02107819 */ /* 0x000fe200000006ff */
[----:B--2---:R-:W-:Y:S01]  /*1350*/  FADD.FTZ R26, R7, R14 ;  /* 0x0000000e071a7221 */ /* 0x004fe20000010000 */
[----:B---3--:R-:W-:Y:S01]  /*1360*/  FADD.FTZ R20, R19, R20 ;  /* 0x0000001413147221 */ /* 0x008fe20000010000 */
[----:B------:R-:W-:-:S06]  /*1370*/  FADD.FTZ R9, R22, R9 ;  /* 0x0000000916097221 */ /* 0x000fcc0000010000 */
[----:B------:R-:W-:Y:S05]  /*1380*/  @P2 BRA `(.L_x_2923) ;  /* 0x0000000000682947 */ /* 0x000fea0003800000 */
[----:B------:R-:W0:Y:S01]  /*1390*/  LDC.64 R22, c[0x0][0x278] ;  /* 0x00009e00ff167b82 */ /* 0x000e220000000a00 */
[----:B------:R-:W-:Y:S01]  /*13a0*/  SHF.R.S32.HI R45, RZ, 0x1f, R44 ;  /* 0x0000001fff2d7819 */ /* 0x000fe2000001142c */
[----:B------:R-:W-:Y:S01]  /*13b0*/  ULDC.64 UR12, c[0x0][0x260] ;  /* 0x00009800000c7ab9 */ /* 0x000fe20000000a00 */
[-C--:B------:R-:W-:Y:S02]  /*13c0*/  ISETP.GE.AND P4, PT, R4, R3.reuse, PT ;  /* 0x000000030400720c */ /* 0x080fe40003f86270 */
[----:B------:R-:W-:-:S03]  /*13d0*/  ISETP.GE.AND P3, PT, R6, R3, PT ;  /* 0x000000030600720c */ /* 0x000fc60003f66270 */
[----:B------:R-:W2:Y:S01]  /*13e0*/  LDC.64 R24, c[0x0][0x280] ;  /* 0x0000a000ff187b82 */ /* 0x000ea20000000a00 */
[C---:B0-----:R-:W-:Y:S02]  /*13f0*/  IMAD R18, R22.reuse, UR10, RZ ;  /* 0x0000000a16127c24 */ /* 0x041fe4000f8e02ff */
[----:B------:R-:W-:-:S04]  /*1400*/  IMAD.WIDE.U32 R14, R22, UR8, R44 ;  /* 0x00000008160e7c25 */ /* 0x000fc8000f8e002c */
[----:B------:R-:W-:Y:S02]  /*1410*/  IMAD R5, R23, UR8, R18 ;  /* 0x0000000817057c24 */ /* 0x000fe4000f8e0212 */
[----:B--2---:R-:W-:-:S03]  /*1420*/  IMAD R18, R24, UR11, RZ ;  /* 0x0000000b18127c24 */ /* 0x004fc6000f8e02ff */
[----:B------:R-:W-:Y:S01]  /*1430*/  IADD3 R15, R15, R5, RZ ;  /* 0x000000050f0f7210 */ /* 0x000fe20007ffe0ff */
[----:B------:R-:W-:Y:S02]  /*1440*/  IMAD R7, R25, UR9, R18 ;  /* 0x0000000919077c24 */ /* 0x000fe4000f8e0212 */
[----:B------:R-:W-:-:S03]  /*1450*/  IMAD.WIDE.U32 R14, R24, UR9, R14 ;  /* 0x00000009180e7c25 */ /* 0x000fc6000f8e000e */
[----:B------:R-:W-:-:S04]  /*1460*/  IADD3 R5, P2, R46, R14, RZ ;  /* 0x0000000e2e057210 */ /* 0x000fc80007f5e0ff */
[----:B------:R-:W-:Y:S02]  /*1470*/  IADD3.X R46, R47, R15, R7, P2, !PT ;  /* 0x0000000f2f2e7210 */ /* 0x000fe400017fe407 */
[C---:B------:R-:W-:Y:S02]  /*1480*/  LEA R14, P5, R5.reuse, UR12, 0x2 ;  /* 0x0000000c050e7c11 */ /* 0x040fe4000f8a10ff */
[----:B------:R-:W-:Y:S02]  /*1490*/  ISETP.GE.AND P2, PT, R8, R3, PT ;  /* 0x000000030800720c */ /* 0x000fe40003f46270 */
[----:B------:R-:W-:Y:S02]  /*14a0*/  LEA.HI.X R15, R5, UR13, R46, 0x2, P5 ;  /* 0x0000000d050f7c11 */ /* 0x000fe4000a8f142e */
[----:B------:R-:W-:Y:S02]  /*14b0*/  FSEL R3, R26, RZ, !P1 ;  /* 0x000000ff1a037208 */ /* 0x000fe40004800000 */
[----:B------:R-:W-:-:S02]  /*14c0*/  FSEL R5, R27, RZ, !P4 ;  /* 0x000000ff1b057208 */ /* 0x000fc40006000000 */
[----:B------:R-:W-:Y:S01]  /*14d0*/  FSEL R7, R20, RZ, !P3 ;  /* 0x000000ff14077208 */ /* 0x000fe20005800000 */
[----:B------:R0:W-:Y:S01]  /*14e0*/  STG.E desc[UR6][R14.64], R3 ;  /* 0x000000030e007986 */ /* 0x0001e2000c101906 */
[----:B------:R-:W-:-:S03]  /*14f0*/  FSEL R9, R9, RZ, !P2 ;  /* 0x000000ff09097208 */ /* 0x000fc60005000000 */
[----:B------:R0:W-:Y:S04]  /*1500*/  STG.E desc[UR6][R14.64+0x40], R5 ;  /* 0x000040050e007986 */ /* 0x0001e8000c101906 */
[----:B------:R0:W-:Y:S04]  /*1510*/  STG.E desc[UR6][R14.64+0x80], R7 ;  /* 0x000080070e007986 */ /* 0x0001e8000c101906 */
[----:B------:R0:W-:Y:S02]  /*1520*/  STG.E desc[UR6][R14.64+0xc0], R9 ;  /* 0x0000c0090e007986 */ /* 0x0001e4000c101906 */
.L_x_2923:
[----:B------:R-:W-:Y:S05]  /*1530*/  BSYNC B0 ;  /* 0x0000000000007941 */ /* 0x000fea0003800000 */
.L_x_2922:
[----:B------:R-:W-:Y:S01]  /*1540*/  UIADD3 UR4, UR4, 0x3f, URZ ;  /* 0x0000003f04047890 */ /* 0x000fe2000fffe03f */
[----:B0-----:R-:W-:Y:S01]  /*1550*/  SHF.R.S32.HI R3, RZ, 0x1f, R21 ;  /* 0x0000001fff037819 */ /* 0x001fe20000011415 */
[----:B-1----:R-:W-:Y:S01]  /*1560*/  IMAD R6, R12, UR10, RZ ;  /* 0x0000000a0c067c24 */ /* 0x002fe2000f8e02ff */
[C---:B------:R-:W-:Y:S01]  /*1570*/  IADD3 R4, P1, R16.reuse, R21, RZ ;  /* 0x0000001510047210 */ /* 0x040fe20007f3e0ff */
[----:B------:R-:W-:Y:S01]  /*1580*/  USHF.R.S32.HI UR5, URZ, 0x1f, UR4 ;  /* 0x0000001f3f057899 */ /* 0x000fe20008011404 */
[----:B------:R-:W-:Y:S02]  /*1590*/  BSSY B0, `(.L_x_2924) ;  /* 0x0000022000007945 */ /* 0x000fe40003800000 */
[----:B------:R-:W-:Y:S01]  /*15a0*/  LEA.HI.X.SX32 R5, R16, R3, 0x1, P1 ;  /* 0x0000000310057211 */ /* 0x000fe200008f0eff */
[----:B------:R-:W-:Y:S01]  /*15b0*/  ULEA.HI UR5, UR5, UR4, URZ, 0x6 ;  /* 0x0000000405057291 */ /* 0x000fe2000f8f303f */
[----:B------:R-:W-:Y:S02]  /*15c0*/  IMAD R3, R13, UR8, R6 ;  /* 0x000000080d037c24 */ /* 0x000fe4000f8e0206 */
[----:B------:R-:W-:Y:S01]  /*15d0*/  IMAD.WIDE.U32 R12, R12, UR8, R4 ;  /* 0x000000080c0c7c25 */ /* 0x000fe2000f8e0004 */
[----:B------:R-:W-:-:S03]  /*15e0*/  ULOP3.LUT UR5, UR5, 0xffffffc0, URZ, 0xc0, !UPT ;  /* 0xffffffc005057892 */ /* 0x000fc6000f8ec03f */
[----:B----4-:R-:W-:Y:S01]  /*15f0*/  IMAD R4, R10, UR11, RZ ;  /* 0x0000000b0a047c24 */ /* 0x010fe2000f8e02ff */
[----:B------:R-:W-:Y:S02]  /*1600*/  IADD3 R13, R13, R3, RZ ;  /* 0x000000030d0d7210 */ /* 0x000fe40007ffe0ff */
[----:B------:R-:W-:Y:S01]  /*1610*/  IADD3 R3, -R44, UR5, RZ ;  /* 0x000000052c037c10 */ /* 0x000fe2000fffe1ff */
[----:B------:R-:W-:Y:S02]  /*1620*/  IMAD R9, R11, UR9, R4 ;  /* 0x000000090b097c24 */ /* 0x000fe4000f8e0204 */
[----:B------:R-:W-:Y:S01]  /*1630*/  IMAD.WIDE.U32 R10, R10, UR9, R12 ;  /* 0x000000090a0a7c25 */ /* 0x000fe2000f8e000c */
[----:B------:R-:W-:-:S04]  /*1640*/  ISETP.GE.OR P0, PT, R0, R3, P0 ;  /* 0x000000030000720c */ /* 0x000fc80000706670 */
[----:B------:R-:W-:-:S09]  /*1650*/  IADD3 R9, R11, R9, RZ ;  /* 0x000000090b097210 */ /* 0x000fd20007ffe0ff */
[----:B------:R-:W-:Y:S05]  /*1660*/  @P0 BRA `(.L_x_2925) ;  /* 0x0000000000500947 */ /* 0x000fea0003800000 */
[----:B------:R-:W0:Y:S01]  /*1670*/  LDC.64 R12, c[0x0][0x2a8] ;  /* 0x0000aa00ff0c7b82 */ /* 0x000e220000000a00 */
[----:B------:R-:W-:Y:S01]  /*1680*/  SHF.R.S32.HI R3, RZ, 0x1f, R0 ;  /* 0x0000001fff037819 */ /* 0x000fe20000011400 */
[----:B------:R-:W-:Y:S01]  /*1690*/  ULDC.64 UR4, c[0x0][0x2a0] ;  /* 0x0000a80000047ab9 */ /* 0x000fe20000000a00 */
[----:B------:R-:W-:-:S04]  /*16a0*/  IADD3 R4, P0, R44, R0, RZ ;  /* 0x000000002c047210 */ /* 0x000fc80007f1e0ff */
[----:B------:R-:W-:Y:S01]  /*16b0*/  LEA.HI.X.SX32 R5, R44, R3, 0x1, P0 ;  /* 0x000000032c057211 */ /* 0x000fe200000f0eff */
[----:B------:R-:W1:Y:S01]  /*16c0*/  LDC.64 R14, c[0x0][0x2b0] ;  /* 0x0000ac00ff0e7b82 */ /* 0x000e620000000a00 */
[----:B-----5:R-:W-:Y:S01]  /*16d0*/  FSETP.NEU.FTZ.AND P0, PT, R17, -INF , PT ;  /* 0xff8000001100780b */ /* 0x020fe20003f1d000 */
[C---:B0-----:R-:W-:Y:S02]  /*16e0*/  IMAD R6, R12.reuse, UR10, RZ ;  /* 0x0000000a0c067c24 */ /* 0x041fe4000f8e02ff */
[----:B------:R-:W-:-:S04]  /*16f0*/  IMAD.WIDE.U32 R4, R12, UR8, R4 ;  /* 0x000000080c047c25 */ /* 0x000fc8000f8e0004 */
[----:B------:R-:W-:Y:S02]  /*1700*/  IMAD R3, R13, UR8, R6 ;  /* 0x000000080d037c24 */ /* 0x000fe4000f8e0206 */
[----:B-1----:R-:W-:-:S03]  /*1710*/  IMAD R6, R14, UR11, RZ ;  /* 0x0000000b0e067c24 */ /* 0x002fc6000f8e02ff */
[----:B------:R-:W-:Y:S01]  /*1720*/  IADD3 R5, R5, R3, RZ ;  /* 0x0000000305057210 */ /* 0x000fe20007ffe0ff */
[----:B------:R-:W-:Y:S02]  /*1730*/  IMAD R7, R15, UR9, R6 ;  /* 0x000000090f077c24 */ /* 0x000fe4000f8e0206 */
[----:B------:R-:W-:Y:S01]  /*1740*/  FMUL.FTZ R3, R17, 1.4426950216293334961 ;  /* 0x3fb8aa3b11037820 */ /* 0x000fe20000410000 */
[----:B------:R-:W-:-:S04]  /*1750*/  IMAD.WIDE.U32 R4, R14, UR9, R4 ;  /* 0x000000090e047c25 */ /* 0x000fc8000f8e0004 */
[----:B------:R-:W-:Y:S02]  /*1760*/  FSEL R3, R3, RZ, P0 ;  /* 0x000000ff03037208 */ /* 0x000fe40000000000 */
[----:B------:R-:W-:Y:S02]  /*1770*/  IADD3 R5, R5, R7, RZ ;  /* 0x0000000705057210 */ /* 0x000fe40007ffe0ff */
[----:B------:R-:W-:-:S04]  /*1780*/  LEA R6, P1, R4, UR4, 0x2 ;  /* 0x0000000404067c11 */ /* 0x000fc8000f8210ff */
[----:B------:R-:W-:-:S05]  /*1790*/  LEA.HI.X R7, R4, UR5, R5, 0x2, P1 ;  /* 0x0000000504077c11 */ /* 0x000fca00088f1405 */
[----:B------:R0:W-:Y:S04]  /*17a0*/  STG.E desc[UR6][R6.64], R3 ;  /* 0x0000000306007986 */ /* 0x0001e8000c101906 */
.L_x_2925:
[----:B------:R-:W-:Y:S05]  /*17b0*/  BSYNC B0 ;  /* 0x0000000000007941 */ /* 0x000fea0003800000 */
.L_x_2924:
[----:B------:R-:W-:Y:S01]  /*17c0*/  ULDC.64 UR12, c[0x0][0x2e8] ;  /* 0x0000ba00000c7ab9 */ /* 0x000fe20000000a00 */
[----:B------:R-:W-:Y:S01]  /*17d0*/  ULDC.64 UR4, c[0x0][0x2b8] ;  /* 0x0000ae0000047ab9 */ /* 0x000fe20000000a00 */
[----:B------:R-:W-:Y:S02]  /*17e0*/  ISETP.NE.U32.AND P0, PT, RZ, UR12, PT ;  /* 0x0000000cff007c0c */ /* 0x000fe4000bf05070 */
[C---:B------:R-:W-:Y:S02]  /*17f0*/  LEA R4, P1, R10.reuse, UR4, 0x2 ;  /* 0x000000040a047c11 */ /* 0x040fe4000f8210ff */
[----:B------:R-:W-:Y:S02]  /*1800*/  ISETP.NE.AND.EX P0, PT, RZ, UR13, PT, P0 ;  /* 0x0000000dff007c0c */ /* 0x000fe4000bf05300 */
[----:B------:R-:W-:Y:S02]  /*1810*/  LEA.HI.X R5, R10, UR5, R9, 0x2, P1 ;  /* 0x000000050a057c11 */ /* 0x000fe400088f1409 */
[----:B------:R-:W-:-:S03]  /*1820*/  ISETP.NE.OR P0, PT, R0, RZ, !P0 ;  /* 0x000000ff0000720c */ /* 0x000fc60004705670 */
[----:B------:R1:W-:Y:S04]  /*1830*/  STG.E.128 desc[UR6][R4.64], RZ ;  /* 0x000000ff04007986 */ /* 0x0003e8000c101d06 */
[----:B------:R1:W-:Y:S04]  /*1840*/  STG.E.128 desc[UR6][R4.64+0x1000], RZ ;  /* 0x001000ff04007986 */ /* 0x0003e8000c101d06 */
[----:B------:R1:W-:Y:S04]  /*1850*/  STG.E.128 desc[UR6][R4.64+0x2000], RZ ;  /* 0x002000ff04007986 */ /* 0x0003e8000c101d06 */
[----:B------:R1:W-:Y:S04]  /*1860*/  STG.E.128 desc[UR6][R4.64+0x3000], RZ ;  /* 0x003000ff04007986 */ /* 0x0003e8000c101d06 */
[----:B------:R1:W-:Y:S04]  /*1870*/  STG.E.128 desc[UR6][R4.64+0x4000], RZ ;  /* 0x004000ff04007986 */ /* 0x0003e8000c101d06 */
[----:B------:R1:W-:Y:S04]  /*1880*/  STG.E.128 desc[UR6][R4.64+0x5000], RZ ;  /* 0x005000ff04007986 */ /* 0x0003e8000c101d06 */
[----:B------:R1:W-:Y:S04]  /*1890*/  STG.E.128 desc[UR6][R4.64+0x6000], RZ ;  /* 0x006000ff04007986 */ /* 0x0003e8000c101d06 */
[----:B------:R1:W-:Y:S01]  /*18a0*/  STG.E.128 desc[UR6][R4.64+0x7000], RZ ;  /* 0x007000ff04007986 */ /* 0x0003e2000c101d06 */
[----:B------:R-:W-:Y:S05]  /*18b0*/  @P0 EXIT ;  /* 0x000000000000094d */ /* 0x000fea0003800000 */
[----:B0-----:R-:W0:Y:S08]  /*18c0*/  LDC R3, c[0x0][0x2e0] ;  /* 0x0000b800ff037b82 */ /* 0x001e300000000800 */
[----:B------:R-:W2:Y:S08]  /*18d0*/  LDC R7, c[0x0][0x220] ;  /* 0x00008800ff077b82 */ /* 0x000eb00000000800 */
[----:B-1----:R-:W1:Y:S01]  /*18e0*/  LDC.64 R4, c[0x0][0x2e8] ;  /* 0x0000ba00ff047b82 */ /* 0x002e620000000a00 */
[----:B0-----:R-:W-:-:S04]  /*18f0*/  IMAD R2, R2, R3, UR9 ;  /* 0x0000000902027e24 */ /* 0x001fc8000f8e0203 */
[----:B--2---:R-:W-:-:S04]  /*1900*/  IMAD R3, R2, R7, UR8 ;  /* 0x0000000802037e24 */ /* 0x004fc8000f8e0207 */
[----:B-1----:R-:W-:-:S05]  /*1910*/  IMAD.WIDE R2, R3, 0x4, R4 ;  /* 0x0000000403027825 */ /* 0x002fca00078e0204 */
[----:B------:R-:W-:Y:S01]  /*1920*/  STG.E desc[UR6][R2.64], RZ ;  /* 0x000000ff02007986 */ /* 0x000fe2000c101906 */
[----:B------:R-:W-:Y:S05]  /*1930*/  EXIT ;  /* 0x000000000000794d */ /* 0x000fea0003800000 */
.L_x_2926:
        /* <DEDUP_REMOVED lines=12> */
.L_x_3673:


//--------------------- .text._ZN7cutlass13device_kernelIN5flash11enable_sm90INS1_16FlashAttnBwdSm90INS1_25CollectiveMainloopBwdSm90ILi2ELi2ELi2EN4cute5tupleIJNS5_1CILi1EEES8_S8_EEENS6_IJNS7_ILi64EEENS7_ILi128EEESB_EEENS_6half_tEfNS_4arch4Sm90ELb1ELb0ELb1ELb1ELb0ELb1ELb0ELb0ELi2ELi1ELi2ELi1ELb0EEENS1_21CollectiveEpilogueBwdISC_SD_SF_Li256ELb1ELb0ELi1EEENS1_25SingleTileBwdLPTSchedulerILb1ELi128ELb0EEEEEEEEEvNT_6ParamsE --------------------------
	.section	.text._ZN7cutlass13device_kernelIN5flash11enable_sm90INS1_16FlashAttnBwdSm90INS1_25CollectiveMainloopBwdSm90ILi2ELi2ELi2EN4cute5tupleIJNS5_1CILi1EEES8_S8_EEENS6_IJNS7_ILi64EEENS7_ILi128EEESB_EEENS_6half_tEfNS_4arch4Sm90ELb1ELb0ELb1ELb1ELb0ELb1ELb0ELb0ELi2ELi1ELi2ELi1ELb0EEENS1_21CollectiveEpilogueBwdISC_SD_SF_Li256ELb1ELb0ELi1EEENS1_25SingleTileBwdLPTSchedulerILb1ELi128ELb0EEEEEEEEEvNT_6ParamsE,"ax",@progbits
	.align	128
.text._ZN7cutlass13device_kernelIN5flash11enable_sm90INS1_16FlashAttnBwdSm90INS1_25CollectiveMainloopBwdSm90ILi2ELi2ELi2EN4cute5tupleIJNS5_1CILi1EEES8_S8_EEENS6_IJNS7_ILi64EEENS7_ILi128EEESB_EEENS_6half_tEfNS_4arch4Sm90ELb1ELb0ELb1ELb1ELb0ELb1ELb0ELb0ELi2ELi1ELi2ELi1ELb0EEENS1_21CollectiveEpilogueBwdISC_SD_SF_Li256ELb1ELb0ELi1EEENS1_25SingleTileBwdLPTSchedulerILb1ELi128ELb0EEEEEEEEEvNT_6ParamsE:
        .type           _ZN7cutlass13device_kernelIN5flash11enable_sm90INS1_16FlashAttnBwdSm90INS1_25CollectiveMainloopBwdSm90ILi2ELi2ELi2EN4cute5tupleIJNS5_1CILi1EEES8_S8_EEENS6_IJNS7_ILi64EEENS7_ILi128EEESB_EEENS_6half_tEfNS_4arch4Sm90ELb1ELb0ELb1ELb1ELb0ELb1ELb0ELb0ELi2ELi1ELi2ELi1ELb0EEENS1_21CollectiveEpilogueBwdISC_SD_SF_Li256ELb1ELb0ELi1EEENS1_25SingleTileBwdLPTSchedulerILb1ELi128ELb0EEEEEEEEEvNT_6ParamsE,@function
        .size           _ZN7cutlass13device_kernelIN5flash11enable_sm90INS1_16FlashAttnBwdSm90INS1_25CollectiveMainloopBwdSm90ILi2ELi2ELi2EN4cute5tupleIJNS5_1CILi1EEES8_S8_EEENS6_IJNS7_ILi64EEENS7_ILi128EEESB_EEENS_6half_tEfNS_4arch4Sm90ELb1ELb0ELb1ELb1ELb0ELb1ELb0ELb0ELi2ELi1ELi2ELi1ELb0EEENS1_21CollectiveEpilogueBwdISC_SD_SF_Li256ELb1ELb0ELi1EEENS1_25SingleTileBwdLPTSchedulerILb1ELi128ELb0EEEEEEEEEvNT_6ParamsE,(.L_x_3674 - _ZN7cutlass13device_kernelIN5flash11enable_sm90INS1_16FlashAttnBwdSm90INS1_25CollectiveMainloopBwdSm90ILi2ELi2ELi2EN4cute5tupleIJNS5_1CILi1EEES8_S8_EEENS6_IJNS7_ILi64EEENS7_ILi128EEESB_EEENS_6half_tEfNS_4arch4Sm90ELb1ELb0ELb1ELb1ELb0ELb1ELb0ELb0ELi2ELi1ELi2ELi1ELb0EEENS1_21CollectiveEpilogueBwdISC_SD_SF_Li256ELb1ELb0ELi1EEENS1_25SingleTileBwdLPTSchedulerILb1ELi128ELb0EEEEEEEEEvNT_6ParamsE)
        .other          _ZN7cutlass13device_kernelIN5flash11enable_sm90INS1_16FlashAttnBwdSm90INS1_25CollectiveMainloopBwdSm90ILi2ELi2ELi2EN4cute5tupleIJNS5_1CILi1EEES8_S8_EEENS6_IJNS7_ILi64EEENS7_ILi128EEESB_EEENS_6half_tEfNS_4arch4Sm90ELb1ELb0ELb1ELb1ELb0ELb1ELb0ELb0ELi2ELi1ELi2ELi1ELb0EEENS1_21CollectiveEpilogueBwdISC_SD_SF_Li256ELb1ELb0ELi1EEENS1_25SingleTileBwdLPTSchedulerILb1ELi128ELb0EEEEEEEEEvNT_6ParamsE,@"STO_CUDA_ENTRY STV_DEFAULT"
_ZN7cutlass13device_kernelIN5flash11enable_sm90INS1_16FlashAttnBwdSm90INS1_25CollectiveMainloopBwdSm90ILi2ELi2ELi2EN4cute5tupleIJNS5_1CILi1EEES8_S8_EEENS6_IJNS7_ILi64EEENS7_ILi128EEESB_EEENS_6half_tEfNS_4arch4Sm90ELb1ELb0ELb1ELb1ELb0ELb1ELb0ELb0ELi2ELi1ELi2ELi1ELb0EEENS1_21CollectiveEpilogueBwdISC_SD_SF_Li256ELb1ELb0ELi1EEENS1_25SingleTileBwdLPTSchedulerILb1ELi128ELb0EEEEEEEEEvNT_6ParamsE:
        /* <DEDUP_REMOVED lines=24> */
.L_x_2928:
[----:B------:R-:W-:Y:S05]  /*0180*/  BSYNC B0 ;  /* 0x0000000000007941 */ /* 0x000fea0003800000 */
.L_x_2927:
        /* <DEDUP_REMOVED lines=37> */
.L_x_2929:
        /* <DEDUP_REMOVED lines=22> */
.L_x_2930:
[----:B------:R-:W-:Y:S01]  /*0540*/  PLOP3.LUT P0, PT, PT, PT, UP0, 0x80, 0x0 ;  /* 0x000000000000781c */ /* 0x000fe20003f0f008 */
[----:B------:R-:W-:Y:S01]  /*0550*/  NOP ;  /* 0x0000000000007918 */ /* 0x000fe20000000000 */
[----:B------:R-:W-:Y:S01]  /*0560*/  ULDC.64 UR46, c[0x0][0x208] ;  /* 0x00008200002e7ab9 */ /* 0x000fe20000000a00 */
[----:B------:R-:W-:Y:S01]  /*0570*/  BSSY B6, `(.L_x_2931) ;  /* 0x0000c05000067945 */ /* 0x000fe20003800000 */
[----:B-12-4-:R-:W-:Y:S09]  /*0580*/  BAR.SYNC.DEFER_BLOCKING 0x0 ;  /* 0x0000000000007b1d */ /* 0x016ff20000010000 */
[----:B------:R-:W-:Y:S05]  /*0590*/  @!P0 BRA `(.L_x_2932) ;  /* 0x0000008000508947 */ /* 0x000fea0003800000 */
.L_x_2933:
        /* <DEDUP_REMOVED lines=32> */
.L_x_2934:
[----:B------:R-:W-:Y:S01]  /*07a0*/  ULDC UR7, c[0x0][0x8c4] ;  /* 0x0002310000077ab9 */ /* 0x000fe20000000800 */
[----:B------:R-:W-:Y:S01]  /*07b0*/  UMOV UR36, UR10 ;  /* 0x0000000a00247c82 */ /* 0x000fe20008000000 */
[----:B------:R-:W-:-:S11]  /*07c0*/  UISETP.NE.AND UP0, UPT, UR7, 0x1, UPT ;  /* 0x000000010700788c */ /* 0x000fd6000bf05270 */
[----:B------:R-:W-:Y:S02]  /*07d0*/  @UP0 ULDC.64 UR8, c[0x0][0x8c8] ;  /* 0x0002320000080ab9 */ /* 0x000fe40000000a00 */
[----:B------:R-:W-:-:S04]  /*07e0*/  UIMAD.WIDE.U32 UR4, UR10, UR8, URZ ;  /* 0x000000080a0472a5 */ /* 0x000fc8000f8e003f */
[----:B------:R-:W-:-:S04]  /*07f0*/  @UP0 USHF.R.U32.HI UR36, URZ, UR9, UR5 ;  /* 0x000000093f240299 */ /* 0x000fc80008011605 */
[----:B------:R-:W-:-:S12]  /*0800*/  UIMAD UR4, UR36, UR7, URZ ;  /* 0x00000007240472a4 */ /* 0x000fd8000f8e023f */
.L_x_2935:
        /* <DEDUP_REMOVED lines=9> */
[----:B------:R-:W-:-:S03]  /*08a0*/  @UP0 USHF.R.U32.HI UR39, URZ, UR7, UR5 ;  /* 0x000000073f270299 */ /* 0x000fc60008011605 */
[----:B------:R-:W-:Y:S02]  /*08b0*/  ULDC.64 UR4, c[0x0][0x8f8] ;  /* 0x00023e0000047ab9 */ /* 0x000fe40000000a00 */
[----:B------:R-:W-:Y:S01]  /*08c0*/  ISETP.NE.U32.AND P0, PT, RZ, UR4, PT ;  /* 0x00000004ff007c0c */ /* 0x000fe2000bf05070 */
[----:B------:R-:W-:-:S03]  /*08d0*/  UIADD3 UR4, -UR39, URZ, URZ ;  /* 0x0000003f27047290 */ /* 0x000fc6000fffe13f */
[----:B------:R-:W-:Y:S01]  /*08e0*/  ISETP.NE.AND.EX P0, PT, RZ, UR5, PT, P0 ;  /* 0x00000005ff007c0c */ /* 0x000fe2000bf05300 */
[----:B------:R-:W-:-:S12]  /*08f0*/  UIMAD UR37, UR37, UR4, UR6 ;  /* 0x00000004252572a4 */ /* 0x000fd8000f8e0206 */
        /* <DEDUP_REMOVED lines=8> */
.L_x_2936:
        /* <DEDUP_REMOVED lines=14> */
.L_x_2938:
[----:B------:R-:W-:-:S05]  /*0a60*/  ULDC UR4, c[0x0][0x8ec] ;  /* 0x00023b0000047ab9 */ /* 0x000fca0000000800 */
.L_x_2937:
[----:B------:R-:W-:-:S04]  /*0a70*/  UIADD3 UR4, UR4, 0x7f, URZ ;  /* 0x0000007f04047890 */ /* 0x000fc8000fffe03f */
[----:B------:R-:W-:-:S04]  /*0a80*/  USHF.R.S32.HI UR5, URZ, 0x1f, UR4 ;  /* 0x0000001f3f057899 */ /* 0x000fc80008011404 */
[----:B------:R-:W-:-:S04]  /*0a90*/  ULEA.HI UR5, UR5, UR4, URZ, 0x7 ;  /* 0x0000000405057291 */ /* 0x000fc8000f8f383f */
[----:B------:R-:W-:-:S04]  /*0aa0*/  USHF.R.S32.HI UR5, URZ, 0x7, UR5 ;  /* 0x000000073f057899 */ /* 0x000fc80008011405 */
        /* <DEDUP_REMOVED lines=16> */
.L_x_2940:
        /* <DEDUP_REMOVED lines=14> */
.L_x_2941:
        /* <DEDUP_REMOVED lines=11> */
.L_x_2942:
        /* <DEDUP_REMOVED lines=13> */
.L_x_2943:
[----:B------:R-:W-:Y:S01]  /*0e10*/  UIADD3 UR5, UR41, -UR40, URZ ;  /* 0x8000002829057290 */ /* 0x000fe2000fffe03f */
[----:B------:R-:W-:Y:S01]  /*0e20*/  PLOP3.LUT P0, PT, PT, PT, PT, 0x80, 0x0 ;  /* 0x000000000000781c */ /* 0x000fe20003f0f070 */
[----:B------:R-:W-:Y:S01]  /*0e30*/  ULDC UR6, c[0x0][0x74c] ;  /* 0x0001d30000067ab9 */ /* 0x000fe20000000800 */
[----:B------:R-:W-:Y:S01]  /*0e40*/  UIADD3 UR4, UR41, 0x3f, URZ ;  /* 0x0000003f29047890 */ /* 0x000fe2000fffe03f */
[----:B------:R-:W-:Y:S01]  /*0e50*/  CS2R R86, SRZ ;  /* 0x0000000000567805 */ /* 0x000fe2000001ff00 */
[----:B------:R-:W-:Y:S01]  /*0e60*/  ULEA UR5, UR36, UR5, 0x7 ;  /* 0x0000000524057291 */ /* 0x000fe2000f8e383f */
[----:B------:R-:W-:Y:S02]  /*0e70*/  CS2R R84, SRZ ;  /* 0x0000000000547805 */ /* 0x000fe4000001ff00 */
[----:B------:R-:W-:Y:S02]  /*0e80*/  CS2R R82, SRZ ;  /* 0x0000000000527805 */ /* 0x000fe4000001ff00 */
[----:B------:R-:W-:Y:S01]  /*0e90*/  CS2R R80, SRZ ;  /* 0x0000000000507805 */ /* 0x000fe2000001ff00 */
[----:B------:R-:W-:Y:S01]  /*0ea0*/  UIADD3 UR5, UR5, -UR6, URZ ;  /* 0x8000000605057290 */ /* 0x000fe2000fffe03f */
[----:B------:R-:W-:-:S02]  /*0eb0*/  CS2R R78, SRZ ;  /* 0x00000000004e7805 */ /* 0x000fc4000001ff00 */
[----:B------:R-:W-:Y:S02]  /*0ec0*/  CS2R R76, SRZ ;  /* 0x00000000004c7805 */ /* 0x000fe4000001ff00 */
[----:B------:R-:W-:Y:S01]  /*0ed0*/  CS2R R74, SRZ ;  /* 0x00000000004a7805 */ /* 0x000fe2000001ff00 */
[----:B------:R-:W-:Y:S01]  /*0ee0*/  USHF.R.S32.HI UR6, URZ, 0x1f, UR5 ;  /* 0x0000001f3f067899 */ /* 0x000fe20008011405 */
[----:B------:R-:W-:Y:S02]  /*0ef0*/  CS2R R72, SRZ ;  /* 0x0000000000487805 */ /* 0x000fe4000001ff00 */
        /* <DEDUP_REMOVED lines=24> */
[----:B------:R-:W-:Y:S01]  /*1080*/  PLOP3.LUT P1, PT, PT, PT, UP0, 0x80, 0x0 ;  /* 0x000000000000781c */ /* 0x000fe20003f2f008 */
[----:B------:R-:W-:Y:S01]  /*1090*/  IMAD.MOV.U32 R12, RZ, RZ, RZ ;  /* 0x000000ffff0c7224 */ /* 0x000fe200078e00ff */
[----:B------:R-:W-:Y:S02]  /*10a0*/  CS2R R10, SRZ ;  /* 0x00000000000a7805 */ /* 0x000fe4000001ff00 */
[----:B------:R-:W-:Y:S02]  /*10b0*/  CS2R R36, SRZ ;  /* 0x0000000000247805 */ /* 0x000fe4000001ff00 */
[----:B------:R-:W-:Y:S02]  /*10c0*/  CS2R R8, SRZ ;  /* 0x0000000000087805 */ /* 0x000fe4000001ff00 */
[----:B------:R-:W-:-:S02]  /*10d0*/  CS2R R32, SRZ ;  /* 0x0000000000207805 */ /* 0x000fc4000001ff00 */
[----:B------:R-:W-:Y:S01]  /*10e0*/  CS2R R6, SRZ ;  /* 0x0000000000067805 */ /* 0x000fe2000001ff00 */
[----:B------:R-:W-:Y:S01]  /*10f0*/  IMAD.MOV.U32 R29, RZ, RZ, RZ ;  /* 0x000000ffff1d7224 */ /* 0x000fe200078e00ff */
[----:B------:R-:W-:Y:S01]  /*1100*/  CS2R R4, SRZ ;  /* 0x0000000000047805 */ /* 0x000fe2000001ff00 */
[----:B------:R-:W-:Y:S01]  /*1110*/  IMAD.MOV.U32 R2, RZ, RZ, RZ ;  /* 0x000000ffff027224 */ /* 0x000fe200078e00ff */
[----:B------:R-:W-:Y:S01]  /*1120*/  CS2R R150, SRZ ;  /* 0x0000000000967805 */ /* 0x000fe2000001ff00 */
[----:B------:R-:W-:Y:S01]  /*1130*/  IMAD.MOV.U32 R25, RZ, RZ, RZ ;  /* 0x000000ffff197224 */ /* 0x000fe200078e00ff */
        /* <DEDUP_REMOVED lines=53> */
.L_x_2946:
        /* <DEDUP_REMOVED lines=15> */
.L_x_2945:
        /* <DEDUP_REMOVED lines=23> */
.L_x_2948:
        /* <DEDUP_REMOVED lines=15> */
.L_x_2947:
        /* <DEDUP_REMOVED lines=8> */
.L_x_3093:
        /* <DEDUP_REMOVED lines=15> */
.L_x_2950:
[----:B------:R-:W4:Y:S01]  /*1950*/  S2R R15, SR_CgaCtaId ;  /* 0x00000000000f7919 */ /* 0x000f220000008800 */
[----:B---3--:R-:W-:Y:S01]  /*1960*/  SHF.R.S32.HI R0, RZ, 0x1f, R5 ;  /* 0x0000001fff007819 */ /* 0x008fe20000011405 */
[----:B------:R-:W-:Y:S01]  /*1970*/  UIMAD UR4, UR36, -0x80, UR40 ;  /* 0xffffff80240478a4 */ /* 0x000fe2000f8e0228 */
[----:B------:R-:W-:Y:S02]  /*1980*/  SHF.R.S32.HI R8, RZ, 0x4, R3 ;  /* 0x00000004ff087819 */ /* 0x000fe40000011403 */
[----:B------:R-:W-:Y:S02]  /*1990*/  CS2R R86, SRZ ;  /* 0x0000000000567805 */ /* 0x000fe4000001ff00 */
[----:B------:R-:W-:Y:S02]  /*19a0*/  LOP3.LUT R9, R7, 0x8, R2, 0xf8, !PT ;  /* 0x0000000807097812 */ /* 0x000fe400078ef802 */
[----:B------:R-:W-:Y:S02]  /*19b0*/  CS2R R84, SRZ ;  /* 0x0000000000547805 */ /* 0x000fe4000001ff00 */
[----:B------:R-:W-:Y:S01]  /*19c0*/  LEA.HI R2, R0, R5, RZ, 0x2 ;  /* 0x0000000500027211 */ /* 0x000fe200078f10ff */
[----:B------:R-:W-:Y:S01]  /*19d0*/  IMAD.U32 R10, RZ, RZ, UR4 ;  /* 0x00000004ff0a7e24 */ /* 0x000fe2000f8e00ff */
[----:B------:R-:W-:-:S02]  /*19e0*/  LEA.HI R3, R3, R8, RZ, 0x1 ;  /* 0x0000000803037211 */ /* 0x000fc400078f08ff */
[----:B------:R-:W-:Y:S02]  /*19f0*/  CS2R R82, SRZ ;  /* 0x0000000000527805 */ /* 0x000fe4000001ff00 */
        /* <DEDUP_REMOVED lines=91> */
[----:B--2---:R-:W-:Y:S02]  /*1fb0*/  IMAD R2, R0, 0x4, R12 ;  /* 0x0000000400027824 */ /* 0x004fe400078e020c */
[----:B------:R-:W-:-:S07]  /*1fc0*/  IMAD.SHL.U32 R230, R230, 0x2, RZ ;  /* 0x00000002e6e67824 */ /* 0x000fce00078e00ff */
.L_x_2962:
[----:B------:R-:W-:-:S05]  /*1fd0*/  IMAD.U32 R0, RZ, RZ, UR38 ;  /* 0x00000026ff007e24 */ /* 0x000fca000f8e00ff */
[----:B------:R-:W-:-:S04]  /*1fe0*/  LOP3.LUT R0, R0, 0x1, RZ, 0xfc, !PT ;  /* 0x0000000100007812 */ /* 0x000fc800078efcff */
[----:B------:R-:W-:-:S13]  /*1ff0*/  ISETP.NE.AND P0, PT, R0, 0x3, PT ;  /* 0x000000030000780c */ /* 0x000fda0003f05270 */
[----:B------:R-:W-:Y:S05]  /*2000*/  @!P0 BRA `(.L_x_2952) ;  /* 0x0000000000048947 */ /* 0x000fea0003800000 */
[----:B------:R-:W-:Y:S01]  /*2010*/  BPT.TRAP 0x1 ;  /* 0x000000040000795c */ /* 0x000fe20000300000 */
.L_x_2952:
        /* <DEDUP_REMOVED lines=8> */
.L_x_2953:
[----:B---3--:R-:W-:Y:S05]  /*20a0*/  @P1 BRA `(.L_x_2954) ;  /* 0x0000000000081947 */ /* 0x008fea0003800000 */
[----:B------:R-:W3:Y:S02]  /*20b0*/  SYNCS.PHASECHK.TRANS64.TRYWAIT P1, [R0+URZ+0x30810], R209 ;  /* 0x030810d1000075a7 */ /* 0x000ee4000802017f */
[----:B---3--:R-:W-:Y:S05]  /*20c0*/  @!P1 BRA `(.L_x_2955) ;  /* 0x000000a400809947 */ /* 0x008fea0003800000 */
.L_x_2954:
        /* <DEDUP_REMOVED lines=84> */
.L_x_2956:
[----:B------:R1:W1:Y:S01]  /*2610*/  SYNCS.PHASECHK.TRANS64.TRYWAIT P1, [R0+URZ+0x30830], R209 ;  /* 0x030830d1000075a7 */ /* 0x000262000802017f */
[----:B------:R-:W-:Y:S05]  /*2620*/  @!P0 BRA `(.L_x_2957) ;  /* 0x0000000000048947 */ /* 0x000fea0003800000 */
[----:B------:R-:W-:Y:S01]  /*2630*/  BPT.TRAP 0x1 ;  /* 0x000000040000795c */ /* 0x000fe20000300000 */
.L_x_2957:
        /* <DEDUP_REMOVED lines=54> */
.L_x_2958:
        /* <DEDUP_REMOVED lines=492> */
.L_x_2960:
        /* <DEDUP_REMOVED lines=49> */
.L_x_2961:
        /* <DEDUP_REMOVED lines=78> */
.L_x_2944:
        /* <DEDUP_REMOVED lines=8> */
[----:B------:R-:W-:Y:S01]  /*50d0*/  F2FP.F16.F32.PACK_AB R90, R93, R92 ;  /* 0x0000005c5d5a723e */ /* 0x000fe200000000ff */
[----:B------:R-:W-:Y:S01]  /*50e0*/  ULDC.64 UR6, c[0x0][0x878] ;  /* 0x00021e0000067ab9 */ /* 0x000fe20000000a00 */
[----:B------:R-:W-:Y:S01]  /*50f0*/  F2FP.F16.F32.PACK_AB R91, R95, R94 ;  /* 0x0000005e5f5b723e */ /* 0x000fe200000000ff */
[----:B------:R-:W-:Y:S01]  /*5100*/  UISETP.NE.U32.AND UP1, UPT, UR6, URZ, UPT ;  /* 0x0000003f0600728c */ /* 0x000fe2000bf25070 */
[----:B------:R-:W-:Y:S02]  /*5110*/  F2FP.F16.F32.PACK_AB R97, R99, R98 ;  /* 0x000000626361723e */ /* 0x000fe400000000ff */
[----:B------:R-:W-:Y:S01]  /*5120*/  F2FP.F16.F32.PACK_AB R104, R105, R104 ;  /* 0x000000686968723e */ /* 0x000fe200000000ff */
[----:B------:R-:W-:Y:S01]  /*5130*/  UISETP.NE.AND.EX UP1, UPT, UR7, URZ, UPT, UP1 ;  /* 0x0000003f0700728c */ /* 0x000fe2000bf25310 */
[----:B------:R-:W-:-:S02]  /*5140*/  F2FP.F16.F32.PACK_AB R98, R101, R100 ;  /* 0x000000646562723e */ /* 0x000fc400000000ff */
        /* <DEDUP_REMOVED lines=94> */
[----:B-1----:R-:W-:Y:S01]  /*5730*/  IMAD.U32 R4, RZ, RZ, UR4 ;  /* 0x00000004ff047e24 */ /* 0x002fe2000f8e00ff */
[----:B------:R-:W-:Y:S01]  /*5740*/  F2FP.F16.F32.PACK_AB R65, R67, R66 ;  /* 0x000000424341723e */ /* 0x000fe200000000ff */
[----:B------:R-:W-:Y:S01]  /*5750*/  IMAD.U32 R5, RZ, RZ, UR5 ;  /* 0x00000005ff057e24 */ /* 0x000fe2000f8e00ff */
[----:B------:R-:W-:Y:S01]  /*5760*/  F2FP.F16.F32.PACK_AB R72, R73, R72 ;  /* 0x000000484948723e */ /* 0x000fe200000000ff */
[----:B------:R3:W-:Y:S01]  /*5770*/  STSM.16.M88.4 [R15+0x4000], R56 ;  /* 0x004000380f007844 */ /* 0x0007e20000000200 */
[----:B------:R-:W-:Y:S01]  /*5780*/  F2FP.F16.F32.PACK_AB R66, R69, R68 ;  /* 0x000000444542723e */ /* 0x000fe200000000ff */
[----:B------:R-:W-:Y:S01]  /*5790*/  @UP1 ULDC.64 UR4, c[0x0][0x878] ;  /* 0x00021e0000041ab9 */ /* 0x000fe20000000a00 */
        /* <DEDUP_REMOVED lines=10> */
[----:B------:R-:W-:-:S03]  /*5840*/  PLOP3.LUT P0, PT, PT, PT, UP0, 0x80, 0x0 ;  /* 0x000000000000781c */ /* 0x000fc60003f0f008 */
[----:B------:R3:W-:Y:S01]  /*5850*/  STSM.16.M88.4 [R17+-0x4000], R80 ;  /* 0xffc0005011007844 */ /* 0x0007e20000000200 */
[----:B------:R-:W-:Y:S01]  /*5860*/  BAR.SYNC.DEFER_BLOCKING 0x1, 0x100 ;  /* 0x0044000000007b1d */ /* 0x000fe20000010000 */
[----:B------:R-:W-:Y:S01]  /*5870*/  PLOP3.LUT P1, PT, PT, PT, UP1, 0x80, 0x0 ;  /* 0x000000000000781c */ /* 0x000fe20003f2f018 */
[----:B------:R-:W-:-:S06]  /*5880*/  @UP1 UIMAD.WIDE UR4, UR39, 0x4, UR4 ;  /* 0x00000004270418a5 */ /* 0x000fcc000f8e0204 */
[----:B------:R-:W-:Y:S01]  /*5890*/  IMAD.U32 R6, RZ, RZ, UR4 ;  /* 0x00000004ff067e24 */ /* 0x000fe2000f8e00ff */
[----:B--2---:R-:W2:Y:S01]  /*58a0*/  @P0 LDG.E R9, desc[UR46][R4.64] ;  /* 0x0000002e04090981 */ /* 0x004ea2000c1e1900 */
[----:B------:R-:W-:-:S05]  /*58b0*/  IMAD.U32 R7, RZ, RZ, UR5 ;  /* 0x00000005ff077e24 */ /* 0x000fca000f8e00ff */
[----:B------:R-:W4:Y:S01]  /*58c0*/  @P1 LDG.E R6, desc[UR46][R6.64] ;  /* 0x0000002e06061981 */ /* 0x000f22000c1e1900 */
[----:B------:R-:W-:Y:S01]  /*58d0*/  LEA.HI R8, R19, R20, RZ, 0x7 ;  /* 0x0000001413087211 */ /* 0x000fe200078f38ff */
[----:B------:R-:W-:Y:S01]  /*58e0*/  IMAD.SHL.U32 R2, R0, 0x40, RZ ;  /* 0x0000004000027824 */ /* 0x000fe200078e00ff */
[----:B------:R-:W-:Y:S01]  /*58f0*/  ULDC UR7, c[0x0][0x808] ;  /* 0x0002020000077ab9 */ /* 0x000fe20000000800 */
[----:B------:R-:W-:Y:S01]  /*5900*/  IMAD.SHL.U32 R14, R14, 0x8, RZ ;  /* 0x000000080e0e7824 */ /* 0x000fe200078e00ff */
[----:B------:R-:W-:Y:S01]  /*5910*/  UMOV UR4, URZ ;  /* 0x0000003f00047c82 */ /* 0x000fe20008000000 */
[----:B------:R-:W-:Y:S01]  /*5920*/  IMAD.SHL.U32 R8, R8, 0x4, RZ ;  /* 0x0000000408087824 */ /* 0x000fe200078e00ff */
[----:B------:R-:W-:Y:S01]  /*5930*/  UMOV UR5, URZ ;  /* 0x0000003f00057c82 */ /* 0x000fe20008000000 */
[----:B------:R-:W-:-:S03]  /*5940*/  USHF.R.S32.HI UR6, URZ, 0x1f, UR37 ;  /* 0x0000001f3f067899 */ /* 0x000fc60008011425 */
[----:B------:R-:W-:-:S05]  /*5950*/  LOP3.LUT R8, R8, 0x7ffffe00, RZ, 0xc0, !PT ;  /* 0x7ffffe0008087812 */ /* 0x000fca00078ec0ff */
[----:B------:R-:W-:Y:S01]  /*5960*/  IMAD R8, R13, 0x2000, R8 ;  /* 0x000020000d087824 */ /* 0x000fe200078e0208 */
[----:B--2---:R-:W-:Y:S02]  /*5970*/  @P0 R2UR UR9, R9 ;  /* 0x00000000090902ca */ /* 0x004fe400000e0000 */
[----:B------:R-:W-:-:S04]  /*5980*/  LOP3.LUT R9, R2, 0x1c0, RZ, 0xc0, !PT ;  /* 0x000001c002097812 */ /* 0x000fc800078ec0ff */
[----:B------:R-:W-:Y:S02]  /*5990*/  LOP3.LUT R14, R9, 0x38, R14, 0xf8, !PT ;  /* 0x00000038090e7812 */ /* 0x000fe400078ef80e */
[----:B------:R-:W-:Y:S02]  /*59a0*/  SHF.R.U32.HI R9, RZ, 0x3, R9 ;  /* 0x00000003ff097819 */ /* 0x000fe40000011609 */
[----:B----4-:R-:W-:Y:S02]  /*59b0*/  @P1 R2UR UR7, R6 ;  /* 0x00000000060712ca */ /* 0x010fe400000e0000 */
[----:B------:R-:W-:Y:S01]  /*59c0*/  LOP3.LUT R9, R14, R9, RZ, 0x3c, !PT ;  /* 0x000000090e097212 */ /* 0x000fe200078e3cff */
[----:B------:R-:W-:Y:S02]  /*59d0*/  @UP0 USHF.R.S32.HI UR10, URZ, 0x1f, UR9 ;  /* 0x0000001f3f0a0899 */ /* 0x000fe40008011409 */
[----:B------:R-:W-:Y:S02]  /*59e0*/  @UP0 UMOV UR4, UR9 ;  /* 0x0000000900040c82 */ /* 0x000fe40008000000 */
[----:B------:R-:W-:-:S03]  /*59f0*/  IMAD.IADD R8, R8, 0x1, R9 ;  /* 0x0000000108087824 */ /* 0x000fc600078e0209 */
[----:B------:R-:W-:Y:S01]  /*5a00*/  @UP0 UMOV UR5, UR10 ;  /* 0x0000000a00050c82 */ /* 0x000fe20008000000 */
[----:B---3--:R-:W-:Y:S05]  /*5a10*/  @P1 BRA `(.L_x_2964) ;  /* 0x0000000000181947 */ /* 0x008fea0003800000 */
[----:B------:R-:W-:Y:S05]  /*5a20*/  @!P0 BRA `(.L_x_2964) ;  /* 0x0000000000148947 */ /* 0x000fea0003800000 */
[----:B------:R-:W2:Y:S04]  /*5a30*/  LDG.E R6, desc[UR46][R4.64] ;  /* 0x0000002e04067981 */ /* 0x000ea8000c1e1900 */
[----:B------:R-:W3:Y:S01]  /*5a40*/  LDG.E R2, desc[UR46][R4.64+0x4] ;  /* 0x0000042e04027981 */ /* 0x000ee2000c1e1900 */
[----:B--2---:R-:W-:Y:S02]  /*5a50*/  R2UR UR9, R6 ;  /* 0x00000000060972ca */ /* 0x004fe400000e0000 */
[----:B---3--:R-:W-:-:S13]  /*5a60*/  R2UR UR7, R2 ;  /* 0x00000000020772ca */ /* 0x008fda00000e0000 */
[----:B------:R-:W-:-:S12]  /*5a70*/  UIADD3 UR7, -UR9, UR7, URZ ;  /* 0x0000000709077290 */ /* 0x000fd8000fffe13f */
.L_x_2964:
[----:B------:R-:W-:Y:S01]  /*5a80*/  LEA R46, R8, UR8, 0x1 ;  /* 0x00000008082e7c11 */ /* 0x000fe2000f8e08ff */
[----:B------:R-:W-:Y:S01]  /*5a90*/  UIMAD UR7, UR36, -0x80, UR7 ;  /* 0xffffff80240778a4 */ /* 0x000fe2000f8e0207 */
[----:B------:R-:W-:Y:S01]  /*5aa0*/  IMAD.SHL.U32 R36, R3, 0x8, RZ ;  /* 0x0000000803247824 */ /* 0x000fe200078e00ff */
[----:B------:R-:W-:Y:S01]  /*5ab0*/  ULDC.64 UR10, c[0x0][0x850] ;  /* 0x00021400000a7ab9 */ /* 0x000fe20000000a00 */
[C---:B------:R-:W-:Y:S01]  /*5ac0*/  VIADD R32, R0.reuse, 0x20 ;  /* 0x0000002000207836 */ /* 0x040fe20000000000 */
[----:B------:R-:W-:Y:S01]  /*5ad0*/  UISETP.LT.AND UP1, UPT, UR7, 0x80, UPT ;  /* 0x000000800700788c */ /* 0x000fe2000bf21270 */
[----:B------:R1:W2:Y:S01]  /*5ae0*/  LDS.128 R28, [R46+0x8800] ;  /* 0x008800002e1c7984 */ /* 0x0002a20000000c00 */
[C---:B------:R-:W-:Y:S01]  /*5af0*/  VIADD R2, R0.reuse, 0x10 ;  /* 0x0000001000027836 */ /* 0x040fe20000000000 */
[----:B------:R-:W-:Y:S01]  /*5b00*/  UIMAD UR8, UR6, UR10, URZ ;  /* 0x0000000a060872a4 */ /* 0x000fe2000f8e023f */
[--C-:B------:R-:W-:Y:S01]  /*5b10*/  SHF.R.S32.HI R37, RZ, 0x1f, R36.reuse ;  /* 0x0000001fff257819 */ /* 0x100fe20000011424 */
[----:B------:R1:W3:Y:S01]  /*5b20*/  LDS.128 R24, [R46+0x1000] ;  /* 0x001000002e187984 */ /* 0x0002e20000000c00 */
[----:B------:R-:W-:Y:S01]  /*5b30*/  USEL UR9, UR7, 0x80, UP1 ;  /* 0x0000008007097887 */ /* 0x000fe20008800000 */
[----:B------:R-:W-:Y:S01]  /*5b40*/  IMAD.U32 R3, RZ, RZ, UR10 ;  /* 0x0000000aff037e24 */ /* 0x000fe2000f8e00ff */
[----:B------:R-:W-:Y:S01]  /*5b50*/  UIMAD UR8, UR37, UR11, UR8 ;  /* 0x0000000b250872a4 */ /* 0x000fe2000f8e0208 */
[----:B------:R1:W4:Y:S01]  /*5b60*/  LDS.128 R20, [R46+0x1800] ;  /* 0x001800002e147984 */ /* 0x0003220000000c00 */
[----:B------:R-:W-:Y:S01]  /*5b70*/  VIADD R33, R0, 0x30 ;  /* 0x0000003000217836 */ /* 0x000fe20000000000 */
[----:B------:R-:W-:Y:S01]  /*5b80*/  USHF.R.S32.HI UR7, URZ, 0x1f, UR39 ;  /* 0x0000001f3f077899 */ /* 0x000fe20008011427 */
[----:B------:R-:W-:Y:S01]  /*5b90*/  ISETP.GE.AND P0, PT, R32, UR9, PT ;  /* 0x0000000920007c0c */ /* 0x000fe2000bf06270 */
[----:B------:R1:W1:Y:S01]  /*5ba0*/  LDS.128 R16, [R46+0x2000] ;  /* 0x002000002e107984 */ /* 0x0002620000000c00 */
[----:B------:R-:W-:Y:S01]  /*5bb0*/  VIADD R32, R0, 0x40 ;  /* 0x0000004000207836 */ /* 0x000fe20000000000 */
[----:B------:R-:W-:Y:S01]  /*5bc0*/  ISETP.GE.AND P6, PT, R2, UR9, PT ;  /* 0x0000000902007c0c */ /* 0x000fe2000bfc6270 */
[----:B------:R-:W-:Y:S01]  /*5bd0*/  IMAD.WIDE.U32 R2, R3, UR37, R36 ;  /* 0x0000002503027c25 */ /* 0x000fe2000f8e0024 */
[----:B------:R1:W1:Y:S01]  /*5be0*/  LDS.128 R12, [R46+0x2800] ;  /* 0x002800002e0c7984 */ /* 0x0002620000000c00 */
[----:B------:R-:W-:Y:S01]  /*5bf0*/  ISETP.GE.AND P5, PT, R33, UR9, PT ;  /* 0x0000000921007c0c */ /* 0x000fe2000bfa6270 */
[----:B------:R-:W-:Y:S01]  /*5c00*/  ULDC.64 UR10, c[0x0][0x858] ;  /* 0x00021600000a7ab9 */ /* 0x000fe20000000a00 */
[----:B------:R-:W-:Y:S01]  /*5c10*/  ISETP.GE.AND P1, PT, R32, UR9, PT ;  /* 0x0000000920007c0c */ /* 0x000fe2000bf26270 */
[----:B------:R1:W1:Y:S01]  /*5c20*/  LDS.128 R8, [R46+0x3000] ;  /* 0x003000002e087984 */ /* 0x0002620000000c00 */
[----:B------:R-:W-:Y:S01]  /*5c30*/  IMAD.MOV.U32 R32, RZ, RZ, R2 ;  /* 0x000000ffff207224 */ /* 0x000fe200078e0002 */
[C---:B------:R-:W-:Y:S01]  /*5c40*/  ISETP.GE.AND P2, PT, R0.reuse, UR9, PT ;  /* 0x0000000900007c0c */ /* 0x040fe2000bf46270 */
[----:B------:R-:W-:Y:S01]  /*5c50*/  VIADD R33, R3, UR8 ;  /* 0x0000000803217c36 */ /* 0x000fe20008000000 */
[----:B------:R1:W1:Y:S01]  /*5c60*/  LDS.128 R4, [R46+0x3800] ;  /* 0x003800002e047984 */ /* 0x0002620000000c00 */
[----:B------:R-:W-:Y:S01]  /*5c70*/  IADD3 R2, P3, R0, UR4, RZ ;  /* 0x0000000400027c10 */ /* 0x000fe2000ff7e0ff */
[----:B------:R-:W-:Y:S01]  /*5c80*/  USEL UR8, UR7, URZ, !UP0 ;  /* 0x0000003f07087287 */ /* 0x000fe2000c000000 */
[----:B------:R-:W-:Y:S01]  /*5c90*/  IMAD.U32 R45, RZ, RZ, UR10 ;  /* 0x0000000aff2d7e24 */ /* 0x000fe2000f8e00ff */
[----:B------:R-:W-:Y:S01]  /*5ca0*/  ULDC UR4, c[0x0][0x83c] ;  /* 0x00020f0000047ab9 */ /* 0x000fe20000000800 */
[----:B------:R-:W-:Y:S01]  /*5cb0*/  USEL UR39, UR39, URZ, !UP0 ;  /* 0x0000003f27277287 */ /* 0x000fe2000c000000 */
[----:B------:R-:W-:Y:S01]  /*5cc0*/  ISETP.GE.OR P4, PT, R36, UR4, P2 ;  /* 0x0000000424007c0c */ /* 0x000fe20009786670 */
[----:B------:R-:W-:Y:S01]  /*5cd0*/  UIMAD UR7, UR8, UR10, URZ ;  /* 0x0000000a080772a4 */ /* 0x000fe2000f8e023f */
[----:B------:R-:W-:Y:S01]  /*5ce0*/  LEA.HI.X.SX32 R3, R0, UR5, 0x1, P3 ;  /* 0x0000000500037c11 */ /* 0x000fe200098f0eff */
[----:B------:R-:W-:Y:S01]  /*5cf0*/  IMAD.U32 R35, RZ, RZ, UR36 ;  /* 0x00000024ff237e24 */ /* 0x000fe2000f8e00ff */
[----:B------:R-:W-:Y:S01]  /*5d00*/  BSSY B0, `(.L_x_2965) ;  /* 0x0000014000007945 */ /* 0x000fe20003800000 */
[----:B------:R-:W-:-:S02]  /*5d10*/  UIMAD UR7, UR39, UR11, UR7 ;  /* 0x0000000b270772a4 */ /* 0x000fc4000f8e0207 */
[----:B------:R-:W-:Y:S01]  /*5d20*/  IMAD.WIDE.U32 R44, R45, UR39, R32 ;  /* 0x000000272d2c7c25 */ /* 0x000fe2000f8e0020 */
[----:B------:R-:W-:Y:S02]  /*5d30*/  P2R R47, PR, RZ, 0x40 ;  /* 0x00000040ff2f7803 */ /* 0x000fe40000000000 */
[----:B------:R-:W-:Y:S01]  /*5d40*/  P2R R48, PR, RZ, 0x20 ;  /* 0x00000020ff307803 */ /* 0x000fe20000000000 */
[----:B------:R-:W-:Y:S01]  /*5d50*/  IMAD.WIDE R2, R35, 0x80, R2 ;  /* 0x0000008023027825 */ /* 0x000fe200078e0202 */
[----:B------:R-:W-:-:S03]  /*5d60*/  ISETP.GE.OR P3, PT, R36, UR4, P6 ;  /* 0x0000000424007c0c */ /* 0x000fc6000b766670 */
[----:B------:R-:W-:Y:S01]  /*5d70*/  VIADD R41, R45, UR7 ;  /* 0x000000072d297c36 */ /* 0x000fe20008000000 */
[----:B--23--:R-:W-:Y:S09]  /*5d80*/  @P4 BRA `(.L_x_2966) ;  /* 0x00000000002c4947 */ /* 0x00cff20003800000 */
        /* <DEDUP_REMOVED lines=11> */
.L_x_2966:
[----:B------:R-:W-:Y:S05]  /*5e40*/  BSYNC B0 ;  /* 0x0000000000007941 */ /* 0x000fea0003800000 */
.L_x_2965:
        /* <DEDUP_REMOVED lines=15> */
.L_x_2968:
[----:B------:R-:W-:Y:S05]  /*5f40*/  BSYNC B0 ;  /* 0x0000000000007941 */ /* 0x000fea0003800000 */
.L_x_2967:
        /* <DEDUP_REMOVED lines=18> */
.L_x_2970:
[----:B------:R-:W-:Y:S05]  /*6070*/  BSYNC B0 ;  /* 0x0000000000007941 */ /* 0x000fea0003800000 */
.L_x_2969:
[----:B-1-3--:R1:W3:Y:S01]  /*6080*/  LDS.128 R28, [R46+0x9800] ;  /* 0x009800002e1c7984 */ /* 0x00a2e20000000c00 */
[----:B------:R-:W-:Y:S01]  /*6090*/  BSSY B0, `(.L_x_2971) ;  /* 0x0000010000007945 */ /* 0x000fe20003800000 */
[----:B------:R-:W-:-:S03]  /*60a0*/  VIADD R38, R0, 0x50 ;  /* 0x0000005000267836 */ /* 0x000fc60000000000 */
        /* <DEDUP_REMOVED lines=14> */
.L_x_2972:
[----:B------:R-:W-:Y:S05]  /*6190*/  BSYNC B0 ;  /* 0x0000000000007941 */ /* 0x000fea0003800000 */
.L_x_2971:
[----:B--23--:R2:W3:Y:S01]  /*61a0*/  LDS.128 R28, [R46+0xa000] ;  /* 0x00a000002e1c7984 */ /* 0x00c4e20000000c00 */
[----:B------:R-:W-:Y:S01]  /*61b0*/  ISETP.GE.OR P4, PT, R36, UR4, P1 ;  /* 0x0000000424007c0c */ /* 0x000fe20008f86670 */
[----:B------:R-:W-:Y:S01]  /*61c0*/  BSSY B0, `(.L_x_2973) ;  /* 0x0000010000007945 */ /* 0x000fe20003800000 */
[----:B------:R-:W-:-:S11]  /*61d0*/  ISETP.GE.AND P3, PT, R38, UR9, PT ;  /* 0x0000000926007c0c */ /* 0x000fd6000bf66270 */
        /* <DEDUP_REMOVED lines=14> */
.L_x_2974:
[----:B------:R-:W-:Y:S05]  /*62c0*/  BSYNC B0 ;  /* 0x0000000000007941 */ /* 0x000fea0003800000 */
.L_x_2973:
        /* <DEDUP_REMOVED lines=18> */
.L_x_2976:
[----:B------:R-:W-:Y:S05]  /*63f0*/  BSYNC B0 ;  /* 0x0000000000007941 */ /* 0x000fea0003800000 */
.L_x_2975:
[----:B--23--:R2:W3:Y:S01]  /*6400*/  LDS.128 R28, [R46+0xb000] ;  /* 0x00b000002e1c7984 */ /* 0x00c4e20000000c00 */
[----:B------:R-:W-:Y:S01]  /*6410*/  ISETP.GE.AND P4, PT, R38, UR9, PT ;  /* 0x0000000926007c0c */ /* 0x000fe2000bf86270 */
[----:B------:R-:W-:Y:S01]  /*6420*/  BSSY B0, `(.L_x_2977) ;  /* 0x0000011000007945 */ /* 0x000fe20003800000 */
[----:B------:R-:W-:Y:S02]  /*6430*/  VIADD R0, R0, 0x70 ;  /* 0x0000007000007836 */ /* 0x000fe40000000000 */
        /* <DEDUP_REMOVED lines=15> */
.L_x_2978:
[----:B------:R-:W-:Y:S05]  /*6530*/  BSYNC B0 ;  /* 0x0000000000007941 */ /* 0x000fea0003800000 */
.L_x_2977:
[----:B--23--:R2:W3:Y:S01]  /*6540*/  LDS.128 R28, [R46+0xb800] ;  /* 0x00b800002e1c7984 */ /* 0x00c4e20000000c00 */
[----:B------:R-:W-:Y:S01]  /*6550*/  ISETP.GE.AND P5, PT, R0, UR9, PT ;  /* 0x0000000900007c0c */ /* 0x000fe2000bfa6270 */
[----:B------:R-:W-:Y:S03]  /*6560*/  BSSY B0, `(.L_x_2979) ;  /* 0x0000010000007945 */ /* 0x000fe60003800000 */
        /* <DEDUP_REMOVED lines=15> */
.L_x_2980:
[----:B------:R-:W-:Y:S05]  /*6660*/  BSYNC B0 ;  /* 0x0000000000007941 */ /* 0x000fea0003800000 */
.L_x_2979:
[----:B------:R-:W-:Y:S01]  /*6670*/  ULDC.64 UR4, c[0x0][0x820] ;  /* 0x0002080000047ab9 */ /* 0x000fe20000000a00 */
[----:B------:R-:W-:Y:S01]  /*6680*/  ULDC.64 UR10, c[0x0][0x828] ;  /* 0x00020a00000a7ab9 */ /* 0x000fe20000000a00 */
[----:B------:R-:W-:Y:S02]  /*6690*/  UIMAD UR6, UR6, UR4, URZ ;  /* 0x00000004060672a4 */ /* 0x000fe4000f8e023f */
[----:B--23--:R-:W-:Y:S01]  /*66a0*/  IMAD.U32 R29, RZ, RZ, UR4 ;  /* 0x00000004ff1d7e24 */ /* 0x00cfe2000f8e00ff */
[----:B------:R-:W-:Y:S01]  /*66b0*/  ULDC UR7, c[0x0][0x80c] ;  /* 0x0002030000077ab9 */ /* 0x000fe20000000800 */
[----:B------:R-:W-:Y:S01]  /*66c0*/  IMAD.U32 R39, RZ, RZ, UR10 ;  /* 0x0000000aff277e24 */ /* 0x000fe2000f8e00ff */
[----:B------:R-:W-:Y:S02]  /*66d0*/  UIMAD UR6, UR37, UR5, UR6 ;  /* 0x00000005250672a4 */ /* 0x000fe4000f8e0206 */
[----:B------:R-:W-:Y:S01]  /*66e0*/  IMAD.WIDE.U32 R28, R29, UR37, R36 ;  /* 0x000000251d1c7c25 */ /* 0x000fe2000f8e0024 */
[----:B------:R-:W-:Y:S01]  /*66f0*/  ISETP.GE.OR P2, PT, R36, UR7, P2 ;  /* 0x0000000724007c0c */ /* 0x000fe20009746670 */
[----:B------:R-:W-:Y:S01]  /*6700*/  UIMAD UR4, UR8, UR10, URZ ;  /* 0x0000000a080472a4 */ /* 0x000fe2000f8e023f */
[----:B------:R-:W-:Y:S01]  /*6710*/  P2R R0, PR, RZ, 0x20 ;  /* 0x00000020ff007803 */ /* 0x000fe20000000000 */
[----:B------:R-:W-:Y:S01]  /*6720*/  BSSY B0, `(.L_x_2981) ;  /* 0x000001c000007945 */ /* 0x000fe20003800000 */
[----:B------:R-:W-:Y:S01]  /*6730*/  VIADD R29, R29, UR6 ;  /* 0x000000061d1d7c36 */ /* 0x000fe20008000000 */
[----:B------:R-:W-:Y:S01]  /*6740*/  ISETP.NE.AND P5, PT, R47, RZ, PT ;  /* 0x000000ff2f00720c */ /* 0x000fe20003fa5270 */
[----:B------:R-:W-:Y:S01]  /*6750*/  UIMAD UR4, UR39, UR11, UR4 ;  /* 0x0000000b270472a4 */ /* 0x000fe2000f8e0204 */
[----:B------:R-:W-:Y:S01]  /*6760*/  ISETP.NE.AND P6, PT, R48, RZ, PT ;  /* 0x000000ff3000720c */ /* 0x000fe20003fc5270 */
[----:B------:R-:W-:Y:S01]  /*6770*/  IMAD.WIDE.U32 R38, R39, UR39, R28 ;  /* 0x0000002727267c25 */ /* 0x000fe2000f8e001c */
[C---:B------:R-:W-:Y:S01]  /*6780*/  ISETP.GE.OR P5, PT, R36.reuse, UR7, P5 ;  /* 0x0000000724007c0c */ /* 0x040fe2000afa6670 */
[----:B------:R2:W3:Y:S01]  /*6790*/  LDS.128 R28, [R46] ;  /* 0x000000002e1c7984 */ /* 0x0004e20000000c00 */
[----:B------:R-:W-:Y:S01]  /*67a0*/  ISETP.GE.OR P0, PT, R36, UR7, P0 ;  /* 0x0000000724007c0c */ /* 0x000fe20008706670 */
[----:B------:R-:W-:Y:S01]  /*67b0*/  VIADD R35, R39, UR4 ;  /* 0x0000000427237c36 */ /* 0x000fe20008000000 */
[----:B------:R-:W-:-:S02]  /*67c0*/  P2R R40, PR, RZ, 0x20 ;  /* 0x00000020ff287803 */ /* 0x000fc40000000000 */
[----:B------:R-:W-:Y:S02]  /*67d0*/  ISETP.NE.AND P5, PT, R0, RZ, PT ;  /* 0x000000ff0000720c */ /* 0x000fe40003fa5270 */
[C---:B------:R-:W-:Y:S02]  /*67e0*/  ISETP.GE.OR P6, PT, R36.reuse, UR7, P6 ;  /* 0x0000000724007c0c */ /* 0x040fe4000b7c6670 */
[C---:B------:R-:W-:Y:S02]  /*67f0*/  ISETP.GE.OR P1, PT, R36.reuse, UR7, P1 ;  /* 0x0000000724007c0c */ /* 0x040fe40008f26670 */
[C---:B------:R-:W-:Y:S02]  /*6800*/  ISETP.GE.OR P3, PT, R36.reuse, UR7, P3 ;  /* 0x0000000724007c0c */ /* 0x040fe40009f66670 */
[C---:B------:R-:W-:Y:S02]  /*6810*/  ISETP.GE.OR P4, PT, R36.reuse, UR7, P4 ;  /* 0x0000000724007c0c */ /* 0x040fe4000a786670 */
[----:B------:R-:W-:Y:S01]  /*6820*/  ISETP.GE.OR P5, PT, R36, UR7, P5 ;  /* 0x0000000724007c0c */ /* 0x000fe2000afa6670 */
[----:B--2---:R-:W-:-:S12]  /*6830*/  @P2 BRA `(.L_x_2982) ;  /* 0x0000000000282947 */ /* 0x004fd80003800000 */
        /* <DEDUP_REMOVED lines=10> */
.L_x_2982:
[----:B------:R-:W-:Y:S05]  /*68e0*/  BSYNC B0 ;  /* 0x0000000000007941 */ /* 0x000fea0003800000 */
.L_x_2981:
[----:B--23--:R2:W3:Y:S01]  /*68f0*/  LDS.128 R28, [R46+0x800] ;  /* 0x000800002e1c7984 */ /* 0x00c4e20000000c00 */
[----:B------:R-:W-:Y:S01]  /*6900*/  ISETP.NE.AND P2, PT, R40, RZ, PT ;  /* 0x000000ff2800720c */ /* 0x000fe20003f45270 */
[----:B------:R-:W-:-:S12]  /*6910*/  BSSY B0, `(.L_x_2983) ;  /* 0x000000f000007945 */ /* 0x000fd80003800000 */
        /* <DEDUP_REMOVED lines=14> */
.L_x_2984:
[----:B------:R-:W-:Y:S05]  /*6a00*/  BSYNC B0 ;  /* 0x0000000000007941 */ /* 0x000fea0003800000 */
.L_x_2983:
        /* <DEDUP_REMOVED lines=15> */
.L_x_2986:
[----:B------:R-:W-:Y:S05]  /*6b00*/  BSYNC B0 ;  /* 0x0000000000007941 */ /* 0x000fea0003800000 */
.L_x_2985:
[----:B------:R-:W-:Y:S04]  /*6b10*/  BSSY B0, `(.L_x_2987) ;  /* 0x000000f000007945 */ /* 0x000fe80003800000 */
        /* <DEDUP_REMOVED lines=14> */
.L_x_2988:
[----:B------:R-:W-:Y:S05]  /*6c00*/  BSYNC B0 ;  /* 0x0000000000007941 */ /* 0x000fea0003800000 */
.L_x_2987:
[----:B------:R-:W-:Y:S04]  /*6c10*/  BSSY B0, `(.L_x_2989) ;  /* 0x000000f000007945 */ /* 0x000fe80003800000 */
[----:B------:R-:W-:Y:S05]  /*6c20*/  @P1 BRA `(.L_x_2990) ;  /* 0x0000000000341947 */ /* 0x000fea0003800000 */
[----:B--2-4-:R-:W-:Y:S01]  /*6c30*/  IADD3 R23, P0, R2, 0x40, RZ ;  /* 0x0000004002177810 */ /* 0x014fe20007f1e0ff */
        /* <DEDUP_REMOVED lines=12> */
.L_x_2990:
[----:B------:R-:W-:Y:S05]  /*6d00*/  BSYNC B0 ;  /* 0x0000000000007941 */ /* 0x000fea0003800000 */
.L_x_2989:
        /* <DEDUP_REMOVED lines=15> */
.L_x_2992:
[----:B------:R-:W-:Y:S05]  /*6e00*/  BSYNC B0 ;  /* 0x0000000000007941 */ /* 0x000fea0003800000 */
.L_x_2991:
        /* <DEDUP_REMOVED lines=15> */
.L_x_2994:
[----:B------:R-:W-:Y:S05]  /*6f00*/  BSYNC B0 ;  /* 0x0000000000007941 */ /* 0x000fea0003800000 */
.L_x_2993:
[----:B------:R-:W-:Y:S05]  /*6f10*/  @P5 BRA `(.L_x_2939) ;  /* 0x0000005400a85947 */ /* 0x000fea0003800000 */
[----:B--2---:R-:W-:Y:S01]  /*6f20*/  IADD3 R9, P0, R2, 0x70, RZ ;  /* 0x0000007002097810 */ /* 0x004fe20007f1e0ff */
        /* <DEDUP_REMOVED lines=13> */
.L_x_2963:
[----:B------:R-:W-:Y:S01]  /*7000*/  ULDC.64 UR4, c[0x0][0x870] ;  /* 0x00021c0000047ab9 */ /* 0x000fe20000000a00 */
[----:B------:R-:W-:Y:S01]  /*7010*/  ULDC.64 UR6, c[0x0][0x878] ;  /* 0x00021e0000067ab9 */ /* 0x000fe20000000a00 */
[----:B------:R-:W-:Y:S02]  /*7020*/  UISETP.NE.U32.AND UP0, UPT, UR4, URZ, UPT ;  /* 0x0000003f0400728c */ /* 0x000fe4000bf05070 */
[----:B------:R-:W-:Y:S02]  /*7030*/  UISETP.NE.U32.AND UP1, UPT, UR6, URZ, UPT ;  /* 0x0000003f0600728c */ /* 0x000fe4000bf25070 */
[----:B------:R-:W-:Y:S02]  /*7040*/  UISETP.NE.AND.EX UP0, UPT, UR5, URZ, UPT, UP0 ;  /* 0x0000003f0500728c */ /* 0x000fe4000bf05300 */
[----:B------:R-:W-:Y:S01]  /*7050*/  UISETP.NE.AND.EX UP1, UPT, UR7, URZ, UPT, UP1 ;  /* 0x0000003f0700728c */ /* 0x000fe2000bf25310 */
[----:B------:R-:W-:-:S03]  /*7060*/  ULDC.64 UR4, c[0x0][0x870] ;  /* 0x00021c0000047ab9 */ /* 0x000fc60000000a00 */
[----:B------:R-:W-:Y:S01]  /*7070*/  PLOP3.LUT P0, PT, PT, PT, UP0, 0x80, 0x0 ;  /* 0x000000000000781c */ /* 0x000fe20003f0f008 */
[----:B------:R-:W-:-:S06]  /*7080*/  UIMAD.WIDE UR4, UR39, 0x4, UR4 ;  /* 0x00000004270478a5 */ /* 0x000fcc000f8e0204 */
[----:B------:R-:W-:Y:S02]  /*7090*/  IMAD.U32 R2, RZ, RZ, UR4 ;  /* 0x00000004ff027e24 */ /* 0x000fe4000f8e00ff */
[----:B------:R-:W-:Y:S01]  /*70a0*/  IMAD.U32 R3, RZ, RZ, UR5 ;  /* 0x00000005ff037e24 */ /* 0x000fe2000f8e00ff */
[----:B------:R-:W-:-:S04]  /*70b0*/  @UP1 ULDC.64 UR4, c[0x0][0x878] ;  /* 0x00021e0000041ab9 */ /* 0x000fc80000000a00 */
[----:B------:R-:W2:Y:S01]  /*70c0*/  @P0 LDG.E R6, desc[UR46][R2.64] ;  /* 0x0000002e02060981 */ /* 0x000ea2000c1e1900 */
[----:B------:R-:W-:Y:S01]  /*70d0*/  PLOP3.LUT P1, PT, PT, PT, UP1, 0x80, 0x0 ;  /* 0x000000000000781c */ /* 0x000fe20003f2f018 */
[----:B------:R-:W-:-:S06]  /*70e0*/  @UP1 UIMAD.WIDE UR4, UR39, 0x4, UR4 ;  /* 0x00000004270418a5 */ /* 0x000fcc000f8e0204 */
[----:B------:R-:W-:Y:S02]  /*70f0*/  IMAD.U32 R4, RZ, RZ, UR4 ;  /* 0x00000004ff047e24 */ /* 0x000fe4000f8e00ff */
[----:B------:R-:W-:-:S05]  /*7100*/  IMAD.U32 R5, RZ, RZ, UR5 ;  /* 0x00000005ff057e24 */ /* 0x000fca000f8e00ff */
[----:B------:R-:W3:Y:S01]  /*7110*/  @P1 LDG.E R4, desc[UR46][R4.64] ;  /* 0x0000002e04041981 */ /* 0x000ee2000c1e1900 */
[----:B------:R-:W-:Y:S01]  /*7120*/  ULDC UR6, c[0x0][0x808] ;  /* 0x0002020000067ab9 */ /* 0x000fe20000000800 */
[----:B------:R-:W-:Y:S01]  /*7130*/  UMOV UR4, URZ ;  /* 0x0000003f00047c82 */ /* 0x000fe20008000000 */
[----:B------:R-:W-:Y:S01]  /*7140*/  UMOV UR5, URZ ;  /* 0x0000003f00057c82 */ /* 0x000fe20008000000 */
[----:B------:R-:W1:Y:S02]  /*7150*/  S2R R0, SR_TID.X ;  /* 0x0000000000007919 */ /* 0x000e640000002100 */
[----:B-1----:R-:W-:-:S05]  /*7160*/  VIADD R7, R0, 0xffffff80 ;  /* 0xffffff8000077836 */ /* 0x002fca0000000000 */
[----:B------:R-:W-:Y:S02]  /*7170*/  SHF.R.S32.HI R0, RZ, 0x1f, R7 ;  /* 0x0000001fff007819 */ /* 0x000fe40000011407 */
[----:B--2---:R-:W-:Y:S02]  /*7180*/  @P0 R2UR UR7, R6 ;  /* 0x00000000060702ca */ /* 0x004fe400000e0000 */
[----:B------:R-:W-:-:S04]  /*7190*/  LEA.HI R6, R0, R7, RZ, 0x4 ;  /* 0x0000000700067211 */ /* 0x000fc800078f20ff */
[----:B------:R-:W-:Y:S02]  /*71a0*/  LOP3.LUT R0, R6, 0x1ffffff0, RZ, 0xc0, !PT ;  /* 0x1ffffff006007812 */ /* 0x000fe400078ec0ff */
[----:B------:R-:W-:-:S03]  /*71b0*/  SHF.R.S32.HI R12, RZ, 0x4, R6 ;  /* 0x00000004ff0c7819 */ /* 0x000fc60000011406 */
[----:B------:R-:W-:Y:S02]  /*71c0*/  IMAD.IADD R0, R7, 0x1, -R0 ;  /* 0x0000000107007824 */ /* 0x000fe400078e0a00 */
[----:B------:R-:W-:Y:S01]  /*71d0*/  @UP0 USHF.R.S32.HI UR8, URZ, 0x1f, UR7 ;  /* 0x0000001f3f080899 */ /* 0x000fe20008011407 */
[----:B---3--:R-:W-:Y:S01]  /*71e0*/  @P1 R2UR UR6, R4 ;  /* 0x00000000040612ca */ /* 0x008fe200000e0000 */
[----:B------:R-:W-:-:S05]  /*71f0*/  @UP0 UMOV UR4, UR7 ;  /* 0x0000000700040c82 */ /* 0x000fca0008000000 */
[----:B------:R-:W-:Y:S01]  /*7200*/  @UP0 UMOV UR5, UR8 ;  /* 0x0000000800050c82 */ /* 0x000fe20008000000 */
[----:B------:R-:W-:Y:S08]  /*7210*/  @P1 BRA `(.L_x_2995) ;  /* 0x0000000000181947 */ /* 0x000ff00003800000 */
[----:B------:R-:W-:Y:S05]  /*7220*/  @!P0 BRA `(.L_x_2995) ;  /* 0x0000000000148947 */ /* 0x000fea0003800000 */
[----:B------:R-:W2:Y:S04]  /*7230*/  LDG.E R5, desc[UR46][R2.64] ;  /* 0x0000002e02057981 */ /* 0x000ea8000c1e1900 */
[----:B------:R-:W3:Y:S01]  /*7240*/  LDG.E R4, desc[UR46][R2.64+0x4] ;  /* 0x0000042e02047981 */ /* 0x000ee2000c1e1900 */
[----:B--2---:R-:W-:Y:S02]  /*7250*/  R2UR UR7, R5 ;  /* 0x00000000050772ca */ /* 0x004fe400000e0000 */
[----:B---3--:R-:W-:-:S13]  /*7260*/  R2UR UR6, R4 ;  /* 0x00000000040672ca */ /* 0x008fda00000e0000 */
[----:B------:R-:W-:-:S12]  /*7270*/  UIADD3 UR6, -UR7, UR6, URZ ;  /* 0x0000000607067290 */ /* 0x000fd8000fffe13f */
.L_x_2995:
[----:B------:R-:W-:Y:S01]  /*7280*/  IMAD.SHL.U32 R4, R0, 0x8, RZ ;  /* 0x0000000800047824 */ /* 0x000fe200078e00ff */
[----:B------:R-:W-:Y:S01]  /*7290*/  USHF.R.S32.HI UR9, URZ, 0x1f, UR37 ;  /* 0x0000001f3f097899 */ /* 0x000fe20008011425 */
[C---:B------:R-:W-:Y:S01]  /*72a0*/  VIADD R2, R12.reuse, 0x10 ;  /* 0x000000100c027836 */ /* 0x040fe20000000000 */
[----:B------:R-:W-:Y:S01]  /*72b0*/  UIMAD UR7, UR36, -0x80, UR6 ;  /* 0xffffff80240778a4 */ /* 0x000fe2000f8e0206 */
[----:B------:R-:W-:Y:S01]  /*72c0*/  VIADD R6, R12, 0x30 ;  /* 0x000000300c067836 */ /* 0x000fe20000000000 */
[----:B------:R-:W-:Y:S01]  /*72d0*/  ULDC.64 UR10, c[0x0][0x820] ;  /* 0x00020800000a7ab9 */ /* 0x000fe20000000a00 */
[----:B------:R-:W-:Y:S01]  /*72e0*/  SHF.R.S32.HI R5, RZ, 0x1f, R4 ;  /* 0x0000001fff057819 */ /* 0x000fe20000011404 */
[----:B------:R-:W-:Y:S02]  /*72f0*/  UIMAD UR6, UR9, UR10, URZ ;  /* 0x0000000a090672a4 */ /* 0x000fe4000f8e023f */
[----:B------:R-:W-:Y:S01]  /*7300*/  IMAD.U32 R3, RZ, RZ, UR10 ;  /* 0x0000000aff037e24 */ /* 0x000fe2000f8e00ff */
[----:B------:R-:W-:Y:S01]  /*7310*/  ISETP.GE.AND P6, PT, R2, UR7, PT ;  /* 0x0000000702007c0c */ /* 0x000fe2000bfc6270 */
[----:B------:R-:W-:Y:S01]  /*7320*/  VIADD R0, R12, 0x20 ;  /* 0x000000200c007836 */ /* 0x000fe20000000000 */
[----:B------:R-:W-:-:S02]  /*7330*/  UIMAD UR8, UR37, UR11, UR6 ;  /* 0x0000000b250872a4 */ /* 0x000fc4000f8e0206 */
[----:B------:R-:W-:Y:S01]  /*7340*/  IMAD.WIDE.U32 R2, R3, UR37, R4 ;  /* 0x0000002503027c25 */ /* 0x000fe2000f8e0004 */
[----:B------:R-:W-:Y:S01]  /*7350*/  USHF.R.S32.HI UR6, URZ, 0x1f, UR39 ;  /* 0x0000001f3f067899 */ /* 0x000fe20008011427 */
[----:B------:R-:W-:Y:S01]  /*7360*/  ISETP.GE.AND P0, PT, R6, UR7, PT ;  /* 0x0000000706007c0c */ /* 0x000fe2000bf06270 */
[----:B------:R-:W-:Y:S01]  /*7370*/  ULDC.64 UR10, c[0x0][0x828] ;  /* 0x00020a00000a7ab9 */ /* 0x000fe20000000a00 */
[----:B------:R-:W-:Y:S01]  /*7380*/  IMAD.MOV.U32 R6, RZ, RZ, R2 ;  /* 0x000000ffff067224 */ /* 0x000fe200078e0002 */
[C---:B------:R-:W-:Y:S01]  /*7390*/  ISETP.GE.AND P2, PT, R12.reuse, UR7, PT ;  /* 0x000000070c007c0c */ /* 0x040fe2000bf46270 */
[----:B------:R-:W-:Y:S01]  /*73a0*/  VIADD R7, R3, UR8 ;  /* 0x0000000803077c36 */ /* 0x000fe20008000000 */
        /* <DEDUP_REMOVED lines=9> */
[----:B------:R-:W-:Y:S01]  /*7440*/  ISETP.GE.AND P5, PT, R0, UR7, PT ;  /* 0x0000000700007c0c */ /* 0x000fe2000bfa6270 */
[----:B------:R-:W-:-:S02]  /*7450*/  UIMAD UR6, UR39, UR11, UR6 ;  /* 0x0000000b270672a4 */ /* 0x000fc4000f8e0206 */
[----:B------:R-:W-:Y:S01]  /*7460*/  IMAD.WIDE.U32 R10, R11, UR39, R6 ;  /* 0x000000270b0a7c25 */ /* 0x000fe2000f8e0006 */
[----:B------:R-:W-:Y:S01]  /*7470*/  BSSY B0, `(.L_x_2996) ;  /* 0x0000013000007945 */ /* 0x000fe20003800000 */
[----:B------:R-:W-:Y:S02]  /*7480*/  P2R R14, PR, RZ, 0x40 ;  /* 0x00000040ff0e7803 */ /* 0x000fe40000000000 */
[----:B------:R-:W-:Y:S01]  /*7490*/  VIADD R0, R12, 0x40 ;  /* 0x000000400c007836 */ /* 0x000fe20000000000 */
[----:B------:R-:W-:Y:S01]  /*74a0*/  P2R R15, PR, RZ, 0x20 ;  /* 0x00000020ff0f7803 */ /* 0x000fe20000000000 */
[----:B------:R-:W-:Y:S01]  /*74b0*/  IMAD.WIDE R2, R9, 0x80, R2 ;  /* 0x0000008009027825 */ /* 0x000fe200078e0202 */
[----:B------:R-:W-:Y:S02]  /*74c0*/  ISETP.GE.OR P3, PT, R4, UR4, P6 ;  /* 0x0000000404007c0c */ /* 0x000fe4000b766670 */
[----:B------:R-:W-:Y:S01]  /*74d0*/  ISETP.GE.AND P1, PT, R0, UR7, PT ;  /* 0x0000000700007c0c */ /* 0x000fe2000bf26270 */
[----:B------:R-:W-:Y:S01]  /*74e0*/  VIADD R9, R11, UR6 ;  /* 0x000000060b097c36 */ /* 0x000fe20008000000 */
[----:B------:R-:W-:Y:S11]  /*74f0*/  @P4 BRA `(.L_x_2997) ;  /* 0x0000000000284947 */ /* 0x000ff60003800000 */
        /* <DEDUP_REMOVED lines=10> */
.L_x_2997:
[----:B------:R-:W-:Y:S05]  /*75a0*/  BSYNC B0 ;  /* 0x0000000000007941 */ /* 0x000fea0003800000 */
.L_x_2996:
        /* <DEDUP_REMOVED lines=16> */
.L_x_2999:
[----:B------:R-:W-:Y:S05]  /*76b0*/  BSYNC B0 ;  /* 0x0000000000007941 */ /* 0x000fea0003800000 */
.L_x_2998:
        /* <DEDUP_REMOVED lines=12> */
[----:B-12---:R-:W-:Y:S01]  /*7780*/  LEA R16, P4, R6, UR10, 0x1 ;  /* 0x0000000a06107c11 */ /* 0x006fe2000f8808ff */
[----:B------:R-:W-:-:S05]  /*7790*/  IMAD.IADD R7, R7, 0x1, R13 ;  /* 0x0000000107077824 */ /* 0x000fca00078e020d */
[----:B------:R-:W-:-:S05]  /*77a0*/  LEA.HI.X R17, R6, UR11, R7, 0x1, P4 ;  /* 0x0000000b06117c11 */ /* 0x000fca000a0f0c07 */
[----:B------:R3:W-:Y:S02]  /*77b0*/  STG.E.128 desc[UR46][R16.64], RZ ;  /* 0x000000ff10007986 */ /* 0x0007e4000c101d2e */
.L_x_3001:
[----:B------:R-:W-:Y:S05]  /*77c0*/  BSYNC B0 ;  /* 0x0000000000007941 */ /* 0x000fea0003800000 */
.L_x_3000:
        /* <DEDUP_REMOVED lines=13> */
[----:B-123--:R-:W-:Y:S01]  /*78a0*/  LEA R16, P3, R6, UR10, 0x1 ;  /* 0x0000000a06107c11 */ /* 0x00efe2000f8608ff */
[----:B------:R-:W-:-:S05]  /*78b0*/  IMAD.IADD R7, R7, 0x1, R13 ;  /* 0x0000000107077824 */ /* 0x000fca00078e020d */
[----:B------:R-:W-:-:S05]  /*78c0*/  LEA.HI.X R17, R6, UR11, R7, 0x1, P3 ;  /* 0x0000000b06117c11 */ /* 0x000fca00098f0c07 */
[----:B------:R4:W-:Y:S02]  /*78d0*/  STG.E.128 desc[UR46][R16.64], RZ ;  /* 0x000000ff10007986 */ /* 0x0009e4000c101d2e */
.L_x_3003:
[----:B------:R-:W-:Y:S05]  /*78e0*/  BSYNC B0 ;  /* 0x0000000000007941 */ /* 0x000fea0003800000 */
.L_x_3002:
        /* <DEDUP_REMOVED lines=16> */
.L_x_3005:
[----:B------:R-:W-:Y:S05]  /*79f0*/  BSYNC B0 ;  /* 0x0000000000007941 */ /* 0x000fea0003800000 */
.L_x_3004:
[----:B------:R-:W-:Y:S01]  /*7a00*/  ISETP.GE.OR P4, PT, R4, UR4, P3 ;  /* 0x0000000404007c0c */ /* 0x000fe20009f86670 */
[----:B------:R-:W-:Y:S01]  /*7a10*/  BSSY B0, `(.L_x_3006) ;  /* 0x0000010000007945 */ /* 0x000fe20003800000 */
[----:B------:R-:W-:-:S11]  /*7a20*/  VIADD R18, R12, 0x60 ;  /* 0x000000600c127836 */ /* 0x000fd60000000000 */
        /* <DEDUP_REMOVED lines=14> */
.L_x_3007:
[----:B------:R-:W-:Y:S05]  /*7b10*/  BSYNC B0 ;  /* 0x0000000000007941 */ /* 0x000fea0003800000 */
.L_x_3006:
[----:B------:R-:W-:Y:S01]  /*7b20*/  ISETP.GE.AND P4, PT, R18, UR7, PT ;  /* 0x0000000712007c0c */ /* 0x000fe2000bf86270 */
[----:B------:R-:W-:Y:S01]  /*7b30*/  BSSY B0, `(.L_x_3008) ;  /* 0x0000011000007945 */ /* 0x000fe20003800000 */
[----:B------:R-:W-:Y:S02]  /*7b40*/  VIADD R12, R12, 0x70 ;  /* 0x000000700c0c7836 */ /* 0x000fe40000000000 */
        /* <DEDUP_REMOVED lines=15> */
.L_x_3009:
[----:B------:R-:W-:Y:S05]  /*7c40*/  BSYNC B0 ;  /* 0x0000000000007941 */ /* 0x000fea0003800000 */
.L_x_3008:
[----:B------:R-:W-:Y:S01]  /*7c50*/  ISETP.GE.AND P5, PT, R12, UR7, PT ;  /* 0x000000070c007c0c */ /* 0x000fe2000bfa6270 */
        /* <DEDUP_REMOVED lines=16> */
.L_x_3011:
[----:B------:R-:W-:Y:S05]  /*7d60*/  BSYNC B0 ;  /* 0x0000000000007941 */ /* 0x000fea0003800000 */
.L_x_3010:
[----:B------:R-:W-:Y:S01]  /*7d70*/  ULDC.64 UR4, c[0x0][0x850] ;  /* 0x0002140000047ab9 */ /* 0x000fe20000000a00 */
[----:B------:R-:W-:Y:S01]  /*7d80*/  ULDC UR10, c[0x0][0x83c] ;  /* 0x00020f00000a7ab9 */ /* 0x000fe20000000800 */
[----:B------:R-:W-:Y:S01]  /*7d90*/  IMAD.U32 R7, RZ, RZ, UR4 ;  /* 0x00000004ff077e24 */ /* 0x000fe2000f8e00ff */
[----:B------:R-:W-:Y:S01]  /*7da0*/  UIMAD UR4, UR9, UR4, URZ ;  /* 0x00000004090472a4 */ /* 0x000fe2000f8e023f */
[----:B------:R-:W-:Y:S01]  /*7db0*/  ISETP.GE.OR P2, PT, R4, UR10, P2 ;  /* 0x0000000a04007c0c */ /* 0x000fe20009746670 */
[----:B------:R-:W-:Y:S01]  /*7dc0*/  ULDC.64 UR6, c[0x0][0x858] ;  /* 0x0002160000067ab9 */ /* 0x000fe20000000a00 */
[----:B------:R-:W-:Y:S01]  /*7dd0*/  IMAD.WIDE.U32 R6, R7, UR37, R4 ;  /* 0x0000002507067c25 */ /* 0x000fe2000f8e0004 */
[----:B------:R-:W-:Y:S01]  /*7de0*/  UIMAD UR4, UR37, UR5, UR4 ;  /* 0x00000005250472a4 */ /* 0x000fe2000f8e0204 */
[----:B------:R-:W-:Y:S01]  /*7df0*/  P2R R0, PR, RZ, 0x20 ;  /* 0x00000020ff007803 */ /* 0x000fe20000000000 */
[----:B------:R-:W-:Y:S01]  /*7e00*/  BSSY B0, `(.L_x_3012) ;  /* 0x000001d000007945 */ /* 0x000fe20003800000 */
[----:B------:R-:W-:Y:S01]  /*7e10*/  ISETP.NE.AND P5, PT, R14, RZ, PT ;  /* 0x000000ff0e00720c */ /* 0x000fe20003fa5270 */
[----:B-1----:R-:W-:Y:S01]  /*7e20*/  IMAD.U32 R9, RZ, RZ, UR6 ;  /* 0x00000006ff097e24 */ /* 0x002fe2000f8e00ff */
[----:B------:R-:W-:Y:S01]  /*7e30*/  ISETP.NE.AND P6, PT, R15, RZ, PT ;  /* 0x000000ff0f00720c */ /* 0x000fe20003fc5270 */
[----:B------:R-:W-:Y:S01]  /*7e40*/  VIADD R7, R7, UR4 ;  /* 0x0000000407077c36 */ /* 0x000fe20008000000 */
[----:B------:R-:W-:Y:S01]  /*7e50*/  UIMAD UR4, UR8, UR6, URZ ;  /* 0x00000006080472a4 */ /* 0x000fe2000f8e023f */
[----:B------:R-:W-:Y:S01]  /*7e60*/  ISETP.GE.OR P5, PT, R4, UR10, P5 ;  /* 0x0000000a04007c0c */ /* 0x000fe2000afa6670 */
[----:B------:R-:W-:-:S02]  /*7e70*/  IMAD.WIDE.U32 R8, R9, UR39, R6 ;  /* 0x0000002709087c25 */ /* 0x000fc4000f8e0006 */
[----:B------:R-:W-:Y:S01]  /*7e80*/  UIMAD UR4, UR39, UR7, UR4 ;  /* 0x00000007270472a4 */ /* 0x000fe2000f8e0204 */
[----:B------:R-:W-:Y:S02]  /*7e90*/  P2R R10, PR, RZ, 0x20 ;  /* 0x00000020ff0a7803 */ /* 0x000fe40000000000 */
[----:B------:R-:W-:Y:S02]  /*7ea0*/  ISETP.NE.AND P5, PT, R0, RZ, PT ;  /* 0x000000ff0000720c */ /* 0x000fe40003fa5270 */
[C---:B------:R-:W-:Y:S01]  /*7eb0*/  ISETP.GE.OR P6, PT, R4.reuse, UR10, P6 ;  /* 0x0000000a04007c0c */ /* 0x040fe2000b7c6670 */
[----:B------:R-:W-:Y:S01]  /*7ec0*/  VIADD R7, R9, UR4 ;  /* 0x0000000409077c36 */ /* 0x000fe20008000000 */
[C---:B------:R-:W-:Y:S02]  /*7ed0*/  ISETP.GE.OR P0, PT, R4.reuse, UR10, P0 ;  /* 0x0000000a04007c0c */ /* 0x040fe40008706670 */
[C---:B------:R-:W-:Y:S02]  /*7ee0*/  ISETP.GE.OR P1, PT, R4.reuse, UR10, P1 ;  /* 0x0000000a04007c0c */ /* 0x040fe40008f26670 */
[----:B------:R-:W-:-:S02]  /*7ef0*/  ISETP.GE.OR P3, PT, R4, UR10, P3 ;  /* 0x0000000a04007c0c */ /* 0x000fc40009f66670 */
        /* <DEDUP_REMOVED lines=13> */
.L_x_3013:
[----:B------:R-:W-:Y:S05]  /*7fd0*/  BSYNC B0 ;  /* 0x0000000000007941 */ /* 0x000fea0003800000 */
.L_x_3012:
        /* <DEDUP_REMOVED lines=16> */
.L_x_3015:
[----:B------:R-:W-:Y:S05]  /*80e0*/  BSYNC B0 ;  /* 0x0000000000007941 */ /* 0x000fea0003800000 */
.L_x_3014:
        /* <DEDUP_REMOVED lines=15> */
.L_x_3017:
[----:B------:R-:W-:Y:S05]  /*81e0*/  BSYNC B0 ;  /* 0x0000000000007941 */ /* 0x000fea0003800000 */
.L_x_3016:
        /* <DEDUP_REMOVED lines=15> */
.L_x_3019:
[----:B------:R-:W-:Y:S05]  /*82e0*/  BSYNC B0 ;  /* 0x0000000000007941 */ /* 0x000fea0003800000 */
.L_x_3018:
        /* <DEDUP_REMOVED lines=15> */
.L_x_3021:
[----:B------:R-:W-:Y:S05]  /*83e0*/  BSYNC B0 ;  /* 0x0000000000007941 */ /* 0x000fea0003800000 */
.L_x_3020:
        /* <DEDUP_REMOVED lines=15> */
.L_x_3023:
[----:B------:R-:W-:Y:S05]  /*84e0*/  BSYNC B0 ;  /* 0x0000000000007941 */ /* 0x000fea0003800000 */
.L_x_3022:
        /* <DEDUP_REMOVED lines=15> */
.L_x_3025:
[----:B------:R-:W-:Y:S05]  /*85e0*/  BSYNC B0 ;  /* 0x0000000000007941 */ /* 0x000fea0003800000 */
.L_x_3024:
        /* <DEDUP_REMOVED lines=15> */
.L_x_2932:
        /* <DEDUP_REMOVED lines=29> */
.L_x_3027:
[----:B------:R-:W-:Y:S01]  /*88b0*/  ULDC UR9, c[0x0][0x8c4] ;  /* 0x0002310000097ab9 */ /* 0x000fe20000000800 */
[----:B------:R-:W-:Y:S01]  /*88c0*/  UMOV UR7, UR8 ;  /* 0x0000000800077c82 */ /* 0x000fe20008000000 */
[----:B------:R-:W-:-:S11]  /*88d0*/  UISETP.NE.AND UP0, UPT, UR9, 0x1, UPT ;  /* 0x000000010900788c */ /* 0x000fd6000bf05270 */
[----:B------:R-:W-:Y:S02]  /*88e0*/  @UP0 ULDC.64 UR10, c[0x0][0x8c8] ;  /* 0x00023200000a0ab9 */ /* 0x000fe40000000a00 */
[----:B------:R-:W-:-:S04]  /*88f0*/  UIMAD.WIDE.U32 UR4, UR8, UR10, URZ ;  /* 0x0000000a080472a5 */ /* 0x000fc8000f8e003f */
[----:B------:R-:W-:-:S04]  /*8900*/  @UP0 USHF.R.U32.HI UR7, URZ, UR11, UR5 ;  /* 0x0000000b3f070299 */ /* 0x000fc80008011605 */
[----:B------:R-:W-:-:S12]  /*8910*/  UIMAD UR4, UR7, UR9, URZ ;  /* 0x00000009070472a4 */ /* 0x000fd8000f8e023f */
.L_x_3028:
        /* <DEDUP_REMOVED lines=10> */
[----:B------:R-:W-:Y:S01]  /*89c0*/  ULDC.64 UR4, c[0x0][0x8f8] ;  /* 0x00023e0000047ab9 */ /* 0x000fe20000000a00 */
[----:B------:R-:W-:Y:S01]  /*89d0*/  UIADD3 UR6, -UR13, URZ, URZ ;  /* 0x0000003f0d067290 */ /* 0x000fe2000fffe13f */
[----:B------:R-:W-:-:S03]  /*89e0*/  ISETP.NE.U32.AND P0, PT, RZ, UR4, PT ;  /* 0x00000004ff007c0c */ /* 0x000fc6000bf05070 */
[----:B------:R-:W-:Y:S01]  /*89f0*/  UIMAD UR6, UR9, UR6, UR8 ;  /* 0x00000006090672a4 */ /* 0x000fe2000f8e0208 */
        /* <DEDUP_REMOVED lines=9> */
.L_x_3029:
        /* <DEDUP_REMOVED lines=11> */
[----:B------:R-:W-:Y:S01]  /*8b40*/  R2UR UR4, R0 ;  /* 0x00000000000472ca */ /* 0x000fe200000e0000 */
[----:B------:R-:W-:-:S14]  /*8b50*/  BRA `(.L_x_3030) ;  /* 0x0000000000047947 */ /* 0x000fdc0003800000 */
.L_x_3031:
[----:B------:R-:W-:-:S05]  /*8b60*/  ULDC UR4, c[0x0][0x8ec] ;  /* 0x00023b0000047ab9 */ /* 0x000fca0000000800 */
.L_x_3030:
        /* <DEDUP_REMOVED lines=9> */
[----:B------:R-:W-:Y:S01]  /*8c00*/  ULDC.64 UR14, c[0x0][0x788] ;  /* 0x0001e200000e7ab9 */ /* 0x000fe20000000a00 */
        /* <DEDUP_REMOVED lines=19> */
[----:B------:R-:W-:-:S11]  /*8d40*/  USHF.R.S32.HI UR11, URZ, 0x1f, UR6 ;  /* 0x0000001f3f0b7899 */ /* 0x000fd60008011406 */
        /* <DEDUP_REMOVED lines=16> */
.L_x_3032:
        /* <DEDUP_REMOVED lines=13> */
.L_x_3033:
        /* <DEDUP_REMOVED lines=12> */
.L_x_3034:
[----:B------:R-:W-:Y:S01]  /*8fe0*/  ULEA UR7, UR7, UR10, 0x7 ;  /* 0x0000000a07077291 */ /* 0x000fe2000f8e383f */
[----:B------:R-:W-:Y:S01]  /*8ff0*/  ULDC UR9, c[0x0][0x74c] ;  /* 0x0001d30000097ab9 */ /* 0x000fe20000000800 */
[----:B------:R-:W-:Y:S02]  /*9000*/  UIADD3 UR10, UR10, 0x3f, URZ ;  /* 0x0000003f0a0a7890 */ /* 0x000fe4000fffe03f */
[----:B------:R-:W-:-:S04]  /*9010*/  UIADD3 UR7, UR7, -UR9, -UR8 ;  /* 0x8000000907077290 */ /* 0x000fc8000fffe808 */
        /* <DEDUP_REMOVED lines=11> */
[----:B------:R-:W-:Y:S01]  /*90d0*/  ULDC.64 UR14, c[0x0][0x2d8] ;  /* 0x0000b600000e7ab9 */ /* 0x000fe20000000a00 */
[----:B------:R-:W-:Y:S01]  /*90e0*/  ULDC.64 UR28, c[0x0][0x2e0] ;  /* 0x0000b800001c7ab9 */ /* 0x000fe20000000a00 */
[----:B------:R-:W-:Y:S02]  /*90f0*/  UIMAD UR10, UR11, UR14, URZ ;  /* 0x0000000e0b0a72a4 */ /* 0x000fe4000f8e023f */
[----:B------:R-:W-:Y:S02]  /*9100*/  UIMAD.WIDE.U32 UR8, UR6, UR14, URZ ;  /* 0x0000000e060872a5 */ /* 0x000fe4000f8e003f */
[----:B------:R-:W-:Y:S02]  /*9110*/  UIMAD UR15, UR6, UR15, UR10 ;  /* 0x0000000f060f72a4 */ /* 0x000fe4000f8e020a */
[----:B------:R-:W-:Y:S02]  /*9120*/  UIADD3 UR6, UR7, -UR12, URZ ;  /* 0x8000000c07067290 */ /* 0x000fe4000fffe03f */
[----:B------:R-:W-:-:S02]  /*9130*/  USHF.R.S32.HI UR11, URZ, 0x1f, UR13 ;  /* 0x0000001f3f0b7899 */ /* 0x000fc4000801140d */
[----:B------:R-:W-:Y:S02]  /*9140*/  ULOP3.LUT UR6, UR6, 0x1, URZ, 0xc0, !UPT ;  /* 0x0000000106067892 */ /* 0x000fe4000f8ec03f */
[----:B------:R-:W-:Y:S02]  /*9150*/  USEL UR13, UR13, URZ, !UP0 ;  /* 0x0000003f0d0d7287 */ /* 0x000fe4000c000000 */
[----:B------:R-:W-:Y:S02]  /*9160*/  USEL UR14, UR11, URZ, !UP0 ;  /* 0x0000003f0b0e7287 */ /* 0x000fe4000c000000 */
[----:B------:R-:W-:Y:S02]  /*9170*/  UISETP.NE.U32.AND UP0, UPT, UR6, 0x1, UPT ;  /* 0x000000010600788c */ /* 0x000fe4000bf05070 */
[----:B------:R-:W-:Y:S02]  /*9180*/  UIADD3 UR10, UP1, UR4, UR8, URZ ;  /* 0x00000008040a7290 */ /* 0x000fe4000ff3e03f */
[----:B------:R-:W-:-:S02]  /*9190*/  UIADD3 UR15, UR9, UR15, URZ ;  /* 0x0000000f090f7290 */ /* 0x000fc4000fffe03f */
[----:B------:R-:W-:Y:S01]  /*91a0*/  PLOP3.LUT P1, PT, PT, PT, UP0, 0x80, 0x0 ;  /* 0x000000000000781c */ /* 0x000fe20003f2f008 */
[----:B------:R-:W-:Y:S02]  /*91b0*/  UIMAD UR14, UR14, UR28, URZ ;  /* 0x0000001c0e0e72a4 */ /* 0x000fe4000f8e023f */
[----:B------:R-:W-:Y:S02]  /*91c0*/  UIADD3.X UR11, UR5, UR15, URZ, UP1, !UPT ;  /* 0x0000000f050b7290 */ /* 0x000fe40008ffe43f */
[----:B------:R-:W-:Y:S02]  /*91d0*/  UIMAD UR14, UR13, UR29, UR14 ;  /* 0x0000001d0d0e72a4 */ /* 0x000fe4000f8e020e */
[----:B------:R-:W-:Y:S01]  /*91e0*/  UIMAD.WIDE.U32 UR10, UR13, UR28, UR10 ;  /* 0x0000001c0d0a72a5 */ /* 0x000fe2000f8e000a */
[----:B------:R-:W-:-:S03]  /*91f0*/  ELECT P0, URZ, PT ;  /* 0x00000000003f782f */ /* 0x000fc60003800000 */
[----:B------:R-:W-:Y:S02]  /*9200*/  UIADD3 UR27, UR11, UR14, URZ ;  /* 0x0000000e0b1b7290 */ /* 0x000fe4000fffe03f */
[----:B------:R-:W-:Y:S10]  /*9210*/  @P1 BRA `(.L_x_3035) ;  /* 0x0000000000bc1947 */ /* 0x000ff40003800000 */
        /* <DEDUP_REMOVED lines=18> */
.L_x_3037:
[----:B------:R-:W-:Y:S05]  /*9340*/  BSYNC B0 ;  /* 0x0000000000007941 */ /* 0x000fea0003800000 */
.L_x_3036:
        /* <DEDUP_REMOVED lines=19> */
.L_x_3039:
[----:B------:R-:W-:Y:S05]  /*9480*/  BSYNC B0 ;  /* 0x0000000000007941 */ /* 0x000fea0003800000 */
.L_x_3038:
[----:B------:R-:W-:Y:S06]  /*9490*/  BAR.ARV 0xa, 0xa0 ;  /* 0x0282800000007b1d */ /* 0x000fec0000002000 */
[----:B------:R-:W-:Y:S04]  /*94a0*/  BSSY B0, `(.L_x_3040) ;  /* 0x0000003000007945 */ /* 0x000fe80003800000 */
[----:B------:R-:W-:Y:S05]  /*94b0*/  @!P0 BRA `(.L_x_3041) ;  /* 0x0000000000048947 */ /* 0x000fea0003800000 */
[----:B------:R-:W-:-:S04]  /*94c0*/  DEPBAR.LE SB0, 0x0 ;  /* 0x000080000000791a */ /* 0x000fc80000000000 */
.L_x_3041:
[----:B------:R-:W-:Y:S05]  /*94d0*/  BSYNC B0 ;  /* 0x0000000000007941 */ /* 0x000fea0003800000 */
.L_x_3040:
[----:B------:R-:W-:Y:S06]  /*94e0*/  BAR.ARV 0xb, 0xa0 ;  /* 0x02c2800000007b1d */ /* 0x000fec0000002000 */
[----:B------:R-:W-:Y:S01]  /*94f0*/  UIADD3 UR18, UR12, 0x1, URZ ;  /* 0x000000010c127890 */ /* 0x000fe2000fffe03f */
[----:B------:R-:W-:Y:S11]  /*9500*/  BRA `(.L_x_3042) ;  /* 0x0000000000047947 */ /* 0x000ff60003800000 */
.L_x_3035:
[----:B------:R-:W-:-:S05]  /*9510*/  UMOV UR18, UR12 ;  /* 0x0000000c00127c82 */ /* 0x000fca0008000000 */
.L_x_3042:
[----:B------:R-:W-:-:S04]  /*9520*/  UIADD3 UR6, UR12, 0x1, URZ ;  /* 0x000000010c067890 */ /* 0x000fc8000fffe03f */
[----:B------:R-:W-:-:S06]  /*9530*/  UISETP.NE.AND UP0, UPT, UR7, UR6, UPT ;  /* 0x000000060700728c */ /* 0x000fcc000bf05270 */
[----:B------:R-:W-:-:S13]  /*9540*/  PLOP3.LUT P1, PT, PT, PT, UP0, 0x80, 0x0 ;  /* 0x000000000000781c */ /* 0x000fda0003f2f008 */
[----:B------:R-:W-:Y:S05]  /*9550*/  @!P1 BRA `(.L_x_2939) ;  /* 0x0000003000189947 */ /* 0x000fea0003800000 */
[----:B------:R-:W-:Y:S01]  /*9560*/  UMOV UR16, UR8 ;  /* 0x0000000800107c82 */ /* 0x000fe20008000000 */
[----:B------:R-:W-:Y:S01]  /*9570*/  UMOV UR17, UR15 ;  /* 0x0000000f00117c82 */ /* 0x000fe20008000000 */
[----:B------:R-:W-:Y:S01]  /*9580*/  ULDC.64 UR20, c[0x0][0x2c0] ;  /* 0x0000b00000147ab9 */ /* 0x000fe20000000a00 */
[----:B------:R-:W-:Y:S02]  /*9590*/  UIMAD.WIDE.U32 UR16, UR13, UR28, UR16 ;  /* 0x0000001c0d1072a5 */ /* 0x000fe4000f8e0010 */
[----:B------:R-:W-:Y:S02]  /*95a0*/  USHF.L.U32 UR19, UR18, 0xd, URZ ;  /* 0x0000000d12137899 */ /* 0x000fe4000800063f */
[----:B------:R-:W-:Y:S01]  /*95b0*/  UIADD3 UR25, UP0, UR4, UR16, URZ ;  /* 0x0000001004197290 */ /* 0x000fe2000ff1e03f */
[----:B------:R-:W-:Y:S01]  /*95c0*/  UMOV UR6, URZ ;  /* 0x0000003f00067c82 */ /* 0x000fe20008000000 */
[----:B------:R-:W-:Y:S02]  /*95d0*/  ULDC.64 UR30, c[0x0][0x2c0] ;  /* 0x0000b000001e7ab9 */ /* 0x000fe40000000a00 */
[----:B------:R-:W-:-:S02]  /*95e0*/  UIADD3.X UR16, UR5, UR14, UR17, UP0, !UPT ;  /* 0x0000000e05107290 */ /* 0x000fc400087fe411 */
[----:B------:R-:W-:Y:S01]  /*95f0*/  ULEA UR24, UP0, UR25, UR20, 0x2 ;  /* 0x0000001419187291 */ /* 0x000fe2000f80103f */
[----:B------:R-:W-:-:S03]  /*9600*/  UMOV UR26, UR19 ;  /* 0x00000013001a7c82 */ /* 0x000fc60008000000 */
[----:B------:R-:W-:Y:S02]  /*9610*/  ULEA.HI.X UR25, UR25, UR21, UR16, 0x2, UP0 ;  /* 0x0000001519197291 */ /* 0x000fe400080f1410 */
[----:B------:R-:W-:Y:S02]  /*9620*/  UIADD3 UR20, UP0, UR24, 0x4000, URZ ;  /* 0x0000400018147890 */ /* 0x000fe4000ff1e03f */
[----:B------:R-:W-:Y:S02]  /*9630*/  UIADD3 UR22, UP1, UR24, 0x8000, URZ ;  /* 0x0000800018167890 */ /* 0x000fe4000ff3e03f */
[----:B------:R-:W-:Y:S02]  /*9640*/  UIADD3 UR24, UP2, UR24, 0xc000, URZ ;  /* 0x0000c00018187890 */ /* 0x000fe4000ff5e03f */
[----:B------:R-:W-:Y:S02]  /*9650*/  UIADD3.X UR21, URZ, UR25, URZ, UP0, !UPT ;  /* 0x000000193f157290 */ /* 0x000fe400087fe43f */
[----:B------:R-:W-:-:S02]  /*9660*/  UIADD3.X UR23, URZ, UR25, URZ, UP1, !UPT ;  /* 0x000000193f177290 */ /* 0x000fc40008ffe43f */
[----:B------:R-:W-:-:S12]  /*9670*/  UIADD3.X UR25, URZ, UR25, URZ, UP2, !UPT ;  /* 0x000000193f197290 */ /* 0x000fd800097fe43f */
.L_x_3055:
        /* <DEDUP_REMOVED lines=20> */
.L_x_3044:
[----:B------:R-:W-:Y:S05]  /*97c0*/  BSYNC B0 ;  /* 0x0000000000007941 */ /* 0x000fea0003800000 */
.L_x_3043:
        /* <DEDUP_REMOVED lines=13> */
.L_x_3046:
[----:B------:R-:W-:Y:S05]  /*98a0*/  BSYNC B0 ;  /* 0x0000000000007941 */ /* 0x000fea0003800000 */
.L_x_3045:
[----:B------:R-:W-:Y:S06]  /*98b0*/  BAR.ARV 0xa, 0xa0 ;  /* 0x0282800000007b1d */ /* 0x000fec0000002000 */
[----:B------:R-:W-:Y:S04]  /*98c0*/  BSSY B0, `(.L_x_3047) ;  /* 0x0000003000007945 */ /* 0x000fe80003800000 */
[----:B------:R-:W-:Y:S05]  /*98d0*/  @!P0 BRA `(.L_x_3048) ;  /* 0x0000000000048947 */ /* 0x000fea0003800000 */
[----:B------:R-:W-:-:S04]  /*98e0*/  DEPBAR.LE SB0, 0x0 ;  /* 0x000080000000791a */ /* 0x000fc80000000000 */
.L_x_3048:
[----:B------:R-:W-:Y:S05]  /*98f0*/  BSYNC B0 ;  /* 0x0000000000007941 */ /* 0x000fea0003800000 */
.L_x_3047:
        /* <DEDUP_REMOVED lines=13> */
.L_x_3050:
[----:B------:R-:W-:Y:S05]  /*99d0*/  BSYNC B0 ;  /* 0x0000000000007941 */ /* 0x000fea0003800000 */
.L_x_3049:
        /* <DEDUP_REMOVED lines=13> */
.L_x_3052:
[----:B------:R-:W-:Y:S05]  /*9ab0*/  BSYNC B0 ;  /* 0x0000000000007941 */ /* 0x000fea0003800000 */
.L_x_3051:
[----:B------:R-:W-:Y:S01]  /*9ac0*/  UIADD3 UR18, UR18, 0x2, URZ ;  /* 0x0000000212127890 */ /* 0x000fe2000fffe03f */
[----:B------:R-:W-:Y:S06]  /*9ad0*/  BAR.ARV 0xa, 0xa0 ;  /* 0x0282800000007b1d */ /* 0x000fec0000002000 */
[----:B------:R-:W-:Y:S01]  /*9ae0*/  UISETP.GE.AND UP0, UPT, UR18, UR7, UPT ;  /* 0x000000071200728c */ /* 0x000fe2000bf06270 */
[----:B------:R-:W-:Y:S04]  /*9af0*/  BSSY B0, `(.L_x_3053) ;  /* 0x0000003000007945 */ /* 0x000fe80003800000 */
[----:B------:R-:W-:Y:S06]  /*9b00*/  @!P0 BRA `(.L_x_3054) ;  /* 0x0000000000048947 */ /* 0x000fec0003800000 */
[----:B------:R-:W-:-:S04]  /*9b10*/  DEPBAR.LE SB0, 0x0 ;  /* 0x000080000000791a */ /* 0x000fc80000000000 */
.L_x_3054:
[----:B------:R-:W-:Y:S05]  /*9b20*/  BSYNC B0 ;  /* 0x0000000000007941 */ /* 0x000fea0003800000 */
.L_x_3053:
[----:B------:R-:W-:Y:S06]  /*9b30*/  BAR.ARV 0xb, 0xa0 ;  /* 0x02c2800000007b1d */ /* 0x000fec0000002000 */
[----:B------:R-:W-:Y:S01]  /*9b40*/  PLOP3.LUT P1, PT, PT, PT, UP0, 0x80, 0x0 ;  /* 0x000000000000781c */ /* 0x000fe20003f2f008 */
[----:B------:R-:W-:Y:S02]  /*9b50*/  UIADD3 UR26, UR26, 0x4000, URZ ;  /* 0x000040001a1a7890 */ /* 0x000fe4000fffe03f */
[----:B------:R-:W-:-:S10]  /*9b60*/  UIADD3 UR6, UR6, 0x4000, URZ ;  /* 0x0000400006067890 */ /* 0x000fd4000fffe03f */
[----:B------:R-:W-:Y:S05]  /*9b70*/  @!P1 BRA `(.L_x_3055) ;  /* 0xfffffff800c09947 */ /* 0x000fea000383ffff */
[----:B------:R-:W-:Y:S05]  /*9b80*/  BRA `(.L_x_2939) ;  /* 0x00000028008c7947 */ /* 0x000fea0003800000 */
.L_x_3026:
[----:B------:R-:W1:Y:S01]  /*9b90*/  S2UR UR7, SR_CTAID.X ;  /* 0x00000000000779c3 */ /* 0x000e620000002500 */
[----:B------:R-:W-:Y:S02]  /*9ba0*/  ULDC UR8, c[0x0][0x8d0] ;  /* 0x0002340000087ab9 */ /* 0x000fe40000000800 */
[----:B------:R-:W-:-:S11]  /*9bb0*/  UISETP.NE.AND UP0, UPT, UR8, 0x1, UPT ;  /* 0x000000010800788c */ /* 0x000fd6000bf05270 */
[----:B------:R-:W-:Y:S01]  /*9bc0*/  @UP0 ULDC UR4, c[0x0][0x8d4] ;  /* 0x0002350000040ab9 */ /* 0x000fe20000000800 */
[----:B------:R-:W-:Y:S01]  /*9bd0*/  @UP0 ULDC UR9, c[0x0][0x8d8] ;  /* 0x0002360000090ab9 */ /* 0x000fe20000000800 */
[----:B-1----:R-:W-:Y:S02]  /*9be0*/  UIMAD.WIDE.U32 UR4, UR7, UR4, URZ ;  /* 0x00000004070472a5 */ /* 0x002fe4000f8e003f */
[----:B------:R-:W-:Y:S02]  /*9bf0*/  UMOV UR6, UR7 ;  /* 0x0000000700067c82 */ /* 0x000fe40008000000 */
[----:B------:R-:W-:-:S03]  /*9c00*/  @UP0 USHF.R.U32.HI UR6, URZ, UR9, UR5 ;  /* 0x000000093f060299 */ /* 0x000fc60008011605 */
[----:B------:R-:W-:Y:S02]  /*9c10*/  ULDC UR4, c[0x0][0x8e8] ;  /* 0x00023a0000047ab9 */ /* 0x000fe40000000800 */
[----:B------:R-:W-:Y:S02]  /*9c20*/  UISETP.GE.AND UP0, UPT, UR6, UR4, UPT ;  /* 0x000000040600728c */ /* 0x000fe4000bf06270 */
[----:B------:R-:W-:-:S04]  /*9c30*/  UIADD3 UR4, -UR6, URZ, URZ ;  /* 0x0000003f06047290 */ /* 0x000fc8000fffe13f */
[----:B------:R-:W-:Y:S01]  /*9c40*/  PLOP3.LUT P0, PT, PT, PT, UP0, 0x80, 0x0 ;  /* 0x000000000000781c */ /* 0x000fe20003f0f008 */
[----:B------:R-:W-:-:S12]  /*9c50*/  UIMAD UR8, UR8, UR4, UR7 ;  /* 0x00000004080872a4 */ /* 0x000fd8000f8e0207 */
        /* <DEDUP_REMOVED lines=9> */
.L_x_3056:
[----:B------:R-:W-:Y:S01]  /*9cf0*/  ULDC UR9, c[0x0][0x8c4] ;  /* 0x0002310000097ab9 */ /* 0x000fe20000000800 */
[----:B------:R-:W-:Y:S01]  /*9d00*/  UMOV UR7, UR8 ;  /* 0x0000000800077c82 */ /* 0x000fe20008000000 */
[----:B------:R-:W-:-:S11]  /*9d10*/  UISETP.NE.AND UP0, UPT, UR9, 0x1, UPT ;  /* 0x000000010900788c */ /* 0x000fd6000bf05270 */
[----:B------:R-:W-:Y:S02]  /*9d20*/  @UP0 ULDC.64 UR10, c[0x0][0x8c8] ;  /* 0x00023200000a0ab9 */ /* 0x000fe40000000a00 */
[----:B------:R-:W-:-:S04]  /*9d30*/  UIMAD.WIDE.U32 UR4, UR8, UR10, URZ ;  /* 0x0000000a080472a5 */ /* 0x000fc8000f8e003f */
[----:B------:R-:W-:-:S04]  /*9d40*/  @UP0 USHF.R.U32.HI UR7, URZ, UR11, UR5 ;  /* 0x0000000b3f070299 */ /* 0x000fc80008011605 */
[----:B------:R-:W-:-:S12]  /*9d50*/  UIMAD UR4, UR7, UR9, URZ ;  /* 0x00000009070472a4 */ /* 0x000fd8000f8e023f */
.L_x_3057:
        /* <DEDUP_REMOVED lines=23> */
.L_x_3058:
        /* <DEDUP_REMOVED lines=14> */
.L_x_3060:
[----:B------:R-:W-:-:S05]  /*9fb0*/  ULDC UR4, c[0x0][0x8ec] ;  /* 0x00023b0000047ab9 */ /* 0x000fca0000000800 */
.L_x_3059:
[----:B------:R-:W-:Y:S01]  /*9fc0*/  UIADD3 UR4, UR4, 0x7f, URZ ;  /* 0x0000007f04047890 */ /* 0x000fe2000fffe03f */
[----:B------:R-:W-:Y:S02]  /*9fd0*/  IMAD.MOV.U32 R10, RZ, RZ, 0x1 ;  /* 0x00000001ff0a7424 */ /* 0x000fe400078e00ff */
[----:B------:R-:W-:Y:S01]  /*9fe0*/  IMAD.MOV.U32 R2, RZ, RZ, RZ ;  /* 0x000000ffff027224 */ /* 0x000fe200078e00ff */
        /* <DEDUP_REMOVED lines=13> */
[----:B------:R-:W1:Y:S02]  /*a0c0*/  LDC R0, c[0x0][0x280] ;  /* 0x0000a000ff007b82 */ /* 0x000e640000000800 */
[----:B------:R-:W-:Y:S01]  /*a0d0*/  IMAD.U32 R2, RZ, RZ, UR8 ;  /* 0x00000008ff027e24 */ /* 0x000fe2000f8e00ff */
[----:B------:R-:W-:Y:S01]  /*a0e0*/  UISETP.NE.U32.AND UP0, UPT, UR4, URZ, UPT ;  /* 0x0000003f0400728c */ /* 0x000fe2000bf05070 */
[----:B------:R-:W-:Y:S01]  /*a0f0*/  PLOP3.LUT P1, PT, PT, PT, UP1, 0x80, 0x0 ;  /* 0x000000000000781c */ /* 0x000fe20003f2f018 */
[----:B------:R-:W-:Y:S01]  /*a100*/  IMAD.U32 R3, RZ, RZ, UR9 ;  /* 0x00000009ff037e24 */ /* 0x000fe2000f8e00ff */
[----:B------:R-:W-:Y:S01]  /*a110*/  ULDC.64 UR14, c[0x0][0x778] ;  /* 0x0001de00000e7ab9 */ /* 0x000fe20000000a00 */
[----:B------:R-:W-:Y:S01]  /*a120*/  UISETP.NE.AND.EX UP0, UPT, UR5, URZ, UPT, UP0 ;  /* 0x0000003f0500728c */ /* 0x000fe2000bf05300 */
[----:B------:R-:W-:-:S02]  /*a130*/  ULDC.64 UR18, c[0x0][0x788] ;  /* 0x0001e20000127ab9 */ /* 0x000fc40000000a00 */
[----:B------:R-:W-:-:S07]  /*a140*/  ULDC.64 UR4, c[0x0][0x780] ;  /* 0x0001e00000047ab9 */ /* 0x000fce0000000a00 */
[----:B------:R-:W2:Y:S01]  /*a150*/  @P1 LDG.E R6, desc[UR46][R2.64] ;  /* 0x0000002e02061981 */ /* 0x000ea2000c1e1900 */
[----:B------:R-:W-:Y:S01]  /*a160*/  UISETP.NE.U32.AND UP2, UPT, UR4, URZ, UPT ;  /* 0x0000003f0400728c */ /* 0x000fe2000bf45070 */
[----:B------:R-:W-:Y:S01]  /*a170*/  PLOP3.LUT P2, PT, PT, PT, UP0, 0x80, 0x0 ;  /* 0x000000000000781c */ /* 0x000fe20003f4f008 */
[----:B------:R-:W-:Y:S01]  /*a180*/  UIMAD.WIDE UR14, UR13, 0x4, UR14 ;  /* 0x000000040d0e78a5 */ /* 0x000fe2000f8e020e */
[----:B------:R3:W4:Y:S01]  /*a190*/  @P1 LDG.E R4, desc[UR46][R2.64] ;  /* 0x0000002e02041981 */ /* 0x000722000c1e1900 */
[----:B------:R-:W-:-:S06]  /*a1a0*/  UISETP.NE.AND.EX UP2, UPT, UR5, URZ, UPT, UP2 ;  /* 0x0000003f0500728c */ /* 0x000fcc000bf45320 */
[----:B------:R-:W-:Y:S01]  /*a1b0*/  PLOP3.LUT P3, PT, PT, PT, UP2, 0x80, 0x0 ;  /* 0x000000000000781c */ /* 0x000fe20003f6f028 */
[----:B---3--:R-:W-:-:S04]  /*a1c0*/  IMAD.U32 R2, RZ, RZ, UR14 ;  /* 0x0000000eff027e24 */ /* 0x008fc8000f8e00ff */
[----:B------:R-:W-:Y:S01]  /*a1d0*/  @UP2 ULDC.64 UR4, c[0x0][0x780] ;  /* 0x0001e00000042ab9 */ /* 0x000fe20000000a00 */
[----:B------:R-:W-:Y:S01]  /*a1e0*/  IMAD.U32 R3, RZ, RZ, UR15 ;  /* 0x0000000fff037e24 */ /* 0x000fe2000f8e00ff */
[----:B------:R-:W-:-:S04]  /*a1f0*/  @UP2 UIMAD.WIDE UR4, UR13, 0x4, UR4 ;  /* 0x000000040d0428a5 */ /* 0x000fc8000f8e0204 */
[----:B------:R3:W4:Y:S02]  /*a200*/  @P2 LDG.E R5, desc[UR46][R2.64] ;  /* 0x0000002e02052981 */ /* 0x000724000c1e1900 */
[----:B---3--:R-:W-:Y:S02]  /*a210*/  IMAD.U32 R2, RZ, RZ, UR4 ;  /* 0x00000004ff027e24 */ /* 0x008fe4000f8e00ff */
[----:B------:R-:W-:-:S05]  /*a220*/  IMAD.U32 R3, RZ, RZ, UR5 ;  /* 0x00000005ff037e24 */ /* 0x000fca000f8e00ff */
[----:B-1----:R1:W5:Y:S01]  /*a230*/  @P3 LDG.E R0, desc[UR46][R2.64] ;  /* 0x0000002e02003981 */ /* 0x002362000c1e1900 */
        /* <DEDUP_REMOVED lines=10> */
[----:B------:R-:W-:-:S03]  /*a2e0*/  @P2 R2UR UR11, R5 ;  /* 0x00000000050b22ca */ /* 0x000fc600000e0000 */
[----:B------:R-:W-:-:S04]  /*a2f0*/  @UP1 ULOP3.LUT UR10, UR5, 0xffffffc0, URZ, 0xc0, !UPT ;  /* 0xffffffc0050a1892 */ /* 0x000fc8000f8ec03f */
[----:B------:R-:W-:Y:S01]  /*a300*/  @UP1 USHF.R.S32.HI UR12, URZ, 0x1f, UR10 ;  /* 0x0000001f3f0c1899 */ /* 0x000fe2000801140a */
[----:B-1----:R-:W-:Y:S11]  /*a310*/  @P3 BRA `(.L_x_3062) ;  /* 0x0000000000183947 */ /* 0x002ff60003800000 */
[----:B------:R-:W-:Y:S05]  /*a320*/  @!P1 BRA `(.L_x_3062) ;  /* 0x0000000000149947 */ /* 0x000fea0003800000 */
[----:B------:R-:W-:Y:S02]  /*a330*/  IMAD.U32 R2, RZ, RZ, UR8 ;  /* 0x00000008ff027e24 */ /* 0x000fe4000f8e00ff */
[----:B------:R-:W-:-:S05]  /*a340*/  IMAD.U32 R3, RZ, RZ, UR9 ;  /* 0x00000009ff037e24 */ /* 0x000fca000f8e00ff */
[----:B------:R-:W2:Y:S04]  /*a350*/  LDG.E R5, desc[UR46][R2.64] ;  /* 0x0000002e02057981 */ /* 0x000ea8000c1e1900 */
[----:B-----5:R-:W2:Y:S02]  /*a360*/  LDG.E R0, desc[UR46][R2.64+0x4] ;  /* 0x0000042e02007981 */ /* 0x020ea4000c1e1900 */
[----:B--2---:R-:W-:-:S07]  /*a370*/  IMAD.IADD R0, R0, 0x1, -R5 ;  /* 0x0000000100007824 */ /* 0x004fce00078e0a05 */
.L_x_3062:
[----:B------:R-:W-:Y:S01]  /*a380*/  UMOV UR4, URZ ;  /* 0x0000003f00047c82 */ /* 0x000fe20008000000 */
[----:B------:R-:W-:Y:S01]  /*a390*/  UMOV UR5, URZ ;  /* 0x0000003f00057c82 */ /* 0x000fe20008000000 */
[----:B------:R-:W-:Y:S01]  /*a3a0*/  IMAD.U32 R4, RZ, RZ, UR18 ;  /* 0x00000012ff047e24 */ /* 0x000fe2000f8e00ff */
[----:B------:R-:W-:Y:S01]  /*a3b0*/  @UP1 UMOV UR4, UR10 ;  /* 0x0000000a00041c82 */ /* 0x000fe20008000000 */
[----:B------:R-:W-:Y:S01]  /*a3c0*/  @UP1 UMOV UR5, UR12 ;  /* 0x0000000c00051c82 */ /* 0x000fe20008000000 */
[----:B------:R-:W-:Y:S05]  /*a3d0*/  @!P0 BRA `(.L_x_3063) ;  /* 0x0000000000188947 */ /* 0x000fea0003800000 */
[----:B------:R-:W-:Y:S02]  /*a3e0*/  ULDC.64 UR8, c[0x0][0x788] ;  /* 0x0001e20000087ab9 */ /* 0x000fe40000000a00 */
[----:B------:R-:W-:-:S06]  /*a3f0*/  UIMAD.WIDE UR8, UR13, 0x4, UR8 ;  /* 0x000000040d0878a5 */ /* 0x000fcc000f8e0208 */
[----:B------:R-:W-:Y:S02]  /*a400*/  IMAD.U32 R2, RZ, RZ, UR8 ;  /* 0x00000008ff027e24 */ /* 0x000fe4000f8e00ff */
[----:B------:R-:W-:-:S05]  /*a410*/  IMAD.U32 R3, RZ, RZ, UR9 ;  /* 0x00000009ff037e24 */ /* 0x000fca000f8e00ff */
[----:B------:R1:W5:Y:S01]  /*a420*/  LDG.E R4, desc[UR46][R2.64] ;  /* 0x0000002e02047981 */ /* 0x000362000c1e1900 */
[----:B------:R-:W-:Y:S05]  /*a430*/  BRA `(.L_x_3064) ;  /* 0x0000000000187947 */ /* 0x000fea0003800000 */
.L_x_3063:
[----:B------:R-:W-:Y:S05]  /*a440*/  @!P2 BRA `(.L_x_3064) ;  /* 0x000000000014a947 */ /* 0x000fea0003800000 */
[----:B------:R-:W-:Y:S02]  /*a450*/  IMAD.U32 R2, RZ, RZ, UR14 ;  /* 0x0000000eff027e24 */ /* 0x000fe4000f8e00ff */
[----:B------:R-:W-:-:S05]  /*a460*/  IMAD.U32 R3, RZ, RZ, UR15 ;  /* 0x0000000fff037e24 */ /* 0x000fca000f8e00ff */
[----:B------:R-:W2:Y:S04]  /*a470*/  LDG.E R5, desc[UR46][R2.64] ;  /* 0x0000002e02057981 */ /* 0x000ea8000c1e1900 */
[----:B------:R-:W2:Y:S02]  /*a480*/  LDG.E R4, desc[UR46][R2.64+0x4] ;  /* 0x0000042e02047981 */ /* 0x000ea4000c1e1900 */
[----:B--2---:R-:W-:-:S07]  /*a490*/  IMAD.IADD R4, R4, 0x1, -R5 ;  /* 0x0000000104047824 */ /* 0x004fce00078e0a05 */
.L_x_3064:
[----:B-1----:R-:W-:Y:S01]  /*a4a0*/  IMAD.U32 R3, RZ, RZ, UR7 ;  /* 0x00000007ff037e24 */ /* 0x002fe2000f8e00ff */
[----:B------:R-:W-:-:S03]  /*a4b0*/  ULDC UR8, c[0x0][0x74c] ;  /* 0x0001d30000087ab9 */ /* 0x000fc60000000800 */
[----:B-----5:R-:W-:Y:S02]  /*a4c0*/  IMAD R3, R3, 0x80, R0 ;  /* 0x0000008003037824 */ /* 0x020fe400078e0200 */
[----:B------:R-:W-:-:S03]  /*a4d0*/  VIADD R0, R0, 0x3f ;  /* 0x0000003f00007836 */ /* 0x000fc60000000000 */
[----:B------:R-:W-:-:S04]  /*a4e0*/  IADD3 R3, R3, -UR8, -R4 ;  /* 0x8000000803037c10 */ /* 0x000fc8000fffe804 */
[----:B------:R-:W-:-:S04]  /*a4f0*/  SHF.R.S32.HI R2, RZ, 0x1f, R3 ;  /* 0x0000001fff027819 */ /* 0x000fc80000011403 */
[----:B------:R-:W-:Y:S02]  /*a500*/  LEA.HI R2, R2, R3, RZ, 0x6 ;  /* 0x0000000302027211 */ /* 0x000fe400078f30ff */
[----:B------:R-:W-:Y:S02]  /*a510*/  SHF.R.S32.HI R3, RZ, 0x1f, R0 ;  /* 0x0000001fff037819 */ /* 0x000fe40000011400 */
[----:B------:R-:W-:Y:S02]  /*a520*/  SHF.R.S32.HI R2, RZ, 0x6, R2 ;  /* 0x00000006ff027819 */ /* 0x000fe40000011402 */
[----:B------:R-:W-:Y:S02]  /*a530*/  LEA.HI R0, R3, R0, RZ, 0x6 ;  /* 0x0000000003007211 */ /* 0x000fe400078f30ff */
[----:B------:R-:W-:Y:S01]  /*a540*/  VIMNMX R4, RZ, R2, !PT ;  /* 0x00000002ff047248 */ /* 0x000fe20007fe0100 */
[----:B------:R-:W-:Y:S01]  /*a550*/  IMAD.MOV.U32 R2, RZ, RZ, RZ ;  /* 0x000000ffff027224 */ /* 0x000fe200078e00ff */
[----:B------:R-:W-:-:S04]  /*a560*/  SHF.R.S32.HI R0, RZ, 0x6, R0 ;  /* 0x00000006ff007819 */ /* 0x000fc80000011400 */
[----:B------:R-:W-:-:S13]  /*a570*/  ISETP.GT.AND P0, PT, R0, R4, PT ;  /* 0x000000040000720c */ /* 0x000fda0003f04270 */
[----:B------:R-:W-:Y:S05]  /*a580*/  @!P0 BRA `(.L_x_3061) ;  /* 0x0000001c00788947 */ /* 0x000fea0003800000 */
[----:B------:R-:W-:Y:S01]  /*a590*/  USHF.R.S32.HI UR10, URZ, 0x1f, UR20 ;  /* 0x0000001f3f0a7899 */ /* 0x000fe20008011414 */
[----:B------:R-:W-:Y:S01]  /*a5a0*/  BSSY B0, `(.L_x_3061) ;  /* 0x00001dc000007945 */ /* 0x000fe20003800000 */
[----:B------:R-:W-:Y:S01]  /*a5b0*/  UISETP.NE.U32.AND UP1, UPT, UR16, URZ, UPT ;  /* 0x0000003f1000728c */ /* 0x000fe2000bf25070 */
[----:B------:R-:W-:Y:S01]  /*a5c0*/  IMAD.MOV.U32 R2, RZ, RZ, RZ ;  /* 0x000000ffff027224 */ /* 0x000fe200078e00ff */
[----:B------:R-:W-:Y:S01]  /*a5d0*/  ULDC.64 UR14, c[0x0][0x718] ;  /* 0x0001c600000e7ab9 */ /* 0x000fe20000000a00 */
[----:B------:R-:W-:Y:S01]  /*a5e0*/  UMOV UR8, UR4 ;  /* 0x0000000400087c82 */ /* 0x000fe20008000000 */
[----:B------:R-:W-:Y:S02]  /*a5f0*/  UIMAD UR12, UR10, UR14, URZ ;  /* 0x0000000e0a0c72a4 */ /* 0x000fe4000f8e023f */
[----:B------:R-:W-:Y:S02]  /*a600*/  UISETP.NE.AND.EX UP1, UPT, UR17, URZ, UPT, UP1 ;  /* 0x0000003f1100728c */ /* 0x000fe4000bf25310 */
[----:B------:R-:W-:Y:S01]  /*a610*/  UIMAD UR12, UR20, UR15, UR12 ;  /* 0x0000000f140c72a4 */ /* 0x000fe2000f8e020c */
[----:B------:R-:W-:-:S02]  /*a620*/  ULDC.64 UR16, c[0x0][0x730] ;  /* 0x0001cc0000107ab9 */ /* 0x000fc40000000a00 */
[----:B------:R-:W-:Y:S01]  /*a630*/  ULDC UR15, c[0x0][0x2e8] ;  /* 0x0000ba00000f7ab9 */ /* 0x000fe20000000800 */
[----:B------:R-:W-:Y:S01]  /*a640*/  UIMAD UR10, UR10, UR16, URZ ;  /* 0x000000100a0a72a4 */ /* 0x000fe2000f8e023f */
[----:B------:R-:W-:Y:S01]  /*a650*/  UMOV UR9, UR5 ;  /* 0x0000000500097c82 */ /* 0x000fe20008000000 */
[----:B------:R-:W-:Y:S02]  /*a660*/  UISETP.NE.AND UP2, UPT, UR15, 0x1, UPT ;  /* 0x000000010f00788c */ /* 0x000fe4000bf45270 */
[----:B------:R-:W-:Y:S02]  /*a670*/  UIMAD.WIDE.U32 UR4, UR20, UR14, UR8 ;  /* 0x0000000e140472a5 */ /* 0x000fe4000f8e0008 */
[----:B------:R-:W-:Y:S02]  /*a680*/  UIMAD.WIDE.U32 UR8, UR20, UR16, UR8 ;  /* 0x00000010140872a5 */ /* 0x000fe4000f8e0008 */
[----:B------:R-:W-:Y:S02]  /*a690*/  UIMAD UR14, UR20, UR17, UR10 ;  /* 0x00000011140e72a4 */ /* 0x000fe4000f8e020a */
[----:B------:R-:W-:Y:S01]  /*a6a0*/  USHF.R.S32.HI UR10, URZ, 0x1f, UR13 ;  /* 0x0000001f3f0a7899 */ /* 0x000fe2000801140d */
[----:B------:R-:W-:Y:S01]  /*a6b0*/  ELECT P0, URZ, PT ;  /* 0x00000000003f782f */ /* 0x000fe20003800000 */
[----:B------:R-:W-:-:S02]  /*a6c0*/  USEL UR21, UR13, URZ, !UP1 ;  /* 0x0000003f0d157287 */ /* 0x000fc4000c800000 */
[----:B------:R-:W-:Y:S01]  /*a6d0*/  UIADD3 UR9, UR9, UR14, URZ ;  /* 0x0000000e09097290 */ /* 0x000fe2000fffe03f */
[----:B------:R-:W-:Y:S01]  /*a6e0*/  ULDC.64 UR18, c[0x0][0x738] ;  /* 0x0001ce0000127ab9 */ /* 0x000fe20000000a00 */
[----:B------:R-:W-:Y:S01]  /*a6f0*/  USEL UR10, UR10, URZ, !UP1 ;  /* 0x0000003f0a0a7287 */ /* 0x000fe2000c800000 */
[----:B------:R-:W-:Y:S01]  /*a700*/  ULDC.64 UR16, c[0x0][0x720] ;  /* 0x0001c80000107ab9 */ /* 0x000fe20000000a00 */
[----:B------:R-:W-:Y:S02]  /*a710*/  UIMAD.WIDE.U32 UR14, UR18, UR21, UR8 ;  /* 0x00000015120e72a5 */ /* 0x000fe4000f8e0008 */
[----:B------:R-:W-:Y:S01]  /*a720*/  UIADD3 UR23, UR5, UR12, URZ ;  /* 0x0000000c05177290 */ /* 0x000fe2000fffe03f */
[----:B------:R-:W-:Y:S01]  /*a730*/  @UP2 ULDC UR8, c[0x0][0x2ec] ;  /* 0x0000bb0000082ab9 */ /* 0x000fe20000000800 */
[----:B------:R-:W-:Y:S02]  /*a740*/  UIMAD UR5, UR10, UR16, URZ ;  /* 0x000000100a0572a4 */ /* 0x000fe4000f8e023f */
[----:B------:R-:W-:-:S02]  /*a750*/  UIMAD UR10, UR10, UR18, URZ ;  /* 0x000000120a0a72a4 */ /* 0x000fc4000f8e023f */
[----:B------:R-:W-:Y:S02]  /*a760*/  UIMAD.WIDE.U32 UR8, UR20, UR8, URZ ;  /* 0x00000008140872a5 */ /* 0x000fe4000f8e003f */
[----:B------:R-:W-:Y:S01]  /*a770*/  ULEA UR11, UR7, UR11, 0x7 ;  /* 0x0000000b070b7291 */ /* 0x000fe2000f8e383f */
[----:B------:R-:W-:Y:S02]  /*a780*/  UMOV UR22, UR4 ;  /* 0x0000000400167c82 */ /* 0x000fe40008000000 */
[----:B------:R-:W-:Y:S01]  /*a790*/  @UP2 ULDC UR7, c[0x0][0x2f0] ;  /* 0x0000bc0000072ab9 */ /* 0x000fe20000000800 */
[----:B------:R-:W-:Y:S01]  /*a7a0*/  UMOV UR12, UR20 ;  /* 0x00000014000c7c82 */ /* 0x000fe20008000000 */
[----:B------:R-:W-:Y:S02]  /*a7b0*/  UIMAD UR5, UR17, UR21, UR5 ;  /* 0x00000015110572a4 */ /* 0x000fe4000f8e0205 */
[----:B------:R-:W-:Y:S02]  /*a7c0*/  UIMAD.WIDE.U32 UR22, UR16, UR21, UR22 ;  /* 0x00000015101672a5 */ /* 0x000fe4000f8e0016 */
[----:B------:R-:W-:-:S02]  /*a7d0*/  UIMAD UR4, UR19, UR21, UR10 ;  /* 0x00000015130472a4 */ /* 0x000fc4000f8e020a */
        /* <DEDUP_REMOVED lines=10> */
.L_x_3094:
        /* <DEDUP_REMOVED lines=15> */
.L_x_3067:
[----:B------:R-:W-:Y:S01]  /*a970*/  R2UR UR19, R4 ;  /* 0x00000000041372ca */ /* 0x000fe200000e0000 */
[----:B------:R-:W2:Y:S01]  /*a980*/  LDC.64 R12, c[0x0][0x198] ;  /* 0x00006600ff0c7b82 */ /* 0x000ea20000000a00 */
[----:B------:R-:W-:Y:S01]  /*a990*/  ULDC.64 UR8, c[0x0][0x700] ;  /* 0x0001c00000087ab9 */ /* 0x000fe20000000a00 */
[----:B------:R-:W-:Y:S01]  /*a9a0*/  UMOV UR36, 0x0 ;  /* 0x0000000000247882 */ /* 0x000fe20000000000 */
[----:B------:R-:W-:Y:S01]  /*a9b0*/  IMAD.U32 R9, RZ, RZ, UR8 ;  /* 0x00000008ff097e24 */ /* 0x000fe2000f8e00ff */
[----:B------:R-:W-:Y:S01]  /*a9c0*/  R2UR UR8, R15 ;  /* 0x000000000f0872ca */ /* 0x000fe200000e0000 */
[----:B------:R-:W-:Y:S01]  /*a9d0*/  IMAD.U32 R8, RZ, RZ, UR9 ;  /* 0x00000009ff087e24 */ /* 0x000fe2000f8e00ff */
[----:B------:R-:W-:Y:S01]  /*a9e0*/  UMOV UR37, 0x14f00000 ;  /* 0x14f0000000257882 */ /* 0x000fe20000000000 */
[----:B------:R-:W-:Y:S01]  /*a9f0*/  UMOV UR18, URZ ;  /* 0x0000003f00127c82 */ /* 0x000fe20008000000 */
[----:B------:R-:W-:Y:S01]  /*aa00*/  UMOV UR26, 0x40 ;  /* 0x00000040001a7882 */ /* 0x000fe20000000000 */
[----:B------:R-:W-:Y:S01]  /*aa10*/  UMOV UR28, UR20 ;  /* 0x00000014001c7c82 */ /* 0x000fe20008000000 */
[----:B------:R-:W-:Y:S01]  /*aa20*/  UMOV UR29, UR21 ;  /* 0x00000015001d7c82 */ /* 0x000fe20008000000 */
[----:B------:R-:W-:Y:S01]  /*aa30*/  UMOV UR50, 0x0 ;  /* 0x0000000000327882 */ /* 0x000fe20000000000 */
[----:B------:R-:W-:Y:S01]  /*aa40*/  USHF.L.U32 UR19, UR19, 0x6, URZ ;  /* 0x0000000613137899 */ /* 0x000fe2000800063f */
[----:B------:R-:W-:Y:S01]  /*aa50*/  IMAD.MOV.U32 R16, RZ, RZ, RZ ;  /* 0x000000ffff107224 */ /* 0x000fe200078e00ff */
[----:B------:R-:W-:Y:S01]  /*aa60*/  UMOV UR51, 0x10000000 ;  /* 0x1000000000337882 */ /* 0x000fe20000000000 */
[----:B------:R-:W-:Y:S01]  /*aa70*/  UMOV UR10, UR18 ;  /* 0x00000012000a7c82 */ /* 0x000fe20008000000 */
[----:B------:R-:W-:-:S02]  /*aa80*/  UIADD3 UR7, UP0, UR19, UR22, URZ ;  /* 0x0000001613077290 */ /* 0x000fc4000ff1e03f */
[----:B------:R-:W-:Y:S01]  /*aa90*/  IMAD.U32 R3, RZ, RZ, UR19 ;  /* 0x00000013ff037e24 */ /* 0x000fe2000f8e00ff */
[----:B------:R-:W-:Y:S02]  /*aaa0*/  UIADD3 UR16, UR8, 0x18000, URZ ;  /* 0x0001800008107890 */ /* 0x000fe4000fffe03f */
[----:B------:R-:W-:Y:S01]  /*aab0*/  UIADD3 UR17, UR8, 0x30810, URZ ;  /* 0x0003081008117890 */ /* 0x000fe2000fffe03f */
[----:B------:R-:W-:Y:S01]  /*aac0*/  PLOP3.LUT P1, PT, PT, PT, UP0, 0x80, 0x0 ;  /* 0x000000000000781c */ /* 0x000fe20003f2f008 */
[----:B-1----:R-:W-:Y:S01]  /*aad0*/  IMAD.U32 R2, RZ, RZ, UR7 ;  /* 0x00000007ff027e24 */ /* 0x002fe2000f8e00ff */
[----:B------:R-:W-:Y:S01]  /*aae0*/  UIADD3 UR19, UR19, UR6, URZ ;  /* 0x0000000613137290 */ /* 0x000fe2000fffe03f */
[----:B--2---:R-:W-:Y:S01]  /*aaf0*/  IMAD.MOV.U32 R7, RZ, RZ, R12 ;  /* 0x000000ffff077224 */ /* 0x004fe200078e000c */
[----:B------:R-:W-:Y:S01]  /*ab00*/  LEA.HI.X.SX32 R3, R3, R14, 0x1, P1 ;  /* 0x0000000e03037211 */ /* 0x000fe200008f0eff */
[----:B------:R-:W-:Y:S01]  /*ab10*/  IMAD.MOV.U32 R6, RZ, RZ, R13 ;  /* 0x000000ffff067224 */ /* 0x000fe200078e000d */
[C---:B------:R-:W-:Y:S01]  /*ab20*/  LEA R5, P1, R2.reuse, R9, 0x2 ;  /* 0x0000000902057211 */ /* 0x040fe200078210ff */
[----:B------:R-:W-:Y:S01]  /*ab30*/  UIADD3 UR24, UR8, 0x1a000, URZ ;  /* 0x0001a00008187890 */ /* 0x000fe2000fffe03f */
[----:B------:R-:W-:Y:S01]  /*ab40*/  IMAD.MOV.U32 R12, RZ, RZ, 0x10000 ;  /* 0x00010000ff0c7424 */ /* 0x000fe200078e00ff */
[----:B------:R-:W-:Y:S01]  /*ab50*/  UIADD3 UR52, UR8, 0x28000, URZ ;  /* 0x0002800008347890 */ /* 0x000fe2000fffe03f */
[----:B------:R-:W-:Y:S01]  /*ab60*/  LEA.HI.X R2, R2, R8, R3, 0x2, P1 ;  /* 0x0000000802027211 */ /* 0x000fe200008f1403 */
[----:B------:R-:W-:Y:S01]  /*ab70*/  UMOV UR25, UR17 ;  /* 0x0000001100197c82 */ /* 0x000fe20008000000 */
[----:B------:R-:W-:Y:S01]  /*ab80*/  R2UR UR32, R5 ;  /* 0x00000000052072ca */ /* 0x000fe200000e0000 */
[----:B------:R-:W-:Y:S01]  /*ab90*/  VIADD R5, R0, 0xffffffff ;  /* 0xffffffff00057836 */ /* 0x000fe20000000000 */
[----:B------:R-:W-:Y:S01]  /*aba0*/  R2UR UR33, R2 ;  /* 0x00000000022172ca */ /* 0x000fe200000e0000 */
[----:B------:R-:W-:Y:S01]  /*abb0*/  UMOV UR27, UR19 ;  /* 0x00000013001b7c82 */ /* 0x000fe20008000000 */
[C---:B------:R-:W-:Y:S01]  /*abc0*/  IADD3 R2, P1, R7.reuse, 0x2f0, RZ ;  /* 0x000002f007027810 */ /* 0x040fe20007f3e0ff */
[----:B------:R-:W-:Y:S01]  /*abd0*/  UMOV UR7, 0x10 ;  /* 0x0000001000077882 */ /* 0x000fe20000000000 */
[----:B------:R1:W-:Y:S01]  /*abe0*/  STL [R1+0x4], R5 ;  /* 0x0000040501007387 */ /* 0x0003e20000100800 */
[----:B------:R-:W-:Y:S01]  /*abf0*/  UMOV UR53, UR17 ;  /* 0x0000001100357c82 */ /* 0x000fe20008000000 */
[----:B------:R-:W-:Y:S01]  /*ac00*/  R2UR UR30, R2 ;  /* 0x00000000021e72ca */ /* 0x000fe200000e0000 */
[----:B------:R-:W-:Y:S01]  /*ac10*/  UIADD3 UR9, UR8, 0x30800, URZ ;  /* 0x0003080008097890 */ /* 0x000fe2000fffe03f */
[----:B------:R-:W-:Y:S01]  /*ac20*/  IADD3 R2, P2, R7, 0x3f0, RZ ;  /* 0x000003f007027810 */ /* 0x000fe20007f5e0ff */
[----:B------:R-:W-:Y:S01]  /*ac30*/  UIADD3 UR40, UR8, 0x4000, URZ ;  /* 0x0000400008287890 */ /* 0x000fe2000fffe03f */
[----:B------:R-:W-:-:S02]  /*ac40*/  UMOV UR42, 0x40 ;  /* 0x00000040002a7882 */ /* 0x000fc40000000000 */
[----:B------:R-:W-:Y:S01]  /*ac50*/  R2UR UR48, R2 ;  /* 0x00000000023072ca */ /* 0x000fe200000e0000 */
[--C-:B------:R-:W-:Y:S01]  /*ac60*/  IMAD.X R2, RZ, RZ, R6.reuse, P1 ;  /* 0x000000ffff027224 */ /* 0x100fe200008e0606 */
[----:B------:R-:W-:Y:S01]  /*ac70*/  UMOV UR43, UR11 ;  /* 0x0000000b002b7c82 */ /* 0x000fe20008000000 */
[----:B------:R-:W-:Y:S01]  /*ac80*/  UMOV UR44, UR12 ;  /* 0x0000000c002c7c82 */ /* 0x000fe20008000000 */
[----:B------:R-:W-:Y:S01]  /*ac90*/  UMOV UR45, UR13 ;  /* 0x0000000d002d7c82 */ /* 0x000fe20008000000 */
[----:B------:R-:W-:Y:S01]  /*aca0*/  UMOV UR41, UR9 ;  /* 0x0000000900297c82 */ /* 0x000fe20008000000 */
[----:B------:R-:W-:Y:S01]  /*acb0*/  R2UR UR31, R2 ;  /* 0x00000000021f72ca */ /* 0x000fe200000e0000 */
[----:B------:R-:W-:-:S05]  /*acc0*/  IMAD.X R2, RZ, RZ, R6, P2 ;  /* 0x000000ffff027224 */ /* 0x000fca00010e0606 */
[----:B------:R-:W-:Y:S02]  /*acd0*/  R2UR UR49, R2 ;  /* 0x00000000023172ca */ /* 0x000fe400000e0000 */
[----:B------:R-:W-:-:S04]  /*ace0*/  IADD3 R2, P1, R7, 0xf0, RZ ;  /* 0x000000f007027810 */ /* 0x000fc80007f3e0ff */
[----:B------:R-:W-:Y:S01]  /*acf0*/  R2UR UR34, R2 ;  /* 0x00000000022272ca */ /* 0x000fe200000e0000 */
[----:B------:R-:W-:Y:S01]  /*ad00*/  IMAD.X R3, RZ, RZ, R6, P1 ;  /* 0x000000ffff037224 */ /* 0x000fe200008e0606 */
[----:B------:R-:W-:-:S04]  /*ad10*/  ISETP.GE.AND P1, PT, R4, R5, PT ;  /* 0x000000050400720c */ /* 0x000fc80003f26270 */
[----:B------:R-:W-:-:S13]  /*ad20*/  R2UR UR35, R3 ;  /* 0x00000000032372ca */ /* 0x000fda00000e0000 */
        /* <DEDUP_REMOVED lines=20> */
[-C--:B------:R-:W-:Y:S01]  /*ae70*/  LOP3.LUT R17, RZ, R4.reuse, RZ, 0x33, !PT ;  /* 0x00000004ff117212 */ /* 0x080fe200078e33ff */
[C---:B------:R-:W-:Y:S02]  /*ae80*/  VIADD R5, R0.reuse, 0xfffffffe ;  /* 0xfffffffe00057836 */ /* 0x040fe40000000000 */
[----:B------:R-:W-:Y:S02]  /*ae90*/  IMAD.MOV.U32 R10, RZ, RZ, 0x1 ;  /* 0x00000001ff0a7424 */ /* 0x000fe400078e00ff */
[----:B------:R-:W-:Y:S01]  /*aea0*/  IMAD.IADD R17, R0, 0x1, R17 ;  /* 0x0000000100117824 */ /* 0x000fe200078e0211 */
[----:B------:R-:W-:Y:S01]  /*aeb0*/  ISETP.NE.AND P1, PT, R5, R4, PT ;  /* 0x000000040500720c */ /* 0x000fe20003f25270 */
[----:B------:R-:W-:-:S03]  /*aec0*/  IMAD.MOV.U32 R0, RZ, RZ, R4 ;  /* 0x000000ffff007224 */ /* 0x000fc600078e0004 */
[----:B------:R-:W-:-:S05]  /*aed0*/  LOP3.LUT R5, R17, 0x1, RZ, 0xc0, !PT ;  /* 0x0000000111057812 */ /* 0x000fca00078ec0ff */
[----:B------:R1:W-:Y:S04]  /*aee0*/  STL [R1+0x8], R5 ;  /* 0x0000080501007387 */ /* 0x0003e80000100800 */
[----:B------:R-:W-:Y:S05]  /*aef0*/  @!P1 BRA `(.L_x_3069) ;  /* 0x0000000800d09947 */ /* 0x000fea0003800000 */
[----:B------:R-:W-:Y:S02]  /*af00*/  IMAD.IADD R17, R17, 0x1, -R5 ;  /* 0x0000000111117824 */ /* 0x000fe400078e0a05 */
[----:B------:R-:W-:Y:S02]  /*af10*/  IMAD.MOV.U32 R0, RZ, RZ, R4 ;  /* 0x000000ffff007224 */ /* 0x000fe400078e0004 */
[----:B------:R-:W-:-:S07]  /*af20*/  IMAD.MOV.U32 R10, RZ, RZ, 0x1 ;  /* 0x00000001ff0a7424 */ /* 0x000fce00078e00ff */
.L_x_3078:
[----:B-123--:R-:W-:-:S04]  /*af30*/  SHF.L.U32 R18, R10, 0x1f, RZ ;  /* 0x0000001f0a127819 */ /* 0x00efc800000006ff */
[----:B------:R-:W2:Y:S02]  /*af40*/  SYNCS.PHASECHK.TRANS64.TRYWAIT P1, [R15+URZ+0x30840], R18 ;  /* 0x030840120f0075a7 */ /* 0x000ea4000802017f */
[----:B--2---:R-:W-:Y:S05]  /*af50*/  @!P1 BRA `(.L_x_3070) ;  /* 0x0000001800189947 */ /* 0x004fea0003800000 */
.L_x_3095:
        /* <DEDUP_REMOVED lines=8> */
.L_x_3071:
        /* <DEDUP_REMOVED lines=37> */
.L_x_3096:
        /* <DEDUP_REMOVED lines=8> */
.L_x_3073:
        /* <DEDUP_REMOVED lines=37> */
.L_x_3097:
        /* <DEDUP_REMOVED lines=8> */
.L_x_3075:
        /* <DEDUP_REMOVED lines=31> */
.L_x_3099:
        /* <DEDUP_REMOVED lines=8> */
.L_x_3077:
        /* <DEDUP_REMOVED lines=37> */
.L_x_3069:
[----:B------:R-:W4:Y:S02]  /*ba40*/  LDL.LU R4, [R1+0x8] ;  /* 0x0000080001047983 */ /* 0x000f240000300800 */
[----:B----4-:R-:W-:Y:S02]  /*ba50*/  ISETP.NE.AND P1, PT, R4, RZ, PT ;  /* 0x000000ff0400720c */ /* 0x010fe40003f25270 */
[----:B------:R4:W5:Y:S11]  /*ba60*/  LDL R4, [R1+0x4] ;  /* 0x0000040001047983 */ /* 0x0009760000100800 */
[----:B----4-:R-:W-:Y:S05]  /*ba70*/  @!P1 BRA `(.L_x_3068) ;  /* 0x00000004005c9947 */ /* 0x010fea0003800000 */
[----:B------:R-:W-:-:S04]  /*ba80*/  SHF.L.U32 R12, R10, 0x1f, RZ ;  /* 0x0000001f0a0c7819 */ /* 0x000fc800000006ff */
[----:B------:R-:W4:Y:S02]  /*ba90*/  SYNCS.PHASECHK.TRANS64.TRYWAIT P1, [R15+URZ+0x30840], R12 ;  /* 0x0308400c0f0075a7 */ /* 0x000f24000802017f */
[----:B----4-:R-:W-:Y:S05]  /*baa0*/  @!P1 BRA `(.L_x_3079) ;  /* 0x0000000c00989947 */ /* 0x010fea0003800000 */
.L_x_3100:
        /* <DEDUP_REMOVED lines=8> */
.L_x_3080:
        /* <DEDUP_REMOVED lines=34> */
.L_x_3101:
        /* <DEDUP_REMOVED lines=8> */
.L_x_3082:
[----:B------:R2:W5:Y:S01]  /*bdd0*/  LDL.LU R4, [R1+0x4] ;  /* 0x0000040001047983 */ /* 0x0005620000300800 */
        /* <DEDUP_REMOVED lines=18> */
[----:B------:R-:W-:-:S02]  /*bf00*/  UIADD3 UR16, UR32, 0x1e000, URZ ;  /* 0x0001e00020107890 */ /* 0x000fc4000fffe03f */
[----:B------:R-:W-:Y:S01]  /*bf10*/  LEA.HI.X.SX32 R5, R5, R14, 0x1, P0 ;  /* 0x0000000e05057211 */ /* 0x000fe200000f0eff */
[----:B------:R-:W-:Y:S01]  /*bf20*/  UIADD3 UR32, UR32, 0x28100, URZ ;  /* 0x0002810020207890 */ /* 0x000fe2000fffe03f */
[C---:B------:R-:W-:Y:S01]  /*bf30*/  LEA R9, P0, R0.reuse, R9, 0x2 ;  /* 0x0000000900097211 */ /* 0x040fe200078010ff */
[----:B------:R-:W-:Y:S01]  /*bf40*/  UMOV UR17, UR25 ;  /* 0x0000001900117c82 */ /* 0x000fe20008000000 */
[----:B------:R-:W-:Y:S01]  /*bf50*/  UMOV UR19, UR27 ;  /* 0x0000001b00137c82 */ /* 0x000fe20008000000 */
[----:B------:R-:W-:Y:S01]  /*bf60*/  UMOV UR33, UR25 ;  /* 0x0000001900217c82 */ /* 0x000fe20008000000 */
[----:B------:R-:W-:Y:S01]  /*bf70*/  LEA.HI.X R8, R0, R8, R5, 0x2, P0 ;  /* 0x0000000800087211 */ /* 0x000fe200000f1405 */
[----:B------:R2:W-:Y:S01]  /*bf80*/  UTMALDG.4D [UR24], [UR8], desc[UR30] ;  /* 0x00001e18080075b4 */ /* 0x0005e20008019000 */
[----:B------:R-:W-:Y:S01]  /*bf90*/  R2UR UR34, R9 ;  /* 0x00000000092272ca */ /* 0x000fe200000e0000 */
[----:B------:R-:W-:Y:S01]  /*bfa0*/  UMOV UR7, 0x10 ;  /* 0x0000001000077882 */ /* 0x000fe20000000000 */
[----:B------:R-:W-:Y:S01]  /*bfb0*/  R2UR UR35, R8 ;  /* 0x00000000082372ca */ /* 0x000fe200000e0000 */
[----:B------:R2:W-:-:S12]  /*bfc0*/  UTMALDG.4D [UR16], [UR8], desc[UR30] ;  /* 0x00001e10080075b4 */ /* 0x0005d80008019000 */
[----:B------:R2:W-:Y:S02]  /*bfd0*/  UBLKCP.S.G [UR32], [UR34], UR7 ;  /* 0x00000020220073ba */ /* 0x0005e40008000207 */
[----:B--2---:R-:W-:-:S07]  /*bfe0*/  IMAD.MOV.U32 R16, RZ, RZ, 0x1 ;  /* 0x00000001ff107424 */ /* 0x004fce00078e00ff */
.L_x_3068:
[----:B------:R-:W1:Y:S01]  /*bff0*/  S2R R0, SR_TID.X ;  /* 0x0000000000007919 */ /* 0x000e620000002100 */
[----:B------:R-:W-:Y:S01]  /*c000*/  IMAD R3, R16, 0x8, R15 ;  /* 0x0000000810037824 */ /* 0x000fe200078e020f */
[----:B-1----:R-:W-:Y:S02]  /*c010*/  LOP3.LUT R2, R0, 0x7f, RZ, 0xc0, !PT ;  /* 0x0000007f00027812 */ /* 0x002fe400078ec0ff */
[----:B------:R-:W-:Y:S02]  /*c020*/  SHF.L.U32 R0, R10, 0x1f, RZ ;  /* 0x0000001f0a007819 */ /* 0x000fe400000006ff */
[----:B------:R-:W-:Y:S02]  /*c030*/  ISETP.NE.AND P1, PT, R2, RZ, PT ;  /* 0x000000ff0200720c */ /* 0x000fe40003f25270 */
[----:B------:R-:W1:Y:S02]  /*c040*/  SYNCS.PHASECHK.TRANS64.TRYWAIT P0, [R3+URZ+0x30840], R0 ;  /* 0x03084000030075a7 */ /* 0x000e64000800017f */
[----:B-1----:R-:W-:Y:S09]  /*c050*/  @!P0 BRA `(.L_x_3083) ;  /* 0x0000000800548947 */ /* 0x002ff20003800000 */
.L_x_3102:
[----:B------:R-:W-:Y:S05]  /*c060*/  @P1 BRA `(.L_x_3084) ;  /* 0x0000000000181947 */ /* 0x000fea0003800000 */
[----:B------:R-:W1:Y:S01]  /*c070*/  S2R R2, SR_TID.X ;  /* 0x0000000000027919 */ /* 0x000e620000002100 */
[----:B------:R-:W-:-:S04]  /*c080*/  IMAD.MOV.U32 R0, RZ, RZ, 0x4100 ;  /* 0x00004100ff007424 */ /* 0x000fc800078e00ff */
[----:B------:R1:W-:Y:S02]  /*c090*/  SYNCS.ARRIVE.TRANS64 RZ, [R3+URZ+0x30830], R0 ;  /* 0x0308300003ff79a7 */ /* 0x0003e4000800003f */
[----:B-1----:R-:W-:-:S13]  /*c0a0*/  LOP3.LUT P0, RZ, R2, 0x1f, RZ, 0xc0, !PT ;  /* 0x0000001f02ff7812 */ /* 0x002fda000780c0ff */
[----:B------:R-:W-:Y:S05]  /*c0b0*/  @!P0 BRA `(.L_x_3084) ;  /* 0x0000000000048947 */ /* 0x000fea0003800000 */
[----:B------:R-:W-:Y:S01]  /*c0c0*/  BPT.TRAP 0x1 ;  /* 0x000000040000795c */ /* 0x000fe20000300000 */
.L_x_3084:
        /* <DEDUP_REMOVED lines=41> */
.L_x_3065:
[----:B------:R-:W-:Y:S05]  /*c360*/  BSYNC B0 ;  /* 0x0000000000007941 */ /* 0x000fea0003800000 */
.L_x_3061:
[----:B------:R-:W-:-:S03]  /*c370*/  UMOV UR7, 0xffffffff ;  /* 0xffffffff00077882 */ /* 0x000fc60000000000 */
[----:B------:R-:W-:Y:S05]  /*c380*/  BRA.DIV UR7, `(.L_x_3085) ;  /* 0x00000006079c7947 */ /* 0x000fea000b800000 */
[----:B------:R-:W-:-:S13]  /*c390*/  ELECT P6, URZ, PT ;  /* 0x00000000003f782f */ /* 0x000fda00038c0000 */
.L_x_3105:
[----:B------:R-:W-:Y:S05]  /*c3a0*/  @!P6 BRA `(.L_x_2939) ;  /* 0x000000000084e947 */ /* 0x000fea0003800000 */
[----:B------:R-:W-:-:S06]  /*c3b0*/  ULOP3.LUT UR7, UR38, 0x2, URZ, 0xfc, !UPT ;  /* 0x0000000226077892 */ /* 0x000fcc000f8efc3f */
[----:B------:R-:W-:-:S05]  /*c3c0*/  IMAD.U32 R0, RZ, RZ, UR7 ;  /* 0x00000007ff007e24 */ /* 0x000fca000f8e00ff */
[----:B------:R-:W-:-:S13]  /*c3d0*/  ISETP.NE.AND P2, PT, R0, 0x3, PT ;  /* 0x000000030000780c */ /* 0x000fda0003f45270 */
[----:B------:R-:W-:Y:S05]  /*c3e0*/  @!P2 BRA `(.L_x_3086) ;  /* 0x000000000004a947 */ /* 0x000fea0003800000 */
[----:B------:R-:W-:Y:S01]  /*c3f0*/  BPT.TRAP 0x1 ;  /* 0x000000040000795c */ /* 0x000fe20000300000 */
.L_x_3086:
        /* <DEDUP_REMOVED lines=15> */
.L_x_3106:
[----:B------:R-:W2:Y:S02]  /*c4f0*/  SYNCS.PHASECHK.TRANS64.TRYWAIT P0, [R3+URZ], R0 ;  /* 0x00000000030075a7 */ /* 0x000ea4000800017f */
[----:B--2---:R-:W-:Y:S05]  /*c500*/  @!P0 BRA `(.L_x_3088) ;  /* 0x0000000400708947 */ /* 0x004fea0003800000 */
.L_x_3107:
[----:B------:R-:W-:Y:S05]  /*c510*/  @!P2 BRA `(.L_x_3089) ;  /* 0x000000000004a947 */ /* 0x000fea0003800000 */
[----:B------:R-:W-:Y:S01]  /*c520*/  BPT.TRAP 0x1 ;  /* 0x000000040000795c */ /* 0x000fe20000300000 */
.L_x_3089:
[----:B--2---:R-:W-:-:S04]  /*c530*/  VIADD R3, R8, 0x30840 ;  /* 0x0003084008037836 */ /* 0x004fc80000000000 */
[----:B------:R-:W-:-:S04]  /*c540*/  IMAD R5, R2, 0x8, R3 ;  /* 0x0000000802057824 */ /* 0x000fc800078e0203 */
[----:B------:R-:W2:Y:S02]  /*c550*/  SYNCS.PHASECHK.TRANS64.TRYWAIT P0, [R5+URZ], R4 ;  /* 0x00000004050075a7 */ /* 0x000ea4000800017f */
[----:B--2---:R-:W-:Y:S05]  /*c560*/  @!P0 BRA `(.L_x_3090) ;  /* 0x00000004006c8947 */ /* 0x004fea0003800000 */
.L_x_3108:
[----:B------:R-:W-:-:S07]  /*c570*/  IMAD R3, R6, 0x8, R3 ;  /* 0x0000000806037824 */ /* 0x000fce00078e0203 */
.L_x_3091:
[----:B---3--:R3:W4:Y:S02]  /*c580*/  SYNCS.PHASECHK.TRANS64.TRYWAIT P0, [R3+URZ], R0 ;  /* 0x00000000030075a7 */ /* 0x008724000800017f */
[----:B----4-:R-:W-:Y:S05]  /*c590*/  @!P0 NANOSLEEP.SYNCS 0x989680 ;  /* 0x009896800000895d */ /* 0x010fea0003900000 */
[----:B------:R-:W4:Y:S02]  /*c5a0*/  @!P0 SYNCS.PHASECHK.TRANS64 P0, [R3+URZ], R0 ;  /* 0x00000000030085a7 */ /* 0x000f24000800007f */
[----:B----4-:R-:W-:Y:S05]  /*c5b0*/  @!P0 BRA `(.L_x_3091) ;  /* 0xfffffffc00f08947 */ /* 0x010fea000383ffff */
.L_x_2939:
[----:B------:R-:W-:Y:S05]  /*c5c0*/  BSYNC B6 ;  /* 0x0000000000067941 */ /* 0x000fea0003800000 */
.L_x_2931:
[----:B------:R-:W-:Y:S05]  /*c5d0*/  EXIT ;  /* 0x000000000000794d */ /* 0x000fea0003800000 */
.L_x_2949:
[----:B------:R-:W-:Y:S02]  /*c5e0*/  IMAD.MOV.U32 R12, RZ, RZ, RZ ;  /* 0x000000ffff0c7224 */ /* 0x000fe400078e00ff */
[----:B------:R-:W-:Y:S02]  /*c5f0*/  IMAD.MOV.U32 R11, RZ, RZ, 0x1f ;  /* 0x0000001fff0b7424 */ /* 0x000fe400078e00ff */
[----:B------:R-:W-:-:S07]  /*c600*/  IMAD.MOV.U32 R15, RZ, RZ, -0x1 ;  /* 0xffffffffff0f7424 */ /* 0x000fce00078e00ff */
[----:B------:R-:W-:Y:S05]  /*c610*/  WARPSYNC.COLLECTIVE R15, `(.L_x_3092) ;  /* 0x000000000f087348 */ /* 0x000fea0003c00000 */
[----:B------:R1:W2:Y:S02]  /*c620*/  SHFL.IDX P6, R14, R13, R12, R11 ;  /* 0x0000000c0d0e7389 */ /* 0x0002a400000c000b */
[----:B-12---:R-:W-:Y:S01]  /*c630*/  ENDCOLLECTIVE ;  /* 0x000000000000791b */ /* 0x006fe20003800000 */
.L_x_3092:
[----:B------:R-:W-:Y:S05]  /*c640*/  BRA `(.L_x_3093) ;  /* 0xffffff5000847947 */ /* 0x000fea000383ffff */
.L_x_2951:
        /* <DEDUP_REMOVED lines=8> */
.L_x_2955:
[----:B---3--:R3:W4:Y:S02]  /*c6d0*/  SYNCS.PHASECHK.TRANS64.TRYWAIT P1, [R0+URZ+0x30810], R209 ;  /* 0x030810d1000075a7 */ /* 0x008724000802017f */
[----:B----4-:R-:W-:Y:S05]  /*c6e0*/  @!P1 NANOSLEEP.SYNCS 0x989680 ;  /* 0x009896800000995d */ /* 0x010fea0003900000 */
[----:B------:R-:W4:Y:S02]  /*c6f0*/  @!P1 SYNCS.PHASECHK.TRANS64 P1, [R0+URZ+0x30810], R209 ;  /* 0x030810d1000095a7 */ /* 0x000f24000802007f */
[----:B----4-:R-:W-:Y:S05]  /*c700*/  @!P1 BRA `(.L_x_2955) ;  /* 0xfffffffc00f09947 */ /* 0x010fea000383ffff */
[----:B------:R-:W-:Y:S05]  /*c710*/  BRA `(.L_x_2954) ;  /* 0xffffff58006c7947 */ /* 0x000fea000383ffff */
.L_x_2959:
[----:B------:R1:W1:Y:S02]  /*c720*/  SYNCS.PHASECHK.TRANS64.TRYWAIT P1, [R0+URZ+0x30830], R209 ;  /* 0x030830d1000075a7 */ /* 0x000264000802017f */
[----:B-1----:R-:W-:Y:S05]  /*c730*/  @!P1 NANOSLEEP.SYNCS 0x989680 ;  /* 0x009896800000995d */ /* 0x002fea0003900000 */
[----:B------:R-:W1:Y:S02]  /*c740*/  @!P1 SYNCS.PHASECHK.TRANS64 P1, [R0+URZ+0x30830], R209 ;  /* 0x030830d1000095a7 */ /* 0x000e64000802007f */
[----:B-1----:R-:W-:Y:S05]  /*c750*/  @!P1 BRA `(.L_x_2959) ;  /* 0xfffffffc00f09947 */ /* 0x002fea000383ffff */
[----:B------:R-:W-:Y:S05]  /*c760*/  BRA `(.L_x_2958) ;  /* 0xffffff60008c7947 */ /* 0x000fea000383ffff */
.L_x_3066:
[----:B-1----:R1:W2:Y:S02]  /*c770*/  SYNCS.PHASECHK.TRANS64.TRYWAIT P0, [R15+URZ+0x30820], R2 ;  /* 0x030820020f0075a7 */ /* 0x0022a4000800017f */
[----:B--2---:R-:W-:Y:S05]  /*c780*/  @!P0 NANOSLEEP.SYNCS 0x989680 ;  /* 0x009896800000895d */ /* 0x004fea0003900000 */
[----:B------:R-:W2:Y:S02]  /*c790*/  @!P0 SYNCS.PHASECHK.TRANS64 P0, [R15+URZ+0x30820], R2 ;  /* 0x030820020f0085a7 */ /* 0x000ea4000800007f */
[----:B--2---:R-:W-:Y:S05]  /*c7a0*/  @!P0 BRA `(.L_x_3066) ;  /* 0xfffffffc00f08947 */ /* 0x004fea000383ffff */
[----:B------:R-:W-:Y:S05]  /*c7b0*/  BRA `(.L_x_3094) ;  /* 0xffffffe000307947 */ /* 0x000fea000383ffff */
.L_x_3070:
[----:B--2---:R2:W3:Y:S02]  /*c7c0*/  SYNCS.PHASECHK.TRANS64.TRYWAIT P1, [R15+URZ+0x30840], R18 ;  /* 0x030840120f0075a7 */ /* 0x0044e4000802017f */
[----:B---3--:R-:W-:Y:S05]  /*c7d0*/  @!P1 NANOSLEEP.SYNCS 0x989680 ;  /* 0x009896800000995d */ /* 0x008fea0003900000 */
[----:B------:R-:W3:Y:S02]  /*c7e0*/  @!P1 SYNCS.PHASECHK.TRANS64 P1, [R15+URZ+0x30840], R18 ;  /* 0x030840120f0095a7 */ /* 0x000ee4000802007f */
[----:B---3--:R-:W-:Y:S05]  /*c7f0*/  @!P1 BRA `(.L_x_3070) ;  /* 0xfffffffc00f09947 */ /* 0x008fea000383ffff */
[----:B------:R-:W-:Y:S05]  /*c800*/  BRA `(.L_x_3095) ;  /* 0xffffffe400d47947 */ /* 0x000fea000383ffff */
.L_x_3072:
[----:B-1----:R1:W3:Y:S02]  /*c810*/  SYNCS.PHASECHK.TRANS64.TRYWAIT P1, [R15+URZ+0x30828], R18 ;  /* 0x030828120f0075a7 */ /* 0x0022e4000802017f */
[----:B---3--:R-:W-:Y:S05]  /*c820*/  @!P1 NANOSLEEP.SYNCS 0x989680 ;  /* 0x009896800000995d */ /* 0x008fea0003900000 */
[----:B------:R-:W3:Y:S02]  /*c830*/  @!P1 SYNCS.PHASECHK.TRANS64 P1, [R15+URZ+0x30828], R18 ;  /* 0x030828120f0095a7 */ /* 0x000ee4000802007f */
[----:B---3--:R-:W-:Y:S05]  /*c840*/  @!P1 BRA `(.L_x_3072) ;  /* 0xfffffffc00f09947 */ /* 0x008fea000383ffff */
[----:B------:R-:W-:Y:S05]  /*c850*/  BRA `(.L_x_3096) ;  /* 0xffffffe800747947 */ /* 0x000fea000383ffff */
.L_x_3074:
[----:B---3--:R3:W4:Y:S02]  /*c860*/  SYNCS.PHASECHK.TRANS64.TRYWAIT P1, [R15+URZ+0x30848], R18 ;  /* 0x030848120f0075a7 */ /* 0x008724000802017f */
[----:B----4-:R-:W-:Y:S05]  /*c870*/  @!P1 NANOSLEEP.SYNCS 0x989680 ;  /* 0x009896800000995d */ /* 0x010fea0003900000 */
[----:B------:R-:W4:Y:S02]  /*c880*/  @!P1 SYNCS.PHASECHK.TRANS64 P1, [R15+URZ+0x30848], R18 ;  /* 0x030848120f0095a7 */ /* 0x000f24000802007f */
[----:B----4-:R-:W-:Y:S05]  /*c890*/  @!P1 BRA `(.L_x_3074) ;  /* 0xfffffffc00f09947 */ /* 0x010fea000383ffff */
[----:B------:R-:W-:Y:S05]  /*c8a0*/  BRA `(.L_x_3097) ;  /* 0xffffffec00147947 */ /* 0x000fea000383ffff */
.L_x_3076:
[----:B------:R-:W-:-:S07]  /*c8b0*/  SHF.L.U32 R4, R10, 0x1f, RZ ;  /* 0x0000001f0a047819 */ /* 0x000fce00000006ff */
.L_x_3098:
[----:B----4-:R4:W1:Y:S02]  /*c8c0*/  SYNCS.PHASECHK.TRANS64.TRYWAIT P1, [R15+URZ+0x30820], R4 ;  /* 0x030820040f0075a7 */ /* 0x010864000802017f */
[----:B-1----:R-:W-:Y:S05]  /*c8d0*/  @!P1 NANOSLEEP.SYNCS 0x989680 ;  /* 0x009896800000995d */ /* 0x002fea0003900000 */
[----:B------:R-:W1:Y:S02]  /*c8e0*/  @!P1 SYNCS.PHASECHK.TRANS64 P1, [R15+URZ+0x30820], R4 ;  /* 0x030820040f0095a7 */ /* 0x000e64000802007f */
[----:B-1----:R-:W-:Y:S05]  /*c8f0*/  @!P1 BRA `(.L_x_3098) ;  /* 0xfffffffc00f09947 */ /* 0x002fea000383ffff */
[----:B------:R-:W-:Y:S05]  /*c900*/  BRA `(.L_x_3099) ;  /* 0xffffffec00987947 */ /* 0x000fea000383ffff */
.L_x_3079:
[----:B----4-:R4:W1:Y:S02]  /*c910*/  SYNCS.PHASECHK.TRANS64.TRYWAIT P1, [R15+URZ+0x30840], R12 ;  /* 0x0308400c0f0075a7 */ /* 0x010864000802017f */
[----:B-1----:R-:W-:Y:S05]  /*c920*/  @!P1 NANOSLEEP.SYNCS 0x989680 ;  /* 0x009896800000995d */ /* 0x002fea0003900000 */
[----:B------:R-:W1:Y:S02]  /*c930*/  @!P1 SYNCS.PHASECHK.TRANS64 P1, [R15+URZ+0x30840], R12 ;  /* 0x0308400c0f0095a7 */ /* 0x000e64000802007f */
[----:B-1----:R-:W-:Y:S05]  /*c940*/  @!P1 BRA `(.L_x_3079) ;  /* 0xfffffffc00f09947 */ /* 0x002fea000383ffff */
[----:B------:R-:W-:Y:S05]  /*c950*/  BRA `(.L_x_3100) ;  /* 0xfffffff000547947 */ /* 0x000fea000383ffff */
.L_x_3081:
[----:B-1----:R1:W2:Y:S02]  /*c960*/  SYNCS.PHASECHK.TRANS64.TRYWAIT P1, [R15+URZ+0x30828], R12 ;  /* 0x0308280c0f0075a7 */ /* 0x0022a4000802017f */
[----:B--2---:R-:W-:Y:S05]  /*c970*/  @!P1 NANOSLEEP.SYNCS 0x989680 ;  /* 0x009896800000995d */ /* 0x004fea0003900000 */
[----:B------:R-:W2:Y:S02]  /*c980*/  @!P1 SYNCS.PHASECHK.TRANS64 P1, [R15+URZ+0x30828], R12 ;  /* 0x0308280c0f0095a7 */ /* 0x000ea4000802007f */
[----:B--2---:R-:W-:Y:S05]  /*c990*/  @!P1 BRA `(.L_x_3081) ;  /* 0xfffffffc00f09947 */ /* 0x004fea000383ffff */
[----:B------:R-:W-:Y:S05]  /*c9a0*/  BRA `(.L_x_3101) ;  /* 0xfffffff000e87947 */ /* 0x000fea000383ffff */
.L_x_3083:
[----:B------:R1:W1:Y:S02]  /*c9b0*/  SYNCS.PHASECHK.TRANS64.TRYWAIT P0, [R3+URZ+0x30840], R0 ;  /* 0x03084000030075a7 */ /* 0x000264000800017f */
[----:B-1----:R-:W-:Y:S05]  /*c9c0*/  @!P0 NANOSLEEP.SYNCS 0x989680 ;  /* 0x009896800000895d */ /* 0x002fea0003900000 */
[----:B------:R-:W1:Y:S02]  /*c9d0*/  @!P0 SYNCS.PHASECHK.TRANS64 P0, [R3+URZ+0x30840], R0 ;  /* 0x03084000030085a7 */ /* 0x000e64000800007f */
[----:B-1----:R-:W-:Y:S05]  /*c9e0*/  @!P0 BRA `(.L_x_3083) ;  /* 0xfffffffc00f08947 */ /* 0x002fea000383ffff */
[----:B------:R-:W-:Y:S05]  /*c9f0*/  BRA `(.L_x_3102) ;  /* 0xfffffff400987947 */ /* 0x000fea000383ffff */
.L_x_3085:
[----:B------:R-:W-:Y:S01]  /*ca00*/  BSSY B0, `(.L_x_3103) ;  /* 0x0000006000007945 */ /* 0x000fe20003800000 */
[----:B------:R-:W-:-:S07]  /*ca10*/  IMAD.MOV.U32 R15, RZ, RZ, -0x1 ;  /* 0xffffffffff0f7424 */ /* 0x000fce00078e00ff */
[----:B------:R-:W-:Y:S05]  /*ca20*/  WARPSYNC.COLLECTIVE R15, `(.L_x_3104) ;  /* 0x000000000f0c7348 */ /* 0x000fea0003c00000 */
[----:B------:R-:W-:Y:S02]  /*ca30*/  ELECT P6, UR62, PT ;  /* 0x00000000003e782f */ /* 0x000fe400038c0000 */
[----:B------:R-:W-:Y:S01]  /*ca40*/  MOV R14, UR62 ;  /* 0x0000003e000e7c02 */ /* 0x000fe20008000f00 */
[----:B------:R-:W-:Y:S10]  /*ca50*/  ENDCOLLECTIVE ;  /* 0x000000000000791b */ /* 0x000ff40003800000 */
.L_x_3104:
[----:B------:R-:W-:Y:S05]  /*ca60*/  BSYNC B0 ;  /* 0x0000000000007941 */ /* 0x000fea0003800000 */
.L_x_3103:
[----:B------:R-:W-:Y:S05]  /*ca70*/  BRA `(.L_x_3105) ;  /* 0xfffffff800487947 */ /* 0x000fea000383ffff */
.L_x_3087:
[----:B-1----:R1:W2:Y:S02]  /*ca80*/  SYNCS.PHASECHK.TRANS64.TRYWAIT P0, [R7+URZ], R4 ;  /* 0x00000004070075a7 */ /* 0x0022a4000800017f */
[----:B--2---:R-:W-:Y:S05]  /*ca90*/  @!P0 NANOSLEEP.SYNCS 0x989680 ;  /* 0x009896800000895d */ /* 0x004fea0003900000 */
[----:B------:R-:W2:Y:S02]  /*caa0*/  @!P0 SYNCS.PHASECHK.TRANS64 P0, [R7+URZ], R4 ;  /* 0x00000004070085a7 */ /* 0x000ea4000800007f */
[----:B--2---:R-:W-:Y:S05]  /*cab0*/  @!P0 BRA `(.L_x_3087) ;  /* 0xfffffffc00f08947 */ /* 0x004fea000383ffff */
[----:B------:R-:W-:Y:S05]  /*cac0*/  BRA `(.L_x_3106) ;  /* 0xfffffff800887947 */ /* 0x000fea000383ffff */
.L_x_3088:
[----:B--2---:R2:W3:Y:S02]  /*cad0*/  SYNCS.PHASECHK.TRANS64.TRYWAIT P0, [R3+URZ], R0 ;  /* 0x00000000030075a7 */ /* 0x0044e4000800017f */
[----:B---3--:R-:W-:Y:S05]  /*cae0*/  @!P0 NANOSLEEP.SYNCS 0x989680 ;  /* 0x009896800000895d */ /* 0x008fea0003900000 */
[----:B------:R-:W3:Y:S02]  /*caf0*/  @!P0 SYNCS.PHASECHK.TRANS64 P0, [R3+URZ], R0 ;  /* 0x00000000030085a7 */ /* 0x000ee4000800007f */
[----:B---3--:R-:W-:Y:S05]  /*cb00*/  @!P0 BRA `(.L_x_3088) ;  /* 0xfffffffc00f08947 */ /* 0x008fea000383ffff */
[----:B------:R-:W-:Y:S05]  /*cb10*/  BRA `(.L_x_3107) ;  /* 0xfffffff8007c7947 */ /* 0x000fea000383ffff */
.L_x_3090:
[----:B--2---:R2:W3:Y:S02]  /*cb20*/  SYNCS.PHASECHK.TRANS64.TRYWAIT P0, [R5+URZ], R4 ;  /* 0x00000004050075a7 */ /* 0x0044e4000800017f */
[----:B---3--:R-:W-:Y:S05]  /*cb30*/  @!P0 NANOSLEEP.SYNCS 0x989680 ;  /* 0x009896800000895d */ /* 0x008fea0003900000 */
[----:B------:R-:W3:Y:S02]  /*cb40*/  @!P0 SYNCS.PHASECHK.TRANS64 P0, [R5+URZ], R4 ;  /* 0x00000004050085a7 */ /* 0x000ee4000800007f */
[----:B---3--:R-:W-:Y:S05]  /*cb50*/  @!P0 BRA `(.L_x_3090) ;  /* 0xfffffffc00f08947 */ /* 0x008fea000383ffff */
[----:B------:R-:W-:Y:S05]  /*cb60*/  BRA `(.L_x_3108) ;  /* 0xfffffff800807947 */ /* 0x000fea000383ffff */
.L_x_3109:
        /* <DEDUP_REMOVED lines=9> */
.L_x_3674:


//--------------------- .text._ZN7cutlass13device_kernelIN5flash11enable_sm90INS1_16FlashAttnBwdSm90INS1_25CollectiveMainloopBwdSm90ILi2ELi2ELi2EN4cute5tupleIJNS5_1CILi1EEES8_S8_EEENS6_IJNS7_ILi64EEENS7_ILi128EEESB_EEENS_6half_tEfNS_4arch4Sm90ELb1ELb0ELb1ELb1ELb1ELb1ELb0ELb0ELi2ELi1ELi2ELi1ELb0EEENS1_21CollectiveEpilogueBwdISC_SD_SF_Li256ELb1ELb0ELi1EEENS1_25SingleTileBwdLPTSchedulerILb1ELi128ELb1EEEEEEEEEvNT_6ParamsE --------------------------
	.section	.text._ZN7cutlass13device_kernelIN5flash11enable_sm90INS1_16FlashAttnBwdSm90INS1_25CollectiveMainloopBwdSm90ILi2ELi2ELi2EN4cute5tupleIJNS5_1CILi1EEES8_S8_EEENS6_IJNS7_ILi64EEENS7_ILi128EEESB_EEENS_6half_tEfNS_4arch4Sm90ELb1ELb0ELb1ELb1ELb1ELb1ELb0ELb0ELi2ELi1ELi2ELi1ELb0EEENS1_21CollectiveEpilogueBwdISC_SD_SF_Li256ELb1ELb0ELi1EEENS1_25SingleTileBwdLPTSchedulerILb1ELi128ELb1EEEEEEEEEvNT_6ParamsE,"ax",@progbits
	.align	128
.text._ZN7cutlass13device_kernelIN5flash11enable_sm90INS1_16FlashAttnBwdSm90INS1_25CollectiveMainloopBwdSm90ILi2ELi2ELi2EN4cute5tupleIJNS5_1CILi1EEES8_S8_EEENS6_IJNS7_ILi64EEENS7_ILi128EEESB_EEENS_6half_tEfNS_4arch4Sm90ELb1ELb0ELb1ELb1ELb1ELb1ELb0ELb0ELi2ELi1ELi2ELi1ELb0EEENS1_21CollectiveEpilogueBwdISC_SD_SF_Li256ELb1ELb0ELi1EEENS1_25SingleTileBwdLPTSchedulerILb1ELi128ELb1EEEEEEEEEvNT_6ParamsE:
        .type           _ZN7cutlass13device_kernelIN5flash11enable_sm90INS1_16FlashAttnBwdSm90INS1_25CollectiveMainloopBwdSm90ILi2ELi2ELi2EN4cute5tupleIJNS5_1CILi1EEES8_S8_EEENS6_IJNS7_ILi64EEENS7_ILi128EEESB_EEENS_6half_tEfNS_4arch4Sm90ELb1ELb0ELb1ELb1ELb1ELb1ELb0ELb0ELi2ELi1ELi2ELi1ELb0EEENS1_21CollectiveEpilogueBwdISC_SD_SF_Li256ELb1ELb0ELi1EEENS1_25SingleTileBwdLPTSchedulerILb1ELi128ELb1EEEEEEEEEvNT_6ParamsE,@function
        .size           _ZN7cutlass13device_kernelIN5flash11enable_sm90INS1_16FlashAttnBwdSm90INS1_25CollectiveMainloopBwdSm90ILi2ELi2ELi2EN4cute5tupleIJNS5_1CILi1EEES8_S8_EEENS6_IJNS7_ILi64EEENS7_ILi128EEESB_EEENS_6half_tEfNS_4arch4Sm90ELb1ELb0ELb1ELb1ELb1ELb1ELb0ELb0ELi2ELi1ELi2ELi1ELb0EEENS1_21CollectiveEpilogueBwdISC_SD_SF_Li256ELb1ELb0ELi1EEENS1_25SingleTileBwdLPTSchedulerILb1ELi128ELb1EEEEEEEEEvNT_6ParamsE,(.L_x_3675 - _ZN7cutlass13device_kernelIN5flash11enable_sm90INS1_16FlashAttnBwdSm90INS1_25CollectiveMainloopBwdSm90ILi2ELi2ELi2EN4cute5tupleIJNS5_1CILi1EEES8_S8_EEENS6_IJNS7_ILi64EEENS7_ILi128EEESB_EEENS_6half_tEfNS_4arch4Sm90ELb1ELb0ELb1ELb1ELb1ELb1ELb0ELb0ELi2ELi1ELi2ELi1ELb0EEENS1_21CollectiveEpilogueBwdISC_SD_SF_Li256ELb1ELb0ELi1EEENS1_25SingleTileBwdLPTSchedulerILb1ELi128ELb1EEEEEEEEEvNT_6ParamsE)
        .other          _ZN7cutlass13device_kernelIN5flash11enable_sm90INS1_16FlashAttnBwdSm90INS1_25CollectiveMainloopBwdSm90ILi2ELi2ELi2EN4cute5tupleIJNS5_1CILi1EEES8_S8_EEENS6_IJNS7_ILi64EEENS7_ILi128EEESB_EEENS_6half_tEfNS_4arch4Sm90ELb1ELb0ELb1ELb1ELb1ELb1ELb0ELb0ELi2ELi1ELi2ELi1ELb0EEENS1_21CollectiveEpilogueBwdISC_SD_SF_Li256ELb1ELb0ELi1EEENS1_25SingleTileBwdLPTSchedulerILb1ELi128ELb1EEEEEEEEEvNT_6ParamsE,@"STO_CUDA_ENTRY STV_DEFAULT"
_ZN7cutlass13device_kernelIN5flash11enable_sm90INS1_16FlashAttnBwdSm90INS1_25CollectiveMainloopBwdSm90ILi2ELi2ELi2EN4cute5tupleIJNS5_1CILi1EEES8_S8_EEENS6_IJNS7_ILi64EEENS7_ILi128EEESB_EEENS_6half_tEfNS_4arch4Sm90ELb1ELb0ELb1ELb1ELb1ELb1ELb0ELb0ELi2ELi1ELi2ELi1ELb0EEENS1_21CollectiveEpilogueBwdISC_SD_SF_Li256ELb1ELb0ELi1EEENS1_25SingleTileBwdLPTSchedulerILb1ELi128ELb1EEEEEEEEEvNT_6ParamsE:
        /* <DEDUP_REMOVED lines=24> */
.L_x_3111:
[----:B------:R-:W-:Y:S05]  /*0180*/  BSYNC B0 ;  /* 0x0000000000007941 */ /* 0x000fea0003800000 */
.L_x_3110:
        /* <DEDUP_REMOVED lines=37> */
.L_x_3112:
        /* <DEDUP_REMOVED lines=22> */
.L_x_3113:
[----:B------:R-:W-:Y:S01]  /*0540*/  PLOP3.LUT P0, PT, PT, PT, UP0, 0x80, 0x0 ;  /* 0x000000000000781c */ /* 0x000fe20003f0f008 */
[----:B------:R-:W-:Y:S01]  /*0550*/  NOP ;  /* 0x0000000000007918 */ /* 0x000fe20000000000 */
[----:B------:R-:W-:Y:S01]  /*0560*/  ULDC.64 UR46, c[0x0][0x208] ;  /* 0x00008200002e7ab9 */ /* 0x000fe20000000a00 */
[----:B------:R-:W-:Y:S01]  /*0570*/  BSSY B6, `(.L_x_3114) ;  /* 0x0000c97000067945 */ /* 0x000fe20003800000 */
[----:B-12-4-:R-:W-:Y:S09]  /*0580*/  BAR.SYNC.DEFER_BLOCKING 0x0 ;  /* 0x0000000000007b1d */ /* 0x016ff20000010000 */
[----:B------:R-:W-:Y:S05]  /*0590*/  @!P0 BRA `(.L_x_3115) ;  /* 0x0000008000588947 */ /* 0x000fea0003800000 */
.L_x_3116:
        /* <DEDUP_REMOVED lines=32> */
.L_x_3117:
[----:B------:R-:W-:Y:S01]  /*07a0*/  ULDC UR8, c[0x0][0x8c4] ;  /* 0x0002310000087ab9 */ /* 0x000fe20000000800 */
[----:B------:R-:W-:Y:S01]  /*07b0*/  UMOV UR7, UR9 ;  /* 0x0000000900077c82 */ /* 0x000fe20008000000 */
[----:B------:R-:W-:-:S11]  /*07c0*/  UISETP.NE.AND UP0, UPT, UR8, 0x1, UPT ;  /* 0x000000010800788c */ /* 0x000fd6000bf05270 */
[----:B------:R-:W-:Y:S02]  /*07d0*/  @UP0 ULDC.64 UR10, c[0x0][0x8c8] ;  /* 0x00023200000a0ab9 */ /* 0x000fe40000000a00 */
[----:B------:R-:W-:-:S04]  /*07e0*/  UIMAD.WIDE.U32 UR4, UR9, UR10, URZ ;  /* 0x0000000a090472a5 */ /* 0x000fc8000f8e003f */
[----:B------:R-:W-:-:S04]  /*07f0*/  @UP0 USHF.R.U32.HI UR7, URZ, UR11, UR5 ;  /* 0x0000000b3f070299 */ /* 0x000fc80008011605 */
[----:B------:R-:W-:-:S12]  /*0800*/  UIMAD UR4, UR7, UR8, URZ ;  /* 0x00000008070472a4 */ /* 0x000fd8000f8e023f */
.L_x_3118:
        /* <DEDUP_REMOVED lines=23> */
.L_x_3119:
        /* <DEDUP_REMOVED lines=14> */
.L_x_3121:
[----:B------:R-:W-:-:S05]  /*0a60*/  ULDC UR4, c[0x0][0x8ec] ;  /* 0x00023b0000047ab9 */ /* 0x000fca0000000800 */
.L_x_3120:
[----:B------:R-:W-:Y:S02]  /*0a70*/  UIADD3 UR4, UR4, 0x7f, URZ ;  /* 0x0000007f04047890 */ /* 0x000fe4000fffe03f */
[----:B------:R-:W-:Y:S02]  /*0a80*/  ULOP3.LUT UR39, URZ, UR7, URZ, 0x33, !UPT ;  /* 0x000000073f277292 */ /* 0x000fe4000f8e333f */
[----:B------:R-:W-:-:S04]  /*0a90*/  USHF.R.S32.HI UR5, URZ, 0x1f, UR4 ;  /* 0x0000001f3f057899 */ /* 0x000fc80008011404 */
[----:B------:R-:W-:-:S04]  /*0aa0*/  ULEA.HI UR5, UR5, UR4, URZ, 0x7 ;  /* 0x0000000405057291 */ /* 0x000fc8000f8f383f */
[----:B------:R-:W-:-:S04]  /*0ab0*/  USHF.R.S32.HI UR5, URZ, 0x7, UR5 ;  /* 0x000000073f057899 */ /* 0x000fc80008011405 */
[----:B------:R-:W-:Y:S02]  /*0ac0*/  UISETP.GT.AND UP0, UPT, UR5, UR7, UPT ;  /* 0x000000070500728c */ /* 0x000fe4000bf04270 */
[----:B------:R-:W-:Y:S02]  /*0ad0*/  UIADD3 UR39, UR5, UR39, URZ ;  /* 0x0000002705277290 */ /* 0x000fe4000fffe03f */
[----:B------:R-:W-:-:S06]  /*0ae0*/  USEL UR37, UR37, 0xffffffff, UP0 ;  /* 0xffffffff25257887 */ /* 0x000fcc0008000000 */
        /* <DEDUP_REMOVED lines=14> */
.L_x_3123:
        /* <DEDUP_REMOVED lines=14> */
.L_x_3124:
        /* <DEDUP_REMOVED lines=11> */
.L_x_3125:
        /* <DEDUP_REMOVED lines=13> */
.L_x_3126:
        /* <DEDUP_REMOVED lines=104> */
.L_x_3129:
        /* <DEDUP_REMOVED lines=15> */
.L_x_3128:
        /* <DEDUP_REMOVED lines=23> */
.L_x_3131:
        /* <DEDUP_REMOVED lines=15> */
.L_x_3130:
        /* <DEDUP_REMOVED lines=8> */
.L_x_3294:
        /* <DEDUP_REMOVED lines=15> */
.L_x_3133:
        /* <DEDUP_REMOVED lines=104> */
.L_x_3145:
[----:B------:R-:W-:-:S05]  /*1ff0*/  IMAD.U32 R0, RZ, RZ, UR38 ;  /* 0x00000026ff007e24 */ /* 0x000fca000f8e00ff */
[----:B------:R-:W-:-:S04]  /*2000*/  LOP3.LUT R0, R0, 0x1, RZ, 0xfc, !PT ;  /* 0x0000000100007812 */ /* 0x000fc800078efcff */
[----:B------:R-:W-:-:S13]  /*2010*/  ISETP.NE.AND P0, PT, R0, 0x3, PT ;  /* 0x000000030000780c */ /* 0x000fda0003f05270 */
[----:B------:R-:W-:Y:S05]  /*2020*/  @!P0 BRA `(.L_x_3135) ;  /* 0x0000000000048947 */ /* 0x000fea0003800000 */
[----:B------:R-:W-:Y:S01]  /*2030*/  BPT.TRAP 0x1 ;  /* 0x000000040000795c */ /* 0x000fe20000300000 */
.L_x_3135:
        /* <DEDUP_REMOVED lines=8> */
.L_x_3136:
[----:B---3--:R-:W-:Y:S05]  /*20c0*/  @P1 BRA `(.L_x_3137) ;  /* 0x0000000000081947 */ /* 0x008fea0003800000 */
[----:B------:R-:W3:Y:S02]  /*20d0*/  SYNCS.PHASECHK.TRANS64.TRYWAIT P1, [R0+URZ+0x30810], R209 ;  /* 0x030810d1000075a7 */ /* 0x000ee4000802017f */
[----:B---3--:R-:W-:Y:S05]  /*20e0*/  @!P1 BRA `(.L_x_3138) ;  /* 0x000000ac00c09947 */ /* 0x008fea0003800000 */
.L_x_3137:
        /* <DEDUP_REMOVED lines=84> */
.L_x_3139:
[----:B------:R1:W1:Y:S01]  /*2630*/  SYNCS.PHASECHK.TRANS64.TRYWAIT P1, [R0+URZ+0x30830], R209 ;  /* 0x030830d1000075a7 */ /* 0x000262000802017f */
[----:B------:R-:W-:Y:S05]  /*2640*/  @!P0 BRA `(.L_x_3140) ;  /* 0x0000000000048947 */ /* 0x000fea0003800000 */
[----:B------:R-:W-:Y:S01]  /*2650*/  BPT.TRAP 0x1 ;  /* 0x000000040000795c */ /* 0x000fe20000300000 */
.L_x_3140:
        /* <DEDUP_REMOVED lines=54> */
.L_x_3141:
        /* <DEDUP_REMOVED lines=492> */
.L_x_3143:
        /* <DEDUP_REMOVED lines=49> */
.L_x_3144:
        /* <DEDUP_REMOVED lines=78> */
.L_x_3127:
        /* <DEDUP_REMOVED lines=163> */
.L_x_3147:
        /* <DEDUP_REMOVED lines=60> */
.L_x_3149:
[----:B------:R-:W-:Y:S05]  /*5e60*/  BSYNC B0 ;  /* 0x0000000000007941 */ /* 0x000fea0003800000 */
.L_x_3148:
        /* <DEDUP_REMOVED lines=15> */
.L_x_3151:
[----:B------:R-:W-:Y:S05]  /*5f60*/  BSYNC B0 ;  /* 0x0000000000007941 */ /* 0x000fea0003800000 */
.L_x_3150:
        /* <DEDUP_REMOVED lines=18> */
.L_x_3153:
[----:B------:R-:W-:Y:S05]  /*6090*/  BSYNC B0 ;  /* 0x0000000000007941 */ /* 0x000fea0003800000 */
.L_x_3152:
        /* <DEDUP_REMOVED lines=17> */
.L_x_3155:
[----:B------:R-:W-:Y:S05]  /*61b0*/  BSYNC B0 ;  /* 0x0000000000007941 */ /* 0x000fea0003800000 */
.L_x_3154:
        /* <DEDUP_REMOVED lines=18> */
.L_x_3157:
[----:B------:R-:W-:Y:S05]  /*62e0*/  BSYNC B0 ;  /* 0x0000000000007941 */ /* 0x000fea0003800000 */
.L_x_3156:
        /* <DEDUP_REMOVED lines=18> */
.L_x_3159:
[----:B------:R-:W-:Y:S05]  /*6410*/  BSYNC B0 ;  /* 0x0000000000007941 */ /* 0x000fea0003800000 */
.L_x_3158:
        /* <DEDUP_REMOVED lines=19> */
.L_x_3161:
[----:B------:R-:W-:Y:S05]  /*6550*/  BSYNC B0 ;  /* 0x0000000000007941 */ /* 0x000fea0003800000 */
.L_x_3160:
        /* <DEDUP_REMOVED lines=18> */
.L_x_3163:
[----:B------:R-:W-:Y:S05]  /*6680*/  BSYNC B0 ;  /* 0x0000000000007941 */ /* 0x000fea0003800000 */
.L_x_3162:
        /* <DEDUP_REMOVED lines=39> */
.L_x_3165:
[----:B------:R-:W-:Y:S05]  /*6900*/  BSYNC B0 ;  /* 0x0000000000007941 */ /* 0x000fea0003800000 */
.L_x_3164:
        /* <DEDUP_REMOVED lines=17> */
.L_x_3167:
[----:B------:R-:W-:Y:S05]  /*6a20*/  BSYNC B0 ;  /* 0x0000000000007941 */ /* 0x000fea0003800000 */
.L_x_3166:
        /* <DEDUP_REMOVED lines=15> */
.L_x_3169:
[----:B------:R-:W-:Y:S05]  /*6b20*/  BSYNC B0 ;  /* 0x0000000000007941 */ /* 0x000fea0003800000 */
.L_x_3168:
        /* <DEDUP_REMOVED lines=15> */
.L_x_3171:
[----:B------:R-:W-:Y:S05]  /*6c20*/  BSYNC B0 ;  /* 0x0000000000007941 */ /* 0x000fea0003800000 */
.L_x_3170:
        /* <DEDUP_REMOVED lines=15> */
.L_x_3173:
[----:B------:R-:W-:Y:S05]  /*6d20*/  BSYNC B0 ;  /* 0x0000000000007941 */ /* 0x000fea0003800000 */
.L_x_3172:
        /* <DEDUP_REMOVED lines=15> */
.L_x_3175:
[----:B------:R-:W-:Y:S05]  /*6e20*/  BSYNC B0 ;  /* 0x0000000000007941 */ /* 0x000fea0003800000 */
.L_x_3174:
        /* <DEDUP_REMOVED lines=15> */
.L_x_3177:
[----:B------:R-:W-:Y:S05]  /*6f20*/  BSYNC B0 ;  /* 0x0000000000007941 */ /* 0x000fea0003800000 */
.L_x_3176:
        /* <DEDUP_REMOVED lines=15> */
.L_x_3146:
        /* <DEDUP_REMOVED lines=40> */
.L_x_3178:
        /* <DEDUP_REMOVED lines=50> */
.L_x_3180:
[----:B------:R-:W-:Y:S05]  /*75c0*/  BSYNC B0 ;  /* 0x0000000000007941 */ /* 0x000fea0003800000 */
.L_x_3179:
        /* <DEDUP_REMOVED lines=16> */
.L_x_3182:
[----:B------:R-:W-:Y:S05]  /*76d0*/  BSYNC B0 ;  /* 0x0000000000007941 */ /* 0x000fea0003800000 */
.L_x_3181:
        /* <DEDUP_REMOVED lines=16> */
.L_x_3184:
[----:B------:R-:W-:Y:S05]  /*77e0*/  BSYNC B0 ;  /* 0x0000000000007941 */ /* 0x000fea0003800000 */
.L_x_3183:
        /* <DEDUP_REMOVED lines=17> */
.L_x_3186:
[----:B------:R-:W-:Y:S05]  /*7900*/  BSYNC B0 ;  /* 0x0000000000007941 */ /* 0x000fea0003800000 */
.L_x_3185:
        /* <DEDUP_REMOVED lines=16> */
.L_x_3188:
[----:B------:R-:W-:Y:S05]  /*7a10*/  BSYNC B0 ;  /* 0x0000000000007941 */ /* 0x000fea0003800000 */
.L_x_3187:
        /* <DEDUP_REMOVED lines=17> */
.L_x_3190:
[----:B------:R-:W-:Y:S05]  /*7b30*/  BSYNC B0 ;  /* 0x0000000000007941 */ /* 0x000fea0003800000 */
.L_x_3189:
        /* <DEDUP_REMOVED lines=18> */
.L_x_3192:
[----:B------:R-:W-:Y:S05]  /*7c60*/  BSYNC B0 ;  /* 0x0000000000007941 */ /* 0x000fea0003800000 */
.L_x_3191:
        /* <DEDUP_REMOVED lines=17> */
.L_x_3194:
[----:B------:R-:W-:Y:S05]  /*7d80*/  BSYNC B0 ;  /* 0x0000000000007941 */ /* 0x000fea0003800000 */
.L_x_3193:
        /* <DEDUP_REMOVED lines=38> */
.L_x_3196:
[----:B------:R-:W-:Y:S05]  /*7ff0*/  BSYNC B0 ;  /* 0x0000000000007941 */ /* 0x000fea0003800000 */
.L_x_3195:
        /* <DEDUP_REMOVED lines=16> */
.L_x_3198:
[----:B------:R-:W-:Y:S05]  /*8100*/  BSYNC B0 ;  /* 0x0000000000007941 */ /* 0x000fea0003800000 */
.L_x_3197:
        /* <DEDUP_REMOVED lines=15> */
.L_x_3200:
[----:B------:R-:W-:Y:S05]  /*8200*/  BSYNC B0 ;  /* 0x0000000000007941 */ /* 0x000fea0003800000 */
.L_x_3199:
        /* <DEDUP_REMOVED lines=15> */
.L_x_3202:
[----:B------:R-:W-:Y:S05]  /*8300*/  BSYNC B0 ;  /* 0x0000000000007941 */ /* 0x000fea0003800000 */
.L_x_3201:
        /* <DEDUP_REMOVED lines=15> */
.L_x_3204:
[----:B------:R-:W-:Y:S05]  /*8400*/  BSYNC B0 ;  /* 0x0000000000007941 */ /* 0x000fea0003800000 */
.L_x_3203:
        /* <DEDUP_REMOVED lines=15> */
.L_x_3206:
[----:B------:R-:W-:Y:S05]  /*8500*/  BSYNC B0 ;  /* 0x0000000000007941 */ /* 0x000fea0003800000 */
.L_x_3205:
        /* <DEDUP_REMOVED lines=15> */
.L_x_3208:
[----:B------:R-:W-:Y:S05]  /*8600*/  BSYNC B0 ;  /* 0x0000000000007941 */ /* 0x000fea0003800000 */
.L_x_3207:
        /* <DEDUP_REMOVED lines=15> */
.L_x_3115:
        /* <DEDUP_REMOVED lines=29> */
.L_x_3210:
[----:B------:R-:W-:Y:S01]  /*88d0*/  ULDC UR9, c[0x0][0x8c4] ;  /* 0x0002310000097ab9 */ /* 0x000fe20000000800 */
[----:B------:R-:W-:Y:S01]  /*88e0*/  UMOV UR7, UR8 ;  /* 0x0000000800077c82 */ /* 0x000fe20008000000 */
[----:B------:R-:W-:-:S11]  /*88f0*/  UISETP.NE.AND UP0, UPT, UR9, 0x1, UPT ;  /* 0x000000010900788c */ /* 0x000fd6000bf05270 */
[----:B------:R-:W-:Y:S02]  /*8900*/  @UP0 ULDC.64 UR10, c[0x0][0x8c8] ;  /* 0x00023200000a0ab9 */ /* 0x000fe40000000a00 */
[----:B------:R-:W-:-:S04]  /*8910*/  UIMAD.WIDE.U32 UR4, UR8, UR10, URZ ;  /* 0x0000000a080472a5 */ /* 0x000fc8000f8e003f */
[----:B------:R-:W-:-:S04]  /*8920*/  @UP0 USHF.R.U32.HI UR7, URZ, UR11, UR5 ;  /* 0x0000000b3f070299 */ /* 0x000fc80008011605 */
[----:B------:R-:W-:-:S12]  /*8930*/  UIMAD UR4, UR7, UR9, URZ ;  /* 0x00000009070472a4 */ /* 0x000fd8000f8e023f */
.L_x_3211:
        /* <DEDUP_REMOVED lines=23> */
.L_x_3212:
        /* <DEDUP_REMOVED lines=13> */
.L_x_3214:
[----:B------:R-:W-:-:S05]  /*8b80*/  ULDC UR4, c[0x0][0x8ec] ;  /* 0x00023b0000047ab9 */ /* 0x000fca0000000800 */
.L_x_3213:
[----:B------:R-:W-:-:S04]  /*8b90*/  UIADD3 UR4, UR4, 0x7f, URZ ;  /* 0x0000007f04047890 */ /* 0x000fc8000fffe03f */
[----:B------:R-:W-:-:S04]  /*8ba0*/  USHF.R.S32.HI UR5, URZ, 0x1f, UR4 ;  /* 0x0000001f3f057899 */ /* 0x000fc80008011404 */
[----:B------:R-:W-:-:S04]  /*8bb0*/  ULEA.HI UR5, UR5, UR4, URZ, 0x7 ;  /* 0x0000000405057291 */ /* 0x000fc8000f8f383f */
[----:B------:R-:W-:-:S04]  /*8bc0*/  USHF.R.S32.HI UR5, URZ, 0x7, UR5 ;  /* 0x000000073f057899 */ /* 0x000fc80008011405 */
[----:B------:R-:W-:Y:S02]  /*8bd0*/  UISETP.GT.AND UP0, UPT, UR5, UR7, UPT ;  /* 0x000000070500728c */ /* 0x000fe4000bf04270 */
[----:B------:R-:W-:Y:S02]  /*8be0*/  ULOP3.LUT UR7, URZ, UR7, URZ, 0x33, !UPT ;  /* 0x000000073f077292 */ /* 0x000fe4000f8e333f */
[----:B------:R-:W-:Y:S02]  /*8bf0*/  USEL UR10, UR10, 0xffffffff, UP0 ;  /* 0xffffffff0a0a7887 */ /* 0x000fe40008000000 */
[----:B------:R-:W-:-:S04]  /*8c00*/  UIADD3 UR7, UR5, UR7, URZ ;  /* 0x0000000705077290 */ /* 0x000fc8000fffe03f */
        /* <DEDUP_REMOVED lines=40> */
.L_x_3215:
        /* <DEDUP_REMOVED lines=13> */
.L_x_3216:
        /* <DEDUP_REMOVED lines=12> */
.L_x_3217:
[----:B------:R-:W-:Y:S01]  /*9020*/  ULEA UR8, UR7, UR14, 0x7 ;  /* 0x0000000e07087291 */ /* 0x000fe2000f8e383f */
[----:B------:R-:W-:-:S03]  /*9030*/  ULDC UR9, c[0x0][0x74c] ;  /* 0x0001d30000097ab9 */ /* 0x000fc60000000800 */
[----:B------:R-:W-:Y:S02]  /*9040*/  UIADD3 UR9, UR8, -UR9, -UR11 ;  /* 0x8000000908097290 */ /* 0x000fe4000fffe80b */
        /* <DEDUP_REMOVED lines=13> */
[----:B------:R-:W1:Y:S01]  /*9120*/  S2R R0, SR_TID.X ;  /* 0x0000000000007919 */ /* 0x000e620000002100 */
[----:B------:R-:W-:Y:S01]  /*9130*/  UIMAD UR16, UR20, UR18, URZ ;  /* 0x00000012141072a4 */ /* 0x000fe2000f8e023f */
[----:B------:R-:W-:Y:S01]  /*9140*/  LOP3.LUT R8, RZ, UR7, RZ, 0x33, !PT ;  /* 0x00000007ff087c12 */ /* 0x000fe2000f8e33ff */
[----:B------:R-:W-:Y:S02]  /*9150*/  USHF.R.S32.HI UR15, URZ, 0x1f, UR10 ;  /* 0x0000001f3f0f7899 */ /* 0x000fe4000801140a */
[----:B------:R-:W-:Y:S02]  /*9160*/  UIMAD UR17, UR6, UR19, UR16 ;  /* 0x00000013061172a4 */ /* 0x000fe4000f8e0210 */
[----:B------:R-:W-:Y:S02]  /*9170*/  UIADD3 UR19, UR11, 0x7f, URZ ;  /* 0x0000007f0b137890 */ /* 0x000fe4000fffe03f */
[----:B------:R-:W-:Y:S01]  /*9180*/  UIMAD.WIDE.U32 UR8, UR6, UR18, URZ ;  /* 0x00000012060872a5 */ /* 0x000fe2000f8e003f */
[----:B------:R-:W-:Y:S01]  /*9190*/  ULDC UR21, c[0x0][0x288] ;  /* 0x0000a20000157ab9 */ /* 0x000fe20000000800 */
[----:B------:R-:W-:-:S02]  /*91a0*/  UIADD3 UR16, UR12, -UR13, URZ ;  /* 0x8000000d0c107290 */ /* 0x000fc4000fffe03f */
[----:B------:R-:W-:Y:S01]  /*91b0*/  UIADD3 UR14, UR11, 0xbf, -UR14 ;  /* 0x000000bf0b0e7890 */ /* 0x000fe2000fffe80e */
[----:B------:R-:W-:Y:S01]  /*91c0*/  ULDC UR22, c[0x0][0x760] ;  /* 0x0001d80000167ab9 */ /* 0x000fe20000000800 */
[----:B------:R-:W-:Y:S02]  /*91d0*/  USEL UR29, UR10, URZ, !UP0 ;  /* 0x0000003f0a1d7287 */ /* 0x000fe4000c000000 */
[----:B------:R-:W-:Y:S02]  /*91e0*/  USEL UR23, UR15, URZ, !UP0 ;  /* 0x0000003f0f177287 */ /* 0x000fe4000c000000 */
[----:B------:R-:W-:Y:S02]  /*91f0*/  UIMAD UR18, UR10, UR21, URZ ;  /* 0x000000150a1272a4 */ /* 0x000fe4000f8e023f */
[----:B------:R-:W-:Y:S02]  /*9200*/  USHF.R.S32.HI UR11, URZ, 0x1f, UR19 ;  /* 0x0000001f3f0b7899 */ /* 0x000fe40008011413 */
[----:B------:R-:W-:-:S02]  /*9210*/  UIMAD UR15, UR21, UR22, URZ ;  /* 0x00000016150f72a4 */ /* 0x000fc4000f8e023f */
[----:B------:R-:W-:Y:S02]  /*9220*/  UIADD3 UR10, UP0, UR4, UR8, URZ ;  /* 0x00000008040a7290 */ /* 0x000fe4000ff1e03f */
[----:B------:R-:W-:Y:S02]  /*9230*/  UIADD3 UR17, UR9, UR17, URZ ;  /* 0x0000001109117290 */ /* 0x000fe4000fffe03f */
[----:B------:R-:W-:Y:S01]  /*9240*/  ULOP3.LUT UR21, UR16, 0x1, URZ, 0xc0, !UPT ;  /* 0x0000000110157892 */ /* 0x000fe2000f8ec03f */
[----:B-1----:R-:W-:Y:S01]  /*9250*/  LOP3.LUT R0, R0, 0x1f, RZ, 0xc0, !PT ;  /* 0x0000001f00007812 */ /* 0x002fe200078ec0ff */
[----:B------:R-:W-:Y:S02]  /*9260*/  ULEA.HI UR22, UR11, UR19, URZ, 0x7 ;  /* 0x000000130b167291 */ /* 0x000fe4000f8f383f */
[----:B------:R-:W-:Y:S02]  /*9270*/  UIADD3.X UR11, UR5, UR17, URZ, UP0, !UPT ;  /* 0x00000011050b7290 */ /* 0x000fe400087fe43f */
[----:B------:R-:W-:Y:S01]  /*9280*/  UISETP.NE.U32.AND UP0, UPT, UR21, 0x1, UPT ;  /* 0x000000011500788c */ /* 0x000fe2000bf05070 */
[----:B------:R-:W-:Y:S01]  /*9290*/  ULDC.64 UR30, c[0x0][0x2e0] ;  /* 0x0000b800001e7ab9 */ /* 0x000fe20000000a00 */
[----:B------:R-:W-:-:S02]  /*92a0*/  UIADD3 UR16, UP1, UR6, UR18, URZ ;  /* 0x0000001206107290 */ /* 0x000fc4000ff3e03f */
[----:B------:R-:W-:Y:S02]  /*92b0*/  UIMAD UR6, UR23, UR30, URZ ;  /* 0x0000001e170672a4 */ /* 0x000fe4000f8e023f */
[----:B------:R-:W-:Y:S01]  /*92c0*/  PLOP3.LUT P1, PT, PT, PT, UP0, 0x80, 0x0 ;  /* 0x000000000000781c */ /* 0x000fe20003f2f008 */
[----:B------:R-:W-:Y:S02]  /*92d0*/  UIMAD.WIDE.U32 UR10, UR29, UR30, UR10 ;  /* 0x0000001e1d0a72a5 */ /* 0x000fe4000f8e000a */
[----:B------:R-:W-:Y:S01]  /*92e0*/  UIMAD UR21, UR29, UR31, UR6 ;  /* 0x0000001f1d1572a4 */ /* 0x000fe2000f8e0206 */
[----:B------:R-:W-:Y:S01]  /*92f0*/  ELECT P0, URZ, PT ;  /* 0x00000000003f782f */ /* 0x000fe20003800000 */
[----:B------:R-:W-:Y:S02]  /*9300*/  ULEA.HI.X.SX32 UR20, UR18, UR20, 0x1, UP1 ;  /* 0x0000001412147291 */ /* 0x000fe400088f0e3f */
[----:B------:R-:W-:Y:S02]  /*9310*/  USHF.R.S32.HI UR22, URZ, 0x7, UR22 ;  /* 0x000000073f167899 */ /* 0x000fe40008011416 */
[----:B------:R-:W-:-:S04]  /*9320*/  UIADD3 UR32, UR11, UR21, URZ ;  /* 0x000000150b207290 */ /* 0x000fc8000fffe03f */
[----:B------:R-:W-:Y:S08]  /*9330*/  @P1 BRA `(.L_x_3218) ;  /* 0x0000000400881947 */ /* 0x000ff00003800000 */
        /* <DEDUP_REMOVED lines=18> */
.L_x_3221:
[----:B------:R-:W2:Y:S04]  /*9460*/  LDG.E.STRONG.GPU R4, desc[UR46][R2.64] ;  /* 0x0000002e02047981 */ /* 0x000ea8000c1ef900 */
[----:B--2---:R-:W-:Y:S01]  /*9470*/  CCTL.IVALL ;  /* 0x00000000ff00798f */ /* 0x004fe20002000000 */
[----:B------:R-:W-:Y:S05]  /*9480*/  YIELD ;  /* 0x0000000000007946 */ /* 0x000fea0003800000 */
[----:B------:R-:W-:-:S13]  /*9490*/  ISETP.NE.AND P1, PT, R4, R5, PT ;  /* 0x000000050400720c */ /* 0x000fda0003f25270 */
[----:B------:R-:W-:Y:S05]  /*94a0*/  @P1 BRA `(.L_x_3221) ;  /* 0xfffffffc00ec1947 */ /* 0x000fea000383ffff */
.L_x_3220:
[----:B------:R-:W-:Y:S05]  /*94b0*/  BSYNC B0 ;  /* 0x0000000000007941 */ /* 0x000fea0003800000 */
.L_x_3219:
[----:B------:R-:W-:-:S03]  /*94c0*/  UMOV UR6, 0xffffffff ;  /* 0xffffffff00067882 */ /* 0x000fc60000000000 */
[----:B------:R-:W-:Y:S05]  /*94d0*/  BRA.DIV UR6, `(.L_x_3222) ;  /* 0x0000003a06ec7947 */ /* 0x000fea000b800000 */
[----:B------:R-:W-:Y:S01]  /*94e0*/  NOP ;  /* 0x0000000000007918 */ /* 0x000fe20000000000 */
.L_x_3297:
        /* <DEDUP_REMOVED lines=22> */
.L_x_3224:
[----:B------:R-:W-:Y:S05]  /*9650*/  BSYNC B0 ;  /* 0x0000000000007941 */ /* 0x000fea0003800000 */
.L_x_3223:
        /* <DEDUP_REMOVED lines=9> */
[----:B------:R-:W-:Y:S02]  /*96f0*/  UIADD3 UR24, UP0, UR6, UR10, URZ ;  /* 0x0000000a06187290 */ /* 0x000fe4000ff1e03f */
[----:B-1----:R-:W-:Y:S02]  /*9700*/  ULEA UR23, UR23, UR7, 0x18 ;  /* 0x0000000717177291 */ /* 0x002fe4000f8ec03f */
[----:B------:R-:W-:Y:S02]  /*9710*/  ULEA.HI.X.SX32 UR7, UR6, UR32, 0x1, UP0 ;  /* 0x0000002006077291 */ /* 0x000fe400080f0e3f */
        /* <DEDUP_REMOVED lines=8> */
.L_x_3226:
[----:B------:R-:W-:Y:S05]  /*97a0*/  BSYNC B0 ;  /* 0x0000000000007941 */ /* 0x000fea0003800000 */
.L_x_3225:
[----:B------:R-:W-:Y:S06]  /*97b0*/  BAR.ARV 0xa, 0xa0 ;  /* 0x0282800000007b1d */ /* 0x000fec0000002000 */
[----:B------:R-:W-:Y:S04]  /*97c0*/  BSSY B0, `(.L_x_3227) ;  /* 0x0000003000007945 */ /* 0x000fe80003800000 */
[----:B------:R-:W-:Y:S05]  /*97d0*/  @!P0 BRA `(.L_x_3228) ;  /* 0x0000000000048947 */ /* 0x000fea0003800000 */
[----:B------:R-:W-:-:S04]  /*97e0*/  DEPBAR.LE SB0, 0x0 ;  /* 0x000080000000791a */ /* 0x000fc80000000000 */
.L_x_3228:
[----:B------:R-:W-:Y:S05]  /*97f0*/  BSYNC B0 ;  /* 0x0000000000007941 */ /* 0x000fea0003800000 */
.L_x_3227:
        /* <DEDUP_REMOVED lines=19> */
.L_x_3230:
[----:B------:R-:W-:Y:S05]  /*9930*/  BSYNC B0 ;  /* 0x0000000000007941 */ /* 0x000fea0003800000 */
.L_x_3229:
[----:B------:R-:W-:Y:S01]  /*9940*/  UIADD3 UR7, UR13, 0x1, URZ ;  /* 0x000000010d077890 */ /* 0x000fe2000fffe03f */
[----:B------:R-:W-:Y:S11]  /*9950*/  BRA `(.L_x_3231) ;  /* 0x0000000000047947 */ /* 0x000ff60003800000 */
.L_x_3218:
[----:B------:R-:W-:-:S05]  /*9960*/  UMOV UR7, UR13 ;  /* 0x0000000d00077c82 */ /* 0x000fca0008000000 */
.L_x_3231:
[----:B------:R-:W-:-:S04]  /*9970*/  UIADD3 UR6, UR13, 0x1, URZ ;  /* 0x000000010d067890 */ /* 0x000fc8000fffe03f */
[----:B------:R-:W-:-:S06]  /*9980*/  UISETP.NE.AND UP0, UPT, UR12, UR6, UPT ;  /* 0x000000060c00728c */ /* 0x000fcc000bf05270 */
[----:B------:R-:W-:-:S13]  /*9990*/  PLOP3.LUT P1, PT, PT, PT, UP0, 0x80, 0x0 ;  /* 0x000000000000781c */ /* 0x000fda0003f2f008 */
[----:B------:R-:W-:Y:S05]  /*99a0*/  @!P1 BRA `(.L_x_3122) ;  /* 0x00000034004c9947 */ /* 0x000fea0003800000 */
[----:B------:R-:W-:Y:S01]  /*99b0*/  UMOV UR18, UR8 ;  /* 0x0000000800127c82 */ /* 0x000fe20008000000 */
[----:B------:R-:W-:Y:S01]  /*99c0*/  UMOV UR19, UR17 ;  /* 0x0000001100137c82 */ /* 0x000fe20008000000 */
[----:B------:R-:W-:Y:S01]  /*99d0*/  ULDC.64 UR24, c[0x0][0x2c0] ;  /* 0x0000b00000187ab9 */ /* 0x000fe20000000a00 */
[----:B------:R-:W-:Y:S01]  /*99e0*/  UIMAD.WIDE.U32 UR18, UR29, UR30, UR18 ;  /* 0x0000001e1d1272a5 */ /* 0x000fe2000f8e0012 */
[----:B------:R-:W-:Y:S01]  /*99f0*/  UMOV UR23, UR7 ;  /* 0x0000000700177c82 */ /* 0x000fe20008000000 */
[----:B------:R-:W-:Y:S02]  /*9a00*/  UMOV UR6, URZ ;  /* 0x0000003f00067c82 */ /* 0x000fe40008000000 */
[----:B------:R-:W-:-:S04]  /*9a10*/  UIADD3 UR27, UP0, UR4, UR18, URZ ;  /* 0x00000012041b7290 */ /* 0x000fc8000ff1e03f */
[----:B------:R-:W-:Y:S02]  /*9a20*/  UIADD3.X UR18, UR5, UR21, UR19, UP0, !UPT ;  /* 0x0000001505127290 */ /* 0x000fe400087fe413 */
[----:B------:R-:W-:-:S04]  /*9a30*/  ULEA UR26, UP0, UR27, UR24, 0x2 ;  /* 0x000000181b1a7291 */ /* 0x000fc8000f80103f */
[----:B------:R-:W-:Y:S02]  /*9a40*/  ULEA.HI.X UR27, UR27, UR25, UR18, 0x2, UP0 ;  /* 0x000000191b1b7291 */ /* 0x000fe400080f1412 */
[----:B------:R-:W-:-:S04]  /*9a50*/  UIADD3 UR26, UP0, UR26, 0x4000, URZ ;  /* 0x000040001a1a7890 */ /* 0x000fc8000ff1e03f */
[----:B------:R-:W-:-:S12]  /*9a60*/  UIADD3.X UR27, URZ, UR27, URZ, UP0, !UPT ;  /* 0x0000001b3f1b7290 */ /* 0x000fd800087fe43f */
.L_x_3256:
        /* <DEDUP_REMOVED lines=18> */
.L_x_3234:
[----:B------:R-:W2:Y:S04]  /*9b90*/  LDG.E.STRONG.GPU R4, desc[UR46][R2.64] ;  /* 0x0000002e02047981 */ /* 0x000ea8000c1ef900 */
[----:B--2---:R-:W-:Y:S01]  /*9ba0*/  CCTL.IVALL ;  /* 0x00000000ff00798f */ /* 0x004fe20002000000 */
[----:B------:R-:W-:Y:S05]  /*9bb0*/  YIELD ;  /* 0x0000000000007946 */ /* 0x000fea0003800000 */
[----:B------:R-:W-:-:S13]  /*9bc0*/  ISETP.NE.AND P1, PT, R4, R5, PT ;  /* 0x000000050400720c */ /* 0x000fda0003f25270 */
[----:B------:R-:W-:Y:S05]  /*9bd0*/  @P1 BRA `(.L_x_3234) ;  /* 0xfffffffc00ec1947 */ /* 0x000fea000383ffff */
.L_x_3233:
[----:B------:R-:W-:Y:S05]  /*9be0*/  BSYNC B0 ;  /* 0x0000000000007941 */ /* 0x000fea0003800000 */
.L_x_3232:
[----:B------:R-:W-:-:S03]  /*9bf0*/  UMOV UR24, 0xffffffff ;  /* 0xffffffff00187882 */ /* 0x000fc60000000000 */
[----:B------:R-:W-:Y:S05]  /*9c00*/  BRA.DIV UR24, `(.L_x_3235) ;  /* 0x00000036183c7947 */ /* 0x000fea000b800000 */
[----:B------:R-:W-:Y:S01]  /*9c10*/  NOP ;  /* 0x0000000000007918 */ /* 0x000fe20000000000 */
.L_x_3300:
        /* <DEDUP_REMOVED lines=19> */
.L_x_3237:
[----:B------:R-:W-:Y:S05]  /*9d50*/  BSYNC B0 ;  /* 0x0000000000007941 */ /* 0x000fea0003800000 */
.L_x_3236:
        /* <DEDUP_REMOVED lines=15> */
.L_x_3239:
[----:B------:R-:W-:Y:S05]  /*9e50*/  BSYNC B0 ;  /* 0x0000000000007941 */ /* 0x000fea0003800000 */
.L_x_3238:
[----:B------:R-:W-:Y:S06]  /*9e60*/  BAR.ARV 0xa, 0xa0 ;  /* 0x0282800000007b1d */ /* 0x000fec0000002000 */
[----:B------:R-:W-:Y:S04]  /*9e70*/  BSSY B0, `(.L_x_3240) ;  /* 0x0000003000007945 */ /* 0x000fe80003800000 */
[----:B------:R-:W-:Y:S05]  /*9e80*/  @!P0 BRA `(.L_x_3241) ;  /* 0x0000000000048947 */ /* 0x000fea0003800000 */
[----:B------:R-:W-:-:S04]  /*9e90*/  DEPBAR.LE SB0, 0x0 ;  /* 0x000080000000791a */ /* 0x000fc80000000000 */
.L_x_3241:
[----:B------:R-:W-:Y:S05]  /*9ea0*/  BSYNC B0 ;  /* 0x0000000000007941 */ /* 0x000fea0003800000 */
.L_x_3240:
        /* <DEDUP_REMOVED lines=19> */
.L_x_3243:
[----:B------:R-:W-:Y:S05]  /*9fe0*/  BSYNC B0 ;  /* 0x0000000000007941 */ /* 0x000fea0003800000 */
.L_x_3242:
        /* <DEDUP_REMOVED lines=17> */
.L_x_3246:
[----:B------:R-:W2:Y:S04]  /*a100*/  LDG.E.STRONG.GPU R4, desc[UR46][R2.64] ;  /* 0x0000002e02047981 */ /* 0x000ea8000c1ef900 */
[----:B--2---:R-:W-:Y:S01]  /*a110*/  CCTL.IVALL ;  /* 0x00000000ff00798f */ /* 0x004fe20002000000 */
[----:B------:R-:W-:Y:S05]  /*a120*/  YIELD ;  /* 0x0000000000007946 */ /* 0x000fea0003800000 */
[----:B------:R-:W-:-:S13]  /*a130*/  ISETP.NE.AND P1, PT, R4, R5, PT ;  /* 0x000000050400720c */ /* 0x000fda0003f25270 */
[----:B------:R-:W-:Y:S05]  /*a140*/  @P1 BRA `(.L_x_3246) ;  /* 0xfffffffc00ec1947 */ /* 0x000fea000383ffff */
.L_x_3245:
[----:B------:R-:W-:Y:S05]  /*a150*/  BSYNC B0 ;  /* 0x0000000000007941 */ /* 0x000fea0003800000 */
.L_x_3244:
[----:B------:R-:W-:-:S03]  /*a160*/  UMOV UR18, 0xffffffff ;  /* 0xffffffff00127882 */ /* 0x000fc60000000000 */
[----:B------:R-:W-:Y:S05]  /*a170*/  BRA.DIV UR18, `(.L_x_3247) ;  /* 0x0000002e12fc7947 */ /* 0x000fea000b800000 */
[----:B------:R-:W-:Y:S01]  /*a180*/  NOP ;  /* 0x0000000000007918 */ /* 0x000fe20000000000 */
.L_x_3303:
        /* <DEDUP_REMOVED lines=15> */
.L_x_3249:
[----:B------:R-:W-:Y:S05]  /*a280*/  BSYNC B0 ;  /* 0x0000000000007941 */ /* 0x000fea0003800000 */
.L_x_3248:
        /* <DEDUP_REMOVED lines=15> */
.L_x_3251:
[----:B------:R-:W-:Y:S05]  /*a380*/  BSYNC B0 ;  /* 0x0000000000007941 */ /* 0x000fea0003800000 */
.L_x_3250:
[----:B------:R-:W-:Y:S06]  /*a390*/  BAR.ARV 0xa, 0xa0 ;  /* 0x0282800000007b1d */ /* 0x000fec0000002000 */
[----:B------:R-:W-:Y:S04]  /*a3a0*/  BSSY B0, `(.L_x_3252) ;  /* 0x0000003000007945 */ /* 0x000fe80003800000 */
[----:B------:R-:W-:Y:S05]  /*a3b0*/  @!P0 BRA `(.L_x_3253) ;  /* 0x0000000000048947 */ /* 0x000fea0003800000 */
[----:B------:R-:W-:-:S04]  /*a3c0*/  DEPBAR.LE SB0, 0x0 ;  /* 0x000080000000791a */ /* 0x000fc80000000000 */
.L_x_3253:
[----:B------:R-:W-:Y:S05]  /*a3d0*/  BSYNC B0 ;  /* 0x0000000000007941 */ /* 0x000fea0003800000 */
.L_x_3252:
        /* <DEDUP_REMOVED lines=19> */
.L_x_3255:
[----:B------:R-:W-:Y:S05]  /*a510*/  BSYNC B0 ;  /* 0x0000000000007941 */ /* 0x000fea0003800000 */
.L_x_3254:
[----:B------:R-:W-:Y:S02]  /*a520*/  UIADD3 UR7, UR7, 0x2, URZ ;  /* 0x0000000207077890 */ /* 0x000fe4000fffe03f */
[----:B------:R-:W-:Y:S02]  /*a530*/  UIADD3 UR6, UR6, 0x4000, URZ ;  /* 0x0000400006067890 */ /* 0x000fe4000fffe03f */
[----:B------:R-:W-:-:S06]  /*a540*/  UISETP.GE.AND UP0, UPT, UR7, UR12, UPT ;  /* 0x0000000c0700728c */ /* 0x000fcc000bf06270 */
[----:B------:R-:W-:-:S13]  /*a550*/  PLOP3.LUT P1, PT, PT, PT, UP0, 0x80, 0x0 ;  /* 0x000000000000781c */ /* 0x000fda0003f2f008 */
[----:B------:R-:W-:Y:S05]  /*a560*/  @!P1 BRA `(.L_x_3256) ;  /* 0xfffffff400409947 */ /* 0x000fea000383ffff */
[----:B------:R-:W-:Y:S05]  /*a570*/  BRA `(.L_x_3122) ;  /* 0x0000002800587947 */ /* 0x000fea0003800000 */
.L_x_3209:
[----:B------:R-:W1:Y:S01]  /*a580*/  LDC R5, c[0x0][0x8d0] ;  /* 0x00023400ff057b82 */ /* 0x000e620000000800 */
[----:B------:R-:W2:Y:S01]  /*a590*/  S2R R3, SR_CTAID.X ;  /* 0x0000000000037919 */ /* 0x000ea20000002500 */
[----:B------:R-:W-:Y:S01]  /*a5a0*/  ULDC UR4, c[0x0][0x8e8] ;  /* 0x00023a0000047ab9 */ /* 0x000fe20000000800 */
[----:B-1----:R-:W-:Y:S01]  /*a5b0*/  ISETP.NE.AND P0, PT, R5, 0x1, PT ;  /* 0x000000010500780c */ /* 0x002fe20003f05270 */
[----:B--2---:R-:W-:-:S12]  /*a5c0*/  IMAD.MOV.U32 R2, RZ, RZ, R3 ;  /* 0x000000ffff027224 */ /* 0x004fd800078e0003 */
[----:B------:R-:W1:Y:S08]  /*a5d0*/  @P0 LDC R0, c[0x0][0x8d4] ;  /* 0x00023500ff000b82 */ /* 0x000e700000000800 */
[----:B------:R-:W2:Y:S01]  /*a5e0*/  @P0 LDC R7, c[0x0][0x8d8] ;  /* 0x00023600ff070b82 */ /* 0x000ea20000000800 */
[----:B-1----:R-:W-:-:S05]  /*a5f0*/  @P0 IMAD.HI.U32 R0, R3, R0, RZ ;  /* 0x0000000003000227 */ /* 0x002fca00078e00ff */
[----:B--2---:R-:W-:-:S04]  /*a600*/  @P0 SHF.R.U32.HI R2, RZ, R7, R0 ;  /* 0x00000007ff020219 */ /* 0x004fc80000011600 */
[----:B------:R-:W-:Y:S01]  /*a610*/  ISETP.GE.AND P0, PT, R2, UR4, PT ;  /* 0x0000000402007c0c */ /* 0x000fe2000bf06270 */
[----:B------:R-:W-:-:S04]  /*a620*/  IMAD.MOV R0, RZ, RZ, -R2 ;  /* 0x000000ffff007224 */ /* 0x000fc800078e0a02 */
[----:B------:R-:W-:-:S08]  /*a630*/  IMAD R5, R5, R0, R3 ;  /* 0x0000000005057224 */ /* 0x000fd000078e0203 */
[----:B------:R-:W-:Y:S05]  /*a640*/  @!P0 BRA `(.L_x_3257) ;  /* 0x0000000000208947 */ /* 0x000fea0003800000 */
[----:B------:R-:W1:Y:S01]  /*a650*/  LDC R3, c[0x0][0x8dc] ;  /* 0x00023700ff037b82 */ /* 0x000e620000000800 */
[----:B------:R-:W-:Y:S01]  /*a660*/  IMAD.MOV.U32 R0, RZ, RZ, R5 ;  /* 0x000000ffff007224 */ /* 0x000fe200078e0005 */
[----:B-1----:R-:W-:-:S13]  /*a670*/  ISETP.NE.AND P0, PT, R3, 0x1, PT ;  /* 0x000000010300780c */ /* 0x002fda0003f05270 */
[----:B------:R-:W1:Y:S02]  /*a680*/  @P0 LDC.64 R6, c[0x0][0x8e0] ;  /* 0x00023800ff060b82 */ /* 0x000e640000000a00 */
[----:B-1----:R-:W-:-:S05]  /*a690*/  @P0 IMAD.HI.U32 R4, R5, R6, RZ ;  /* 0x0000000605040227 */ /* 0x002fca00078e00ff */
[----:B------:R-:W-:-:S05]  /*a6a0*/  @P0 SHF.R.U32.HI R0, RZ, R7, R4 ;  /* 0x00000007ff000219 */ /* 0x000fca0000011604 */
[----:B------:R-:W-:Y:S01]  /*a6b0*/  IMAD R3, R0, R3, RZ ;  /* 0x0000000300037224 */ /* 0x000fe200078e02ff */
[----:B------:R-:W-:Y:S06]  /*a6c0*/  BRA `(.L_x_3258) ;  /* 0x00000000001c7947 */ /* 0x000fec0003800000 */
.L_x_3257:
[----:B------:R-:W1:Y:S01]  /*a6d0*/  LDC R3, c[0x0][0x8c4] ;  /* 0x00023100ff037b82 */ /* 0x000e620000000800 */
[----:B------:R-:W-:Y:S01]  /*a6e0*/  IMAD.MOV.U32 R0, RZ, RZ, R5 ;  /* 0x000000ffff007224 */ /* 0x000fe200078e0005 */
[----:B-1----:R-:W-:-:S13]  /*a6f0*/  ISETP.NE.AND P0, PT, R3, 0x1, PT ;  /* 0x000000010300780c */ /* 0x002fda0003f05270 */
[----:B------:R-:W1:Y:S02]  /*a700*/  @P0 LDC.64 R6, c[0x0][0x8c8] ;  /* 0x00023200ff060b82 */ /* 0x000e640000000a00 */
[----:B-1----:R-:W-:-:S05]  /*a710*/  @P0 IMAD.HI.U32 R4, R5, R6, RZ ;  /* 0x0000000605040227 */ /* 0x002fca00078e00ff */
[----:B------:R-:W-:-:S05]  /*a720*/  @P0 SHF.R.U32.HI R0, RZ, R7, R4 ;  /* 0x00000007ff000219 */ /* 0x000fca0000011604 */
[----:B------:R-:W-:-:S07]  /*a730*/  IMAD R3, R0, R3, RZ ;  /* 0x0000000300037224 */ /* 0x000fce00078e02ff */
.L_x_3258:
[----:B------:R-:W1:Y:S01]  /*a740*/  LDC R8, c[0x0][0x8b8] ;  /* 0x00022e00ff087b82 */ /* 0x000e620000000800 */
[----:B------:R-:W-:Y:S01]  /*a750*/  IMAD.IADD R3, R5, 0x1, -R3 ;  /* 0x0000000105037824 */ /* 0x000fe200078e0a03 */
[----:B------:R-:W-:-:S06]  /*a760*/  ULDC.64 UR6, c[0x0][0x8f8] ;  /* 0x00023e0000067ab9 */ /* 0x000fcc0000000a00 */
[----:B------:R-:W2:Y:S01]  /*a770*/  LDC R4, c[0x0][0x8c4] ;  /* 0x00023100ff047b82 */ /* 0x000ea20000000800 */
[C---:B-1----:R-:W-:Y:S02]  /*a780*/  ISETP.NE.AND P0, PT, R8.reuse, 0x1, PT ;  /* 0x000000010800780c */ /* 0x042fe40003f05270 */
[----:B------:R-:W-:Y:S01]  /*a790*/  R2UR UR20, R8 ;  /* 0x00000000081472ca */ /* 0x000fe200000e0000 */
[----:B--2---:R-:W-:-:S04]  /*a7a0*/  IMAD R3, R2, R4, R3 ;  /* 0x0000000402037224 */ /* 0x004fc800078e0203 */
[----:B------:R-:W-:-:S06]  /*a7b0*/  IMAD.MOV.U32 R11, RZ, RZ, R3 ;  /* 0x000000ffff0b7224 */ /* 0x000fcc00078e0003 */
[----:B------:R-:W1:Y:S01]  /*a7c0*/  @P0 LDC R6, c[0x0][0x8bc] ;  /* 0x00022f00ff060b82 */ /* 0x000e620000000800 */
[----:B------:R-:W-:-:S07]  /*a7d0*/  R2UR UR5, R3 ;  /* 0x00000000030572ca */ /* 0x000fce00000e0000 */
[----:B------:R-:W2:Y:S01]  /*a7e0*/  @P0 LDC R7, c[0x0][0x8c0] ;  /* 0x00023000ff070b82 */ /* 0x000ea20000000800 */
[----:B-1----:R-:W-:-:S05]  /*a7f0*/  @P0 IMAD.HI.U32 R2, R3, R6, RZ ;  /* 0x0000000603020227 */ /* 0x002fca00078e00ff */
[----:B--2---:R-:W-:Y:S02]  /*a800*/  @P0 SHF.R.U32.HI R11, RZ, R7, R2 ;  /* 0x00000007ff0b0219 */ /* 0x004fe40000011602 */
[----:B------:R-:W-:-:S03]  /*a810*/  ISETP.NE.U32.AND P0, PT, RZ, UR6, PT ;  /* 0x00000006ff007c0c */ /* 0x000fc6000bf05070 */
[----:B------:R-:W-:Y:S01]  /*a820*/  IMAD.MOV R2, RZ, RZ, -R11 ;  /* 0x000000ffff027224 */ /* 0x000fe200078e0a0b */
[----:B------:R-:W-:-:S04]  /*a830*/  ISETP.NE.AND.EX P0, PT, RZ, UR7, PT, P0 ;  /* 0x00000007ff007c0c */ /* 0x000fc8000bf05300 */
[----:B------:R-:W-:-:S13]  /*a840*/  R2UR UR4, R2 ;  /* 0x00000000020472ca */ /* 0x000fda00000e0000 */
[----:B------:R-:W-:Y:S01]  /*a850*/  UIMAD UR20, UR20, UR4, UR5 ;  /* 0x00000004141472a4 */ /* 0x000fe2000f8e0205 */
[----:B------:R-:W-:Y:S11]  /*a860*/  @!P0 BRA `(.L_x_3259) ;  /* 0x0000000000108947 */ /* 0x000ff60003800000 */
[----:B------:R-:W1:Y:S02]  /*a870*/  LDC.64 R2, c[0x0][0x8f8] ;  /* 0x00023e00ff027b82 */ /* 0x000e640000000a00 */
[----:B-1----:R-:W-:-:S05]  /*a880*/  IMAD.WIDE R2, R11, 0x4, R2 ;  /* 0x000000040b027825 */ /* 0x002fca00078e0202 */
[----:B------:R2:W5:Y:S01]  /*a890*/  LDG.E R4, desc[UR46][R2.64] ;  /* 0x0000002e02047981 */ /* 0x000562000c1e1900 */
[----:B------:R-:W-:Y:S05]  /*a8a0*/  BRA `(.L_x_3260) ;  /* 0x00000000002c7947 */ /* 0x000fea0003800000 */
.L_x_3259:
        /* <DEDUP_REMOVED lines=10> */
.L_x_3261:
[----:B------:R-:W1:Y:S02]  /*a950*/  LDC R4, c[0x0][0x8ec] ;  /* 0x00023b00ff047b82 */ /* 0x000e640000000800 */
.L_x_3260:
[----:B-1---5:R-:W-:Y:S01]  /*a960*/  VIADD R4, R4, 0x7f ;  /* 0x0000007f04047836 */ /* 0x022fe20000000000 */
[----:B------:R-:W-:Y:S01]  /*a970*/  LOP3.LUT R12, R0, 0x1ffffff, RZ, 0x3c, !PT ;  /* 0x01ffffff000c7812 */ /* 0x000fe200078e3cff */
[----:B------:R-:W-:Y:S02]  /*a980*/  IMAD.MOV.U32 R10, RZ, RZ, 0x1 ;  /* 0x00000001ff0a7424 */ /* 0x000fe400078e00ff */
[----:B--2---:R-:W-:Y:S01]  /*a990*/  IMAD.MOV.U32 R2, RZ, RZ, RZ ;  /* 0x000000ffff027224 */ /* 0x004fe200078e00ff */
[----:B------:R-:W-:-:S04]  /*a9a0*/  SHF.R.S32.HI R3, RZ, 0x1f, R4 ;  /* 0x0000001fff037819 */ /* 0x000fc80000011404 */
[----:B------:R-:W-:-:S04]  /*a9b0*/  LEA.HI R3, R3, R4, RZ, 0x7 ;  /* 0x0000000403037211 */ /* 0x000fc800078f38ff */
[----:B------:R-:W-:-:S04]  /*a9c0*/  SHF.R.S32.HI R3, RZ, 0x7, R3 ;  /* 0x00000007ff037819 */ /* 0x000fc80000011403 */
[C---:B------:R-:W-:Y:S01]  /*a9d0*/  ISETP.GT.AND P0, PT, R3.reuse, R0, PT ;  /* 0x000000000300720c */ /* 0x040fe20003f04270 */
[----:B------:R-:W-:-:S03]  /*a9e0*/  IMAD.IADD R12, R3, 0x1, R12 ;  /* 0x00000001030c7824 */ /* 0x000fc600078e020c */
[----:B------:R-:W-:-:S04]  /*a9f0*/  SEL R11, R11, 0xffffffff, P0 ;  /* 0xffffffff0b0b7807 */ /* 0x000fc80000000000 */
[----:B------:R-:W-:-:S13]  /*aa00*/  ISETP.GE.AND P0, PT, R11, RZ, PT ;  /* 0x000000ff0b00720c */ /* 0x000fda0003f06270 */
[----:B------:R-:W-:Y:S05]  /*aa10*/  @!P0 BRA `(.L_x_3262) ;  /* 0x00000020009c8947 */ /* 0x000fea0003800000 */
[----:B------:R-:W1:Y:S08]  /*aa20*/  LDC.64 R8, c[0x0][0x770] ;  /* 0x0001dc00ff087b82 */ /* 0x000e700000000a00 */
[----:B------:R-:W2:Y:S08]  /*aa30*/  LDC.64 R2, c[0x0][0x780] ;  /* 0x0001e000ff027b82 */ /* 0x000eb00000000a00 */
[----:B------:R-:W3:Y:S01]  /*aa40*/  LDC.64 R6, c[0x0][0x778] ;  /* 0x0001de00ff067b82 */ /* 0x000ee20000000a00 */
[----:B-1----:R-:W-:-:S07]  /*aa50*/  ISETP.NE.U32.AND P0, PT, R8, RZ, PT ;  /* 0x000000ff0800720c */ /* 0x002fce0003f05070 */
[----:B------:R-:W1:Y:S01]  /*aa60*/  LDC.64 R14, c[0x0][0x778] ;  /* 0x0001de00ff0e7b82 */ /* 0x000e620000000a00 */
[----:B------:R-:W-:Y:S02]  /*aa70*/  ISETP.NE.AND.EX P0, PT, R9, RZ, PT, P0 ;  /* 0x000000ff0900720c */ /* 0x000fe40003f05300 */
[----:B--2---:R-:W-:-:S05]  /*aa80*/  ISETP.NE.U32.AND P1, PT, R2, RZ, PT ;  /* 0x000000ff0200720c */ /* 0x004fca0003f25070 */
[----:B------:R-:W2:Y:S01]  /*aa90*/  LDC.64 R4, c[0x0][0x770] ;  /* 0x0001dc00ff047b82 */ /* 0x000ea20000000a00 */
[----:B------:R-:W-:-:S05]  /*aaa0*/  ISETP.NE.AND.EX P1, PT, R3, RZ, PT, P1 ;  /* 0x000000ff0300720c */ /* 0x000fca0003f25310 */
[----:B------:R-:W-:Y:S01]  /*aab0*/  VOTEU.ANY UP0, P0 ;  /* 0x00000000003f7886 */ /* 0x000fe20000000100 */
[----:B---3--:R-:W-:Y:S02]  /*aac0*/  ISETP.NE.U32.AND P0, PT, R6, RZ, PT ;  /* 0x000000ff0600720c */ /* 0x008fe40003f05070 */
[----:B------:R-:W-:Y:S02]  /*aad0*/  PLOP3.LUT P2, PT, PT, PT, UP0, 0x80, 0x0 ;  /* 0x000000000000781c */ /* 0x000fe40003f4f008 */
[----:B------:R-:W-:-:S03]  /*aae0*/  ISETP.NE.AND.EX P0, PT, R7, RZ, PT, P0 ;  /* 0x000000ff0700720c */ /* 0x000fc60003f05300 */
[----:B------:R-:W3:Y:S01]  /*aaf0*/  @P1 LDC.64 R6, c[0x0][0x780] ;  /* 0x0001e000ff061b82 */ /* 0x000ee20000000a00 */
[----:B-1----:R-:W-:-:S07]  /*ab00*/  IMAD.WIDE R2, R11, 0x4, R14 ;  /* 0x000000040b027825 */ /* 0x002fce00078e020e */
[----:B------:R-:W1:Y:S01]  /*ab10*/  LDC R15, c[0x0][0x280] ;  /* 0x0000a000ff0f7b82 */ /* 0x000e620000000800 */
[----:B--2---:R-:W-:-:S05]  /*ab20*/  IMAD.WIDE R4, R11, 0x4, R4 ;  /* 0x000000040b047825 */ /* 0x004fca00078e0204 */
[----:B------:R-:W2:Y:S01]  /*ab30*/  @P2 LDG.E R16, desc[UR46][R4.64] ;  /* 0x0000002e04102981 */ /* 0x000ea2000c1e1900 */
[----:B------:R-:W-:-:S03]  /*ab40*/  IMAD.MOV.U32 R13, RZ, RZ, RZ ;  /* 0x000000ffff0d7224 */ /* 0x000fc600078e00ff */
[----:B------:R4:W5:Y:S04]  /*ab50*/  @P2 LDG.E R0, desc[UR46][R4.64] ;  /* 0x0000002e04002981 */ /* 0x000968000c1e1900 */
[----:B------:R4:W5:Y:S01]  /*ab60*/  @P0 LDG.E R13, desc[UR46][R2.64] ;  /* 0x0000002e020d0981 */ /* 0x000962000c1e1900 */
[----:B---3--:R-:W-:-:S05]  /*ab70*/  @P1 IMAD.WIDE R6, R11, 0x4, R6 ;  /* 0x000000040b061825 */ /* 0x008fca00078e0206 */
[----:B-1----:R4:W5:Y:S01]  /*ab80*/  @P1 LDG.E R15, desc[UR46][R6.64] ;  /* 0x0000002e060f1981 */ /* 0x002962000c1e1900 */
[----:B--2---:R-:W-:-:S05]  /*ab90*/  @P2 IMAD R16, R11, 0x40, R16 ;  /* 0x000000400b102824 */ /* 0x004fca00078e0210 */
[----:B------:R-:W-:Y:S01]  /*aba0*/  @P2 R2UR UR4, R16 ;  /* 0x00000000100422ca */ /* 0x000fe200000e0000 */
[----:B----4-:R-:W-:-:S14]  /*abb0*/  @P1 BRA `(.L_x_3263) ;  /* 0x0000000000101947 */ /* 0x010fdc0003800000 */
[----:B------:R-:W-:Y:S05]  /*abc0*/  @!P2 BRA `(.L_x_3263) ;  /* 0x00000000000ca947 */ /* 0x000fea0003800000 */
[----:B------:R-:W2:Y:S04]  /*abd0*/  LDG.E R6, desc[UR46][R4.64] ;  /* 0x0000002e04067981 */ /* 0x000ea8000c1e1900 */
[----:B-----5:R-:W2:Y:S02]  /*abe0*/  LDG.E R15, desc[UR46][R4.64+0x4] ;  /* 0x0000042e040f7981 */ /* 0x020ea4000c1e1900 */
[----:B--2---:R-:W-:-:S07]  /*abf0*/  IMAD.IADD R15, R15, 0x1, -R6 ;  /* 0x000000010f0f7824 */ /* 0x004fce00078e0a06 */
.L_x_3263:
[----:B------:R-:W-:Y:S01]  /*ac00*/  @UP0 USHF.R.S32.HI UR5, URZ, 0x1f, UR4 ;  /* 0x0000001f3f050899 */ /* 0x000fe20008011404 */
[----:B------:R-:W-:Y:S01]  /*ac10*/  ULDC.64 UR8, c[0x0][0x788] ;  /* 0x0001e20000087ab9 */ /* 0x000fe20000000a00 */
[----:B------:R-:W-:Y:S01]  /*ac20*/  UMOV UR6, URZ ;  /* 0x0000003f00067c82 */ /* 0x000fe20008000000 */
[----:B------:R-:W-:Y:S01]  /*ac30*/  ISETP.NE.U32.AND P1, PT, RZ, UR8, PT ;  /* 0x00000008ff007c0c */ /* 0x000fe2000bf25070 */
[----:B------:R-:W-:Y:S01]  /*ac40*/  @UP0 ULEA.HI UR5, UR5, UR4, URZ, 0x6 ;  /* 0x0000000405050291 */ /* 0x000fe2000f8f303f */
[----:B-----5:R-:W-:Y:S02]  /*ac50*/  @P2 R2UR UR6, R0 ;  /* 0x00000000000622ca */ /* 0x020fe400000e0000 */
[----:B------:R-:W-:Y:S01]  /*ac60*/  ISETP.NE.AND.EX P1, PT, RZ, UR9, PT, P1 ;  /* 0x00000009ff007c0c */ /* 0x000fe2000bf25310 */
[----:B------:R-:W-:Y:S01]  /*ac70*/  @UP0 ULOP3.LUT UR7, UR5, 0xffffffc0, URZ, 0xc0, !UPT ;  /* 0xffffffc005070892 */ /* 0x000fe2000f8ec03f */
[----:B------:R-:W-:Y:S01]  /*ac80*/  ULDC UR9, c[0x0][0x290] ;  /* 0x0000a40000097ab9 */ /* 0x000fe20000000800 */
[----:B------:R-:W-:-:S02]  /*ac90*/  UMOV UR4, URZ ;  /* 0x0000003f00047c82 */ /* 0x000fc40008000000 */
[----:B------:R-:W-:Y:S01]  /*aca0*/  @UP0 USHF.R.S32.HI UR8, URZ, 0x1f, UR7 ;  /* 0x0000001f3f080899 */ /* 0x000fe20008011407 */
[----:B------:R-:W-:Y:S01]  /*acb0*/  IMAD.U32 R0, RZ, RZ, UR9 ;  /* 0x00000009ff007e24 */ /* 0x000fe2000f8e00ff */
[----:B------:R-:W-:Y:S01]  /*acc0*/  UMOV UR5, URZ ;  /* 0x0000003f00057c82 */ /* 0x000fe20008000000 */
[----:B------:R-:W-:-:S04]  /*acd0*/  @UP0 UMOV UR4, UR7 ;  /* 0x0000000700040c82 */ /* 0x000fc80008000000 */
[----:B------:R-:W-:Y:S01]  /*ace0*/  @UP0 UMOV UR5, UR8 ;  /* 0x0000000800050c82 */ /* 0x000fe20008000000 */
[----:B------:R-:W-:Y:S05]  /*acf0*/  @!P1 BRA `(.L_x_3264) ;  /* 0x0000000000109947 */ /* 0x000fea0003800000 */
[----:B------:R-:W1:Y:S02]  /*ad00*/  LDC.64 R2, c[0x0][0x788] ;  /* 0x0001e200ff027b82 */ /* 0x000e640000000a00 */
[----:B-1----:R-:W-:-:S05]  /*ad10*/  IMAD.WIDE R2, R11, 0x4, R2 ;  /* 0x000000040b027825 */ /* 0x002fca00078e0202 */
[----:B------:R1:W5:Y:S01]  /*ad20*/  LDG.E R0, desc[UR46][R2.64] ;  /* 0x0000002e02007981 */ /* 0x000362000c1e1900 */
[----:B------:R-:W-:Y:S05]  /*ad30*/  BRA `(.L_x_3265) ;  /* 0x0000000000107947 */ /* 0x000fea0003800000 */
.L_x_3264:
[----:B------:R-:W-:Y:S05]  /*ad40*/  @!P0 BRA `(.L_x_3265) ;  /* 0x00000000000c8947 */ /* 0x000fea0003800000 */
[----:B------:R-:W2:Y:S04]  /*ad50*/  LDG.E R5, desc[UR46][R2.64] ;  /* 0x0000002e02057981 */ /* 0x000ea8000c1e1900 */
[----:B------:R-:W2:Y:S02]  /*ad60*/  LDG.E R0, desc[UR46][R2.64+0x4] ;  /* 0x0000042e02007981 */ /* 0x000ea4000c1e1900 */
[----:B--2---:R-:W-:-:S07]  /*ad70*/  IMAD.IADD R0, R0, 0x1, -R5 ;  /* 0x0000000100007824 */ /* 0x004fce00078e0a05 */
.L_x_3265:
[----:B-1----:R-:W-:Y:S01]  /*ad80*/  IMAD R3, R12, 0x80, R15 ;  /* 0x000000800c037824 */ /* 0x002fe200078e020f */
[----:B------:R-:W-:Y:S01]  /*ad90*/  ULDC UR7, c[0x0][0x74c] ;  /* 0x0001d30000077ab9 */ /* 0x000fe20000000800 */
[----:B------:R-:W-:Y:S02]  /*ada0*/  VIADD R15, R15, 0x3f ;  /* 0x0000003f0f0f7836 */ /* 0x000fe40000000000 */
[----:B------:R-:W-:Y:S01]  /*adb0*/  IMAD.MOV.U32 R2, RZ, RZ, RZ ;  /* 0x000000ffff027224 */ /* 0x000fe200078e00ff */
[----:B-----5:R-:W-:-:S04]  /*adc0*/  IADD3 R0, R3, -UR7, -R0 ;  /* 0x8000000703007c10 */ /* 0x020fc8000fffe800 */
[----:B------:R-:W-:-:S04]  /*add0*/  SHF.R.S32.HI R3, RZ, 0x1f, R0 ;  /* 0x0000001fff037819 */ /* 0x000fc80000011400 */
[----:B------:R-:W-:Y:S02]  /*ade0*/  LEA.HI R3, R3, R0, RZ, 0x6 ;  /* 0x0000000003037211 */ /* 0x000fe400078f30ff */
[----:B------:R-:W-:Y:S02]  /*adf0*/  SHF.R.S32.HI R0, RZ, 0x1f, R15 ;  /* 0x0000001fff007819 */ /* 0x000fe4000001140f */
[----:B------:R-:W-:Y:S02]  /*ae00*/  SHF.R.S32.HI R3, RZ, 0x6, R3 ;  /* 0x00000006ff037819 */ /* 0x000fe40000011403 */
[----:B------:R-:W-:Y:S02]  /*ae10*/  LEA.HI R0, R0, R15, RZ, 0x6 ;  /* 0x0000000f00007211 */ /* 0x000fe400078f30ff */
[----:B------:R-:W-:Y:S02]  /*ae20*/  VIMNMX R4, RZ, R3, !PT ;  /* 0x00000003ff047248 */ /* 0x000fe40007fe0100 */
[----:B------:R-:W-:-:S04]  /*ae30*/  SHF.R.S32.HI R0, RZ, 0x6, R0 ;  /* 0x00000006ff007819 */ /* 0x000fc80000011400 */
[----:B------:R-:W-:-:S13]  /*ae40*/  ISETP.GT.AND P1, PT, R0, R4, PT ;  /* 0x000000040000720c */ /* 0x000fda0003f24270 */
[----:B------:R-:W-:Y:S05]  /*ae50*/  @!P1 BRA `(.L_x_3262) ;  /* 0x0000001c008c9947 */ /* 0x000fea0003800000 */
[----:B------:R-:W-:Y:S01]  /*ae60*/  ISETP.NE.U32.AND P1, PT, R8, RZ, PT ;  /* 0x000000ff0800720c */ /* 0x000fe20003f25070 */
[----:B------:R-:W-:Y:S01]  /*ae70*/  USHF.R.S32.HI UR7, URZ, 0x1f, UR20 ;  /* 0x0000001f3f077899 */ /* 0x000fe20008011414 */
[----:B------:R-:W-:Y:S01]  /*ae80*/  SHF.R.S32.HI R2, RZ, 0x1f, R11 ;  /* 0x0000001fff027819 */ /* 0x000fe2000001140b */
[----:B------:R-:W-:Y:S01]  /*ae90*/  ULDC.64 UR10, c[0x0][0x718] ;  /* 0x0001c600000a7ab9 */ /* 0x000fe20000000a00 */
[----:B------:R-:W-:Y:S01]  /*aea0*/  ISETP.NE.AND.EX P1, PT, R9, RZ, PT, P1 ;  /* 0x000000ff0900720c */ /* 0x000fe20003f25310 */
[----:B------:R-:W-:Y:S01]  /*aeb0*/  UMOV UR8, UR4 ;  /* 0x0000000400087c82 */ /* 0x000fe20008000000 */
[----:B------:R-:W-:Y:S01]  /*aec0*/  UMOV UR9, UR5 ;  /* 0x0000000500097c82 */ /* 0x000fe20008000000 */
[----:B------:R-:W-:Y:S01]  /*aed0*/  R2UR UR21, R11 ;  /* 0x000000000b1572ca */ /* 0x000fe200000e0000 */
[----:B------:R-:W-:Y:S01]  /*aee0*/  UIMAD.WIDE.U32 UR4, UR20, UR10, UR8 ;  /* 0x0000000a140472a5 */ /* 0x000fe2000f8e0008 */
[----:B------:R-:W-:Y:S01]  /*aef0*/  SEL R2, R2, RZ, !P1 ;  /* 0x000000ff02027207 */ /* 0x000fe20004800000 */
[----:B------:R-:W-:Y:S01]  /*af00*/  UIMAD UR10, UR7, UR10, URZ ;  /* 0x0000000a070a72a4 */ /* 0x000fe2000f8e023f */
[----:B------:R-:W-:Y:S01]  /*af10*/  R2UR UR18, R12 ;  /* 0x000000000c1272ca */ /* 0x000fe200000e0000 */
[----:B------:R-:W-:Y:S01]  /*af20*/  ULDC.64 UR14, c[0x0][0x730] ;  /* 0x0001cc00000e7ab9 */ /* 0x000fe20000000a00 */
[----:B------:R-:W-:Y:S01]  /*af30*/  R2UR UR12, R2 ;  /* 0x00000000020c72ca */ /* 0x000fe200000e0000 */
[----:B------:R-:W-:Y:S01]  /*af40*/  UIMAD UR7, UR7, UR14, URZ ;  /* 0x0000000e070772a4 */ /* 0x000fe2000f8e023f */
[----:B------:R-:W-:Y:S01]  /*af50*/  R2UR UR19, R13 ;  /* 0x000000000d1372ca */ /* 0x000fe200000e0000 */
[----:B------:R-:W-:Y:S01]  /*af60*/  UIMAD UR10, UR20, UR11, UR10 ;  /* 0x0000000b140a72a4 */ /* 0x000fe2000f8e020a */
[----:B------:R-:W-:Y:S01]  /*af70*/  SEL R11, R11, RZ, !P0 ;  /* 0x000000ff0b0b7207 */ /* 0x000fe20004000000 */
[----:B------:R-:W-:Y:S01]  /*af80*/  UIMAD.WIDE.U32 UR8, UR20, UR14, UR8 ;  /* 0x0000000e140872a5 */ /* 0x000fe2000f8e0008 */
[----:B------:R-:W-:Y:S01]  /*af90*/  BSSY B0, `(.L_x_3262) ;  /* 0x00001cf000007945 */ /* 0x000fe20003800000 */
[----:B------:R-:W-:Y:S01]  /*afa0*/  ULDC UR11, c[0x0][0x2e8] ;  /* 0x0000ba00000b7ab9 */ /* 0x000fe20000000800 */
[----:B------:R-:W-:Y:S01]  /*afb0*/  UIMAD UR7, UR20, UR15, UR7 ;  /* 0x0000000f140772a4 */ /* 0x000fe2000f8e0207 */
[----:B------:R-:W-:Y:S01]  /*afc0*/  R2UR UR13, R11 ;  /* 0x000000000b0d72ca */ /* 0x000fe200000e0000 */
[----:B------:R-:W-:Y:S01]  /*afd0*/  UISETP.NE.AND UP0, UPT, UR11, 0x1, UPT ;  /* 0x000000010b00788c */ /* 0x000fe2000bf05270 */
[----:B------:R-:W-:Y:S01]  /*afe0*/  IMAD.MOV.U32 R2, RZ, RZ, RZ ;  /* 0x000000ffff027224 */ /* 0x000fe200078e00ff */
[----:B------:R-:W-:Y:S01]  /*aff0*/  ULDC.64 UR14, c[0x0][0x720] ;  /* 0x0001c800000e7ab9 */ /* 0x000fe20000000a00 */
[----:B------:R-:W-:Y:S01]  /*b000*/  VOTEU.ANY UP1, P1 ;  /* 0x00000000003f7886 */ /* 0x000fe20000820100 */
[----:B------:R-:W-:-:S02]  /*b010*/  UIADD3 UR5, UR5, UR10, URZ ;  /* 0x0000000a05057290 */ /* 0x000fc4000fffe03f */
[----:B------:R-:W-:Y:S02]  /*b020*/  UIADD3 UR9, UR9, UR7, URZ ;  /* 0x0000000709097290 */ /* 0x000fe4000fffe03f */
[----:B------:R-:W-:Y:S02]  /*b030*/  USEL UR21, UR21, URZ, !UP1 ;  /* 0x0000003f15157287 */ /* 0x000fe4000c800000 */
[----:B------:R-:W-:Y:S01]  /*b040*/  UIMAD UR7, UR12, UR14, URZ ;  /* 0x0000000e0c0772a4 */ /* 0x000fe2000f8e023f */
[----:B------:R-:W-:Y:S01]  /*b050*/  ELECT P0, URZ, PT ;  /* 0x00000000003f782f */ /* 0x000fe20003800000 */
[----:B------:R-:W-:Y:S01]  /*b060*/  ULDC.64 UR16, c[0x0][0x738] ;  /* 0x0001ce0000107ab9 */ /* 0x000fe20000000a00 */
[----:B------:R-:W-:Y:S02]  /*b070*/  UIMAD.WIDE.U32 UR22, UR14, UR21, UR4 ;  /* 0x000000150e1672a5 */ /* 0x000fe4000f8e0004 */
[----:B------:R-:W-:Y:S02]  /*b080*/  UIMAD UR5, UR15, UR21, UR7 ;  /* 0x000000150f0572a4 */ /* 0x000fe4000f8e0207 */
[----:B------:R-:W-:-:S02]  /*b090*/  UIMAD.WIDE.U32 UR14, UR16, UR21, UR8 ;  /* 0x00000015100e72a5 */ /* 0x000fc4000f8e0008 */
[----:B------:R-:W-:Y:S01]  /*b0a0*/  UIMAD UR10, UR12, UR16, URZ ;  /* 0x000000100c0a72a4 */ /* 0x000fe2000f8e023f */
[----:B------:R-:W-:Y:S01]  /*b0b0*/  @UP0 ULDC UR8, c[0x0][0x2ec] ;  /* 0x0000bb0000080ab9 */ /* 0x000fe20000000800 */
[----:B------:R-:W-:Y:S01]  /*b0c0*/  @UP0 ULDC UR7, c[0x0][0x2f0] ;  /* 0x0000bc0000070ab9 */ /* 0x000fe20000000800 */
[----:B------:R-:W-:Y:S02]  /*b0d0*/  UIMAD.WIDE.U32 UR8, UR20, UR8, URZ ;  /* 0x00000008140872a5 */ /* 0x000fe4000f8e003f */
[----:B------:R-:W-:Y:S01]  /*b0e0*/  UMOV UR12, UR20 ;  /* 0x00000014000c7c82 */ /* 0x000fe20008000000 */
[----:B------:R-:W-:Y:S02]  /*b0f0*/  UIMAD UR4, UR17, UR21, UR10 ;  /* 0x00000015110472a4 */ /* 0x000fe4000f8e020a */
[----:B------:R-:W-:Y:S02]  /*b100*/  ULEA UR11, UR18, UR19, 0x7 ;  /* 0x00000013120b7291 */ /* 0x000fe4000f8e383f */
        /* <DEDUP_REMOVED lines=9> */
.L_x_3304:
        /* <DEDUP_REMOVED lines=15> */
.L_x_3268:
        /* <DEDUP_REMOVED lines=92> */
.L_x_3279:
[----:B-123--:R-:W-:-:S04]  /*b850*/  SHF.L.U32 R18, R10, 0x1f, RZ ;  /* 0x0000001f0a127819 */ /* 0x00efc800000006ff */
[----:B------:R-:W2:Y:S02]  /*b860*/  SYNCS.PHASECHK.TRANS64.TRYWAIT P1, [R15+URZ+0x30840], R18 ;  /* 0x030840120f0075a7 */ /* 0x000ea4000802017f */
[----:B--2---:R-:W-:Y:S05]  /*b870*/  @!P1 BRA `(.L_x_3271) ;  /* 0x00000018006c9947 */ /* 0x004fea0003800000 */
.L_x_3305:
        /* <DEDUP_REMOVED lines=8> */
.L_x_3272:
        /* <DEDUP_REMOVED lines=37> */
.L_x_3306:
        /* <DEDUP_REMOVED lines=8> */
.L_x_3274:
        /* <DEDUP_REMOVED lines=37> */
.L_x_3307:
        /* <DEDUP_REMOVED lines=8> */
.L_x_3276:
        /* <DEDUP_REMOVED lines=31> */
.L_x_3309:
        /* <DEDUP_REMOVED lines=8> */
.L_x_3278:
        /* <DEDUP_REMOVED lines=37> */
.L_x_3270:
[----:B------:R-:W4:Y:S02]  /*c360*/  LDL.LU R4, [R1+0x8] ;  /* 0x0000080001047983 */ /* 0x000f240000300800 */
[----:B----4-:R-:W-:Y:S02]  /*c370*/  ISETP.NE.AND P1, PT, R4, RZ, PT ;  /* 0x000000ff0400720c */ /* 0x010fe40003f25270 */
[----:B------:R4:W5:Y:S11]  /*c380*/  LDL R4, [R1+0x4] ;  /* 0x0000040001047983 */ /* 0x0009760000100800 */
[----:B----4-:R-:W-:Y:S05]  /*c390*/  @!P1 BRA `(.L_x_3269) ;  /* 0x00000004005c9947 */ /* 0x010fea0003800000 */
[----:B------:R-:W-:-:S04]  /*c3a0*/  SHF.L.U32 R12, R10, 0x1f, RZ ;  /* 0x0000001f0a0c7819 */ /* 0x000fc800000006ff */
[----:B------:R-:W4:Y:S02]  /*c3b0*/  SYNCS.PHASECHK.TRANS64.TRYWAIT P1, [R15+URZ+0x30840], R12 ;  /* 0x0308400c0f0075a7 */ /* 0x000f24000802017f */
[----:B----4-:R-:W-:Y:S05]  /*c3c0*/  @!P1 BRA `(.L_x_3280) ;  /* 0x0000000c00ec9947 */ /* 0x010fea0003800000 */
.L_x_3310:
        /* <DEDUP_REMOVED lines=8> */
.L_x_3281:
        /* <DEDUP_REMOVED lines=34> */
.L_x_3311:
        /* <DEDUP_REMOVED lines=8> */
.L_x_3283:
        /* <DEDUP_REMOVED lines=34> */
.L_x_3269:
[----:B------:R-:W1:Y:S01]  /*c910*/  S2R R0, SR_TID.X ;  /* 0x0000000000007919 */ /* 0x000e620000002100 */
[----:B------:R-:W-:Y:S01]  /*c920*/  IMAD R3, R16, 0x8, R15 ;  /* 0x0000000810037824 */ /* 0x000fe200078e020f */
[----:B-1----:R-:W-:Y:S02]  /*c930*/  LOP3.LUT R2, R0, 0x7f, RZ, 0xc0, !PT ;  /* 0x0000007f00027812 */ /* 0x002fe400078ec0ff */
[----:B------:R-:W-:Y:S02]  /*c940*/  SHF.L.U32 R0, R10, 0x1f, RZ ;  /* 0x0000001f0a007819 */ /* 0x000fe400000006ff */
[----:B------:R-:W-:Y:S02]  /*c950*/  ISETP.NE.AND P1, PT, R2, RZ, PT ;  /* 0x000000ff0200720c */ /* 0x000fe40003f25270 */
[----:B------:R-:W1:Y:S02]  /*c960*/  SYNCS.PHASECHK.TRANS64.TRYWAIT P0, [R3+URZ+0x30840], R0 ;  /* 0x03084000030075a7 */ /* 0x000e64000800017f */
[----:B-1----:R-:W-:Y:S09]  /*c970*/  @!P0 BRA `(.L_x_3284) ;  /* 0x0000000800a88947 */ /* 0x002ff20003800000 */
.L_x_3312:
[----:B------:R-:W-:Y:S05]  /*c980*/  @P1 BRA `(.L_x_3285) ;  /* 0x0000000000181947 */ /* 0x000fea0003800000 */
[----:B------:R-:W1:Y:S01]  /*c990*/  S2R R2, SR_TID.X ;  /* 0x0000000000027919 */ /* 0x000e620000002100 */
[----:B------:R-:W-:-:S04]  /*c9a0*/  IMAD.MOV.U32 R0, RZ, RZ, 0x4100 ;  /* 0x00004100ff007424 */ /* 0x000fc800078e00ff */
[----:B------:R1:W-:Y:S02]  /*c9b0*/  SYNCS.ARRIVE.TRANS64 RZ, [R3+URZ+0x30830], R0 ;  /* 0x0308300003ff79a7 */ /* 0x0003e4000800003f */
[----:B-1----:R-:W-:-:S13]  /*c9c0*/  LOP3.LUT P0, RZ, R2, 0x1f, RZ, 0xc0, !PT ;  /* 0x0000001f02ff7812 */ /* 0x002fda000780c0ff */
[----:B------:R-:W-:Y:S05]  /*c9d0*/  @!P0 BRA `(.L_x_3285) ;  /* 0x0000000000048947 */ /* 0x000fea0003800000 */
[----:B------:R-:W-:Y:S01]  /*c9e0*/  BPT.TRAP 0x1 ;  /* 0x000000040000795c */ /* 0x000fe20000300000 */
.L_x_3285:
        /* <DEDUP_REMOVED lines=41> */
.L_x_3266:
[----:B------:R-:W-:Y:S05]  /*cc80*/  BSYNC B0 ;  /* 0x0000000000007941 */ /* 0x000fea0003800000 */
.L_x_3262:
[----:B------:R-:W-:-:S03]  /*cc90*/  UMOV UR7, 0xffffffff ;  /* 0xffffffff00077882 */ /* 0x000fc60000000000 */
[----:B------:R-:W-:Y:S05]  /*cca0*/  BRA.DIV UR7, `(.L_x_3286) ;  /* 0x0000000607f07947 */ /* 0x000fea000b800000 */
[----:B------:R-:W-:-:S13]  /*ccb0*/  ELECT P6, URZ, PT ;  /* 0x00000000003f782f */ /* 0x000fda00038c0000 */
.L_x_3315:
[----:B------:R-:W-:Y:S05]  /*ccc0*/  @!P6 BRA `(.L_x_3122) ;  /* 0x000000000084e947 */ /* 0x000fea0003800000 */
[----:B------:R-:W-:-:S06]  /*ccd0*/  ULOP3.LUT UR7, UR38, 0x2, URZ, 0xfc, !UPT ;  /* 0x0000000226077892 */ /* 0x000fcc000f8efc3f */
[----:B------:R-:W-:-:S05]  /*cce0*/  IMAD.U32 R0, RZ, RZ, UR7 ;  /* 0x00000007ff007e24 */ /* 0x000fca000f8e00ff */
[----:B------:R-:W-:-:S13]  /*ccf0*/  ISETP.NE.AND P2, PT, R0, 0x3, PT ;  /* 0x000000030000780c */ /* 0x000fda0003f45270 */
[----:B------:R-:W-:Y:S05]  /*cd00*/  @!P2 BRA `(.L_x_3287) ;  /* 0x000000000004a947 */ /* 0x000fea0003800000 */
[----:B------:R-:W-:Y:S01]  /*cd10*/  BPT.TRAP 0x1 ;  /* 0x000000040000795c */ /* 0x000fe20000300000 */
.L_x_3287:
        /* <DEDUP_REMOVED lines=15> */
.L_x_3316:
[----:B------:R-:W2:Y:S02]  /*ce10*/  SYNCS.PHASECHK.TRANS64.TRYWAIT P0, [R3+URZ], R0 ;  /* 0x00000000030075a7 */ /* 0x000ea4000800017f */
[----:B--2---:R-:W-:Y:S05]  /*ce20*/  @!P0 BRA `(.L_x_3289) ;  /* 0x0000000400c48947 */ /* 0x004fea0003800000 */
.L_x_3317:
[----:B------:R-:W-:Y:S05]  /*ce30*/  @!P2 BRA `(.L_x_3290) ;  /* 0x000000000004a947 */ /* 0x000fea0003800000 */
[----:B------:R-:W-:Y:S01]  /*ce40*/  BPT.TRAP 0x1 ;  /* 0x000000040000795c */ /* 0x000fe20000300000 */
.L_x_3290:
[----:B--2---:R-:W-:-:S04]  /*ce50*/  VIADD R3, R8, 0x30840 ;  /* 0x0003084008037836 */ /* 0x004fc80000000000 */
[----:B------:R-:W-:-:S04]  /*ce60*/  IMAD R5, R2, 0x8, R3 ;  /* 0x0000000802057824 */ /* 0x000fc800078e0203 */
[----:B------:R-:W2:Y:S02]  /*ce70*/  SYNCS.PHASECHK.TRANS64.TRYWAIT P0, [R5+URZ], R4 ;  /* 0x00000004050075a7 */ /* 0x000ea4000800017f */
[----:B--2---:R-:W-:Y:S05]  /*ce80*/  @!P0 BRA `(.L_x_3291) ;  /* 0x0000000400c08947 */ /* 0x004fea0003800000 */
.L_x_3318:
[----:B------:R-:W-:-:S07]  /*ce90*/  IMAD R3, R6, 0x8, R3 ;  /* 0x0000000806037824 */ /* 0x000fce00078e0203 */
.L_x_3292:
[----:B---3--:R3:W4:Y:S02]  /*cea0*/  SYNCS.PHASECHK.TRANS64.TRYWAIT P0, [R3+URZ], R0 ;  /* 0x00000000030075a7 */ /* 0x008724000800017f */
[----:B----4-:R-:W-:Y:S05]  /*ceb0*/  @!P0 NANOSLEEP.SYNCS 0x989680 ;  /* 0x009896800000895d */ /* 0x010fea0003900000 */
[----:B------:R-:W4:Y:S02]  /*cec0*/  @!P0 SYNCS.PHASECHK.TRANS64 P0, [R3+URZ], R0 ;  /* 0x00000000030085a7 */ /* 0x000f24000800007f */
[----:B----4-:R-:W-:Y:S05]  /*ced0*/  @!P0 BRA `(.L_x_3292) ;  /* 0xfffffffc00f08947 */ /* 0x010fea000383ffff */
.L_x_3122:
[----:B------:R-:W-:Y:S05]  /*cee0*/  BSYNC B6 ;  /* 0x0000000000067941 */ /* 0x000fea0003800000 */
.L_x_3114:
[----:B------:R-:W-:Y:S05]  /*cef0*/  EXIT ;  /* 0x000000000000794d */ /* 0x000fea0003800000 */
.L_x_3132:
[----:B------:R-:W-:Y:S02]  /*cf00*/  IMAD.MOV.U32 R12, RZ, RZ, RZ ;  /* 0x000000ffff0c7224 */ /* 0x000fe400078e00ff */
[----:B------:R-:W-:Y:S02]  /*cf10*/  IMAD.MOV.U32 R11, RZ, RZ, 0x1f ;  /* 0x0000001fff0b7424 */ /* 0x000fe400078e00ff */
[----:B------:R-:W-:-:S07]  /*cf20*/  IMAD.MOV.U32 R15, RZ, RZ, -0x1 ;  /* 0xffffffffff0f7424 */ /* 0x000fce00078e00ff */
[----:B------:R-:W-:Y:S05]  /*cf30*/  WARPSYNC.COLLECTIVE R15, `(.L_x_3293) ;  /* 0x000000000f087348 */ /* 0x000fea0003c00000 */
[----:B------:R1:W2:Y:S02]  /*cf40*/  SHFL.IDX P6, R14, R13, R12, R11 ;  /* 0x0000000c0d0e7389 */ /* 0x0002a400000c000b */
[----:B-12---:R-:W-:Y:S01]  /*cf50*/  ENDCOLLECTIVE ;  /* 0x000000000000791b */ /* 0x006fe20003800000 */
.L_x_3293:
[----:B------:R-:W-:Y:S05]  /*cf60*/  BRA `(.L_x_3294) ;  /* 0xffffff4800447947 */ /* 0x000fea000383ffff */
.L_x_3134:
        /* <DEDUP_REMOVED lines=8> */
.L_x_3138:
[----:B---3--:R3:W4:Y:S02]  /*cff0*/  SYNCS.PHASECHK.TRANS64.TRYWAIT P1, [R0+URZ+0x30810], R209 ;  /* 0x030810d1000075a7 */ /* 0x008724000802017f */
[----:B----4-:R-:W-:Y:S05]  /*d000*/  @!P1 NANOSLEEP.SYNCS 0x989680 ;  /* 0x009896800000995d */ /* 0x010fea0003900000 */
[----:B------:R-:W4:Y:S02]  /*d010*/  @!P1 SYNCS.PHASECHK.TRANS64 P1, [R0+URZ+0x30810], R209 ;  /* 0x030810d1000095a7 */ /* 0x000f24000802007f */
[----:B----4-:R-:W-:Y:S05]  /*d020*/  @!P1 BRA `(.L_x_3138) ;  /* 0xfffffffc00f09947 */ /* 0x010fea000383ffff */
[----:B------:R-:W-:Y:S05]  /*d030*/  BRA `(.L_x_3137) ;  /* 0xffffff50002c7947 */ /* 0x000fea000383ffff */
.L_x_3142:
[----:B------:R1:W1:Y:S02]  /*d040*/  SYNCS.PHASECHK.TRANS64.TRYWAIT P1, [R0+URZ+0x30830], R209 ;  /* 0x030830d1000075a7 */ /* 0x000264000802017f */
[----:B-1----:R-:W-:Y:S05]  /*d050*/  @!P1 NANOSLEEP.SYNCS 0x989680 ;  /* 0x009896800000995d */ /* 0x002fea0003900000 */
[----:B------:R-:W1:Y:S02]  /*d060*/  @!P1 SYNCS.PHASECHK.TRANS64 P1, [R0+URZ+0x30830], R209 ;  /* 0x030830d1000095a7 */ /* 0x000e64000802007f */
[----:B-1----:R-:W-:Y:S05]  /*d070*/  @!P1 BRA `(.L_x_3142) ;  /* 0xfffffffc00f09947 */ /* 0x002fea000383ffff */
[----:B------:R-:W-:Y:S05]  /*d080*/  BRA `(.L_x_3141) ;  /* 0xffffff58004c7947 */ /* 0x000fea000383ffff */
.L_x_3222:
[----:B------:R-:W-:Y:S01]  /*d090*/  BSSY B0, `(.L_x_3295) ;  /* 0x0000005000007945 */ /* 0x000fe20003800000 */
[----:B------:R-:W-:-:S07]  /*d0a0*/  IMAD.MOV.U32 R15, RZ, RZ, -0x1 ;  /* 0xffffffffff0f7424 */ /* 0x000fce00078e00ff */
[----:B------:R-:W-:Y:S05]  /*d0b0*/  WARPSYNC.COLLECTIVE R15, `(.L_x_3296) ;  /* 0x000000000f087348 */ /* 0x000fea0003c00000 */
[----:B------:R-:W-:Y:S01]  /*d0c0*/  NOP ;  /* 0x0000000000007918 */ /* 0x000fe20000000000 */
[----:B------:R-:W-:Y:S01]  /*d0d0*/  ENDCOLLECTIVE ;  /* 0x000000000000791b */ /* 0x000fe20003800000 */
.L_x_3296:
[----:B------:R-:W-:Y:S05]  /*d0e0*/  BSYNC B0 ;  /* 0x0000000000007941 */ /* 0x000fea0003800000 */
.L_x_3295:
[----:B------:R-:W-:Y:S05]  /*d0f0*/  BRA `(.L_x_3297) ;  /* 0xffffffc000fc7947 */ /* 0x000fea000383ffff */
.L_x_3235:
[----:B------:R-:W-:Y:S01]  /*d100*/  BSSY B0, `(.L_x_3298) ;  /* 0x0000005000007945 */ /* 0x000fe20003800000 */
[----:B------:R-:W-:-:S07]  /*d110*/  IMAD.MOV.U32 R15, RZ, RZ, -0x1 ;  /* 0xffffffffff0f7424 */ /* 0x000fce00078e00ff */
[----:B------:R-:W-:Y:S05]  /*d120*/  WARPSYNC.COLLECTIVE R15, `(.L_x_3299) ;  /* 0x000000000f087348 */ /* 0x000fea0003c00000 */
[----:B------:R-:W-:Y:S01]  /*d130*/  NOP ;  /* 0x0000000000007918 */ /* 0x000fe20000000000 */
[----:B------:R-:W-:Y:S01]  /*d140*/  ENDCOLLECTIVE ;  /* 0x000000000000791b */ /* 0x000fe20003800000 */
.L_x_3299:
[----:B------:R-:W-:Y:S05]  /*d150*/  BSYNC B0 ;  /* 0x0000000000007941 */ /* 0x000fea0003800000 */
.L_x_3298:
[----:B------:R-:W-:Y:S05]  /*d160*/  BRA `(.L_x_3300) ;  /* 0xffffffc800ac7947 */ /* 0x000fea000383ffff */
.L_x_3247:
[----:B------:R-:W-:Y:S01]  /*d170*/  BSSY B0, `(.L_x_3301) ;  /* 0x0000005000007945 */ /* 0x000fe20003800000 */
[----:B------:R-:W-:-:S07]  /*d180*/  IMAD.MOV.U32 R15, RZ, RZ, -0x1 ;  /* 0xffffffffff0f7424 */ /* 0x000fce00078e00ff */
[----:B------:R-:W-:Y:S05]  /*d190*/  WARPSYNC.COLLECTIVE R15, `(.L_x_3302) ;  /* 0x000000000f087348 */ /* 0x000fea0003c00000 */
[----:B------:R-:W-:Y:S01]  /*d1a0*/  NOP ;  /* 0x0000000000007918 */ /* 0x000fe20000000000 */
[----:B------:R-:W-:Y:S01]  /*d1b0*/  ENDCOLLECTIVE ;  /* 0x000000000000791b */ /* 0x000fe20003800000 */
.L_x_3302:
[----:B------:R-:W-:Y:S05]  /*d1c0*/  BSYNC B0 ;  /* 0x0000000000007941 */ /* 0x000fea0003800000 */
.L_x_3301:
[----:B------:R-:W-:Y:S05]  /*d1d0*/  BRA `(.L_x_3303) ;  /* 0xffffffcc00ec7947 */ /* 0x000fea000383ffff */
.L_x_3267:
[----:B-1----:R1:W2:Y:S02]  /*d1e0*/  SYNCS.PHASECHK.TRANS64.TRYWAIT P0, [R15+URZ+0x30820], R2 ;  /* 0x030820020f0075a7 */ /* 0x0022a4000800017f */
[----:B--2---:R-:W-:Y:S05]  /*d1f0*/  @!P0 NANOSLEEP.SYNCS 0x989680 ;  /* 0x009896800000895d */ /* 0x004fea0003900000 */
[----:B------:R-:W2:Y:S02]  /*d200*/  @!P0 SYNCS.PHASECHK.TRANS64 P0, [R15+URZ+0x30820], R2 ;  /* 0x030820020f0085a7 */ /* 0x000ea4000800007f */
[----:B--2---:R-:W-:Y:S05]  /*d210*/  @!P0 BRA `(.L_x_3267) ;  /* 0xfffffffc00f08947 */ /* 0x004fea000383ffff */
[----:B------:R-:W-:Y:S05]  /*d220*/  BRA `(.L_x_3304) ;  /* 0xffffffdc00dc7947 */ /* 0x000fea000383ffff */
.L_x_3271:
[----:B--2---:R2:W3:Y:S02]  /*d230*/  SYNCS.PHASECHK.TRANS64.TRYWAIT P1, [R15+URZ+0x30840], R18 ;  /* 0x030840120f0075a7 */ /* 0x0044e4000802017f */
[----:B---3--:R-:W-:Y:S05]  /*d240*/  @!P1 NANOSLEEP.SYNCS 0x989680 ;  /* 0x009896800000995d */ /* 0x008fea0003900000 */
[----:B------:R-:W3:Y:S02]  /*d250*/  @!P1 SYNCS.PHASECHK.TRANS64 P1, [R15+URZ+0x30840], R18 ;  /* 0x030840120f0095a7 */ /* 0x000ee4000802007f */
[----:B---3--:R-:W-:Y:S05]  /*d260*/  @!P1 BRA `(.L_x_3271) ;  /* 0xfffffffc00f09947 */ /* 0x008fea000383ffff */
[----:B------:R-:W-:Y:S05]  /*d270*/  BRA `(.L_x_3305) ;  /* 0xffffffe400807947 */ /* 0x000fea000383ffff */
.L_x_3273:
[----:B-1----:R1:W3:Y:S02]  /*d280*/  SYNCS.PHASECHK.TRANS64.TRYWAIT P1, [R15+URZ+0x30828], R18 ;  /* 0x030828120f0075a7 */ /* 0x0022e4000802017f */
[----:B---3--:R-:W-:Y:S05]  /*d290*/  @!P1 NANOSLEEP.SYNCS 0x989680 ;  /* 0x009896800000995d */ /* 0x008fea0003900000 */
[----:B------:R-:W3:Y:S02]  /*d2a0*/  @!P1 SYNCS.PHASECHK.TRANS64 P1, [R15+URZ+0x30828], R18 ;  /* 0x030828120f0095a7 */ /* 0x000ee4000802007f */
[----:B---3--:R-:W-:Y:S05]  /*d2b0*/  @!P1 BRA `(.L_x_3273) ;  /* 0xfffffffc00f09947 */ /* 0x008fea000383ffff */
[----:B------:R-:W-:Y:S05]  /*d2c0*/  BRA `(.L_x_3306) ;  /* 0xffffffe800207947 */ /* 0x000fea000383ffff */
.L_x_3275:
[----:B---3--:R3:W4:Y:S02]  /*d2d0*/  SYNCS.PHASECHK.TRANS64.TRYWAIT P1, [R15+URZ+0x30848], R18 ;  /* 0x030848120f0075a7 */ /* 0x008724000802017f */
[----:B----4-:R-:W-:Y:S05]  /*d2e0*/  @!P1 NANOSLEEP.SYNCS 0x989680 ;  /* 0x009896800000995d */ /* 0x010fea0003900000 */
[----:B------:R-:W4:Y:S02]  /*d2f0*/  @!P1 SYNCS.PHASECHK.TRANS64 P1, [R15+URZ+0x30848], R18 ;  /* 0x030848120f0095a7 */ /* 0x000f24000802007f */
[----:B----4-:R-:W-:Y:S05]  /*d300*/  @!P1 BRA `(.L_x_3275) ;  /* 0xfffffffc00f09947 */ /* 0x010fea000383ffff */
[----:B------:R-:W-:Y:S05]  /*d310*/  BRA `(.L_x_3307) ;  /* 0xffffffe800c07947 */ /* 0x000fea000383ffff */
.L_x_3277:
[----:B------:R-:W-:-:S07]  /*d320*/  SHF.L.U32 R4, R10, 0x1f, RZ ;  /* 0x0000001f0a047819 */ /* 0x000fce00000006ff */
.L_x_3308:
[----:B----4-:R4:W1:Y:S02]  /*d330*/  SYNCS.PHASECHK.TRANS64.TRYWAIT P1, [R15+URZ+0x30820], R4 ;  /* 0x030820040f0075a7 */ /* 0x010864000802017f */
[----:B-1----:R-:W-:Y:S05]  /*d340*/  @!P1 NANOSLEEP.SYNCS 0x989680 ;  /* 0x009896800000995d */ /* 0x002fea0003900000 */
[----:B------:R-:W1:Y:S02]  /*d350*/  @!P1 SYNCS.PHASECHK.TRANS64 P1, [R15+URZ+0x30820], R4 ;  /* 0x030820040f0095a7 */ /* 0x000e64000802007f */
[----:B-1----:R-:W-:Y:S05]  /*d360*/  @!P1 BRA `(.L_x_3308) ;  /* 0xfffffffc00f09947 */ /* 0x002fea000383ffff */
[----:B------:R-:W-:Y:S05]  /*d370*/  BRA `(.L_x_3309) ;  /* 0xffffffec00447947 */ /* 0x000fea000383ffff */
.L_x_3280:
[----:B----4-:R4:W1:Y:S02]  /*d380*/  SYNCS.PHASECHK.TRANS64.TRYWAIT P1, [R15+URZ+0x30840], R12 ;  /* 0x0308400c0f0075a7 */ /* 0x010864000802017f */
[----:B-1----:R-:W-:Y:S05]  /*d390*/  @!P1 NANOSLEEP.SYNCS 0x989680 ;  /* 0x009896800000995d */ /* 0x002fea0003900000 */
[----:B------:R-:W1:Y:S02]  /*d3a0*/  @!P1 SYNCS.PHASECHK.TRANS64 P1, [R15+URZ+0x30840], R12 ;  /* 0x0308400c0f0095a7 */ /* 0x000e64000802007f */
[----:B-1----:R-:W-:Y:S05]  /*d3b0*/  @!P1 BRA `(.L_x_3280) ;  /* 0xfffffffc00f09947 */ /* 0x002fea000383ffff */
[----:B------:R-:W-:Y:S05]  /*d3c0*/  BRA `(.L_x_3310) ;  /* 0xfffffff000007947 */ /* 0x000fea000383ffff */
.L_x_3282:
[----:B-1----:R1:W2:Y:S02]  /*d3d0*/  SYNCS.PHASECHK.TRANS64.TRYWAIT P1, [R15+URZ+0x30828], R12 ;  /* 0x0308280c0f0075a7 */ /* 0x0022a4000802017f */
[----:B--2---:R-:W-:Y:S05]  /*d3e0*/  @!P1 NANOSLEEP.SYNCS 0x989680 ;  /* 0x009896800000995d */ /* 0x004fea0003900000 */
[----:B------:R-:W2:Y:S02]  /*d3f0*/  @!P1 SYNCS.PHASECHK.TRANS64 P1, [R15+URZ+0x30828], R12 ;  /* 0x0308280c0f0095a7 */ /* 0x000ea4000802007f */
[----:B--2---:R-:W-:Y:S05]  /*d400*/  @!P1 BRA `(.L_x_3282) ;  /* 0xfffffffc00f09947 */ /* 0x004fea000383ffff */
[----:B------:R-:W-:Y:S05]  /*d410*/  BRA `(.L_x_3311) ;  /* 0xfffffff000947947 */ /* 0x000fea000383ffff */
.L_x_3284:
[----:B------:R1:W1:Y:S02]  /*d420*/  SYNCS.PHASECHK.TRANS64.TRYWAIT P0, [R3+URZ+0x30840], R0 ;  /* 0x03084000030075a7 */ /* 0x000264000800017f */
[----:B-1----:R-:W-:Y:S05]  /*d430*/  @!P0 NANOSLEEP.SYNCS 0x989680 ;  /* 0x009896800000895d */ /* 0x002fea0003900000 */
[----:B------:R-:W1:Y:S02]  /*d440*/  @!P0 SYNCS.PHASECHK.TRANS64 P0, [R3+URZ+0x30840], R0 ;  /* 0x03084000030085a7 */ /* 0x000e64000800007f */
[----:B-1----:R-:W-:Y:S05]  /*d450*/  @!P0 BRA `(.L_x_3284) ;  /* 0xfffffffc00f08947 */ /* 0x002fea000383ffff */
[----:B------:R-:W-:Y:S05]  /*d460*/  BRA `(.L_x_3312) ;  /* 0xfffffff400447947 */ /* 0x000fea000383ffff */
.L_x_3286:
[----:B------:R-:W-:Y:S01]  /*d470*/  BSSY B0, `(.L_x_3313) ;  /* 0x0000006000007945 */ /* 0x000fe20003800000 */
[----:B------:R-:W-:-:S07]  /*d480*/  IMAD.MOV.U32 R15, RZ, RZ, -0x1 ;  /* 0xffffffffff0f7424 */ /* 0x000fce00078e00ff */
[----:B------:R-:W-:Y:S05]  /*d490*/  WARPSYNC.COLLECTIVE R15, `(.L_x_3314) ;  /* 0x000000000f0c7348 */ /* 0x000fea0003c00000 */
[----:B------:R-:W-:Y:S02]  /*d4a0*/  ELECT P6, UR62, PT ;  /* 0x00000000003e782f */ /* 0x000fe400038c0000 */
[----:B------:R-:W-:Y:S01]  /*d4b0*/  MOV R14, UR62 ;  /* 0x0000003e000e7c02 */ /* 0x000fe20008000f00 */
[----:B------:R-:W-:Y:S10]  /*d4c0*/  ENDCOLLECTIVE ;  /* 0x000000000000791b */ /* 0x000ff40003800000 */
.L_x_3314:
[----:B------:R-:W-:Y:S05]  /*d4d0*/  BSYNC B0 ;  /* 0x0000000000007941 */ /* 0x000fea0003800000 */
.L_x_3313:
[----:B------:R-:W-:Y:S05]  /*d4e0*/  BRA `(.L_x_3315) ;  /* 0xfffffff400f47947 */ /* 0x000fea000383ffff */
.L_x_3288:
[----:B-1----:R1:W2:Y:S02]  /*d4f0*/  SYNCS.PHASECHK.TRANS64.TRYWAIT P0, [R7+URZ], R4 ;  /* 0x00000004070075a7 */ /* 0x0022a4000800017f */
[----:B--2---:R-:W-:Y:S05]  /*d500*/  @!P0 NANOSLEEP.SYNCS 0x989680 ;  /* 0x009896800000895d */ /* 0x004fea0003900000 */
[----:B------:R-:W2:Y:S02]  /*d510*/  @!P0 SYNCS.PHASECHK.TRANS64 P0, [R7+URZ], R4 ;  /* 0x00000004070085a7 */ /* 0x000ea4000800007f */
[----:B--2---:R-:W-:Y:S05]  /*d520*/  @!P0 BRA `(.L_x_3288) ;  /* 0xfffffffc00f08947 */ /* 0x004fea000383ffff */
[----:B------:R-:W-:Y:S05]  /*d530*/  BRA `(.L_x_3316) ;  /* 0xfffffff800347947 */ /* 0x000fea000383ffff */
.L_x_3289:
[----:B--2---:R2:W3:Y:S02]  /*d540*/  SYNCS.PHASECHK.TRANS64.TRYWAIT P0, [R3+URZ], R0 ;  /* 0x00000000030075a7 */ /* 0x0044e4000800017f */
[----:B---3--:R-:W-:Y:S05]  /*d550*/  @!P0 NANOSLEEP.SYNCS 0x989680 ;  /* 0x009896800000895d */ /* 0x008fea0003900000 */
[----:B------:R-:W3:Y:S02]  /*d560*/  @!P0 SYNCS.PHASECHK.TRANS64 P0, [R3+URZ], R0 ;  /* 0x00000000030085a7 */ /* 0x000ee4000800007f */
[----:B---3--:R-:W-:Y:S05]  /*d570*/  @!P0 BRA `(.L_x_3289) ;  /* 0xfffffffc00f08947 */ /* 0x008fea000383ffff */
[----:B------:R-:W-:Y:S05]  /*d580*/  BRA `(.L_x_3317) ;  /* 0xfffffff800287947 */ /* 0x000fea000383ffff */
.L_x_3291:
[----:B--2---:R2:W3:Y:S02]  /*d590*/  SYNCS.PHASECHK.TRANS64.TRYWAIT P0, [R5+URZ], R4 ;  /* 0x00000004050075a7 */ /* 0x0044e4000800017f */
[----:B---3--:R-:W-:Y:S05]  /*d5a0*/  @!P0 NANOSLEEP.SYNCS 0x989680 ;  /* 0x009896800000895d */ /* 0x008fea0003900000 */
[----:B------:R-:W3:Y:S02]  /*d5b0*/  @!P0 SYNCS.PHASECHK.TRANS64 P0, [R5+URZ], R4 ;  /* 0x00000004050085a7 */ /* 0x000ee4000800007f */
[----:B---3--:R-:W-:Y:S05]  /*d5c0*/  @!P0 BRA `(.L_x_3291) ;  /* 0xfffffffc00f08947 */ /* 0x008fea000383ffff */
[----:B------:R-:W-:Y:S05]  /*d5d0*/  BRA `(.L_x_3318) ;  /* 0xfffffff8002c7947 */ /* 0x000fea000383ffff */
.L_x_3319:
        /* <DEDUP_REMOVED lines=10> */
.L_x_3675:


//--------------------- .text._ZN7cutlass13device_kernelIN5flash11enable_sm90INS1_16FlashAttnBwdSm90INS1_25CollectiveMainloopBwdSm90ILi2ELi2ELi2EN4cute5tupleIJNS5_1CILi1EEES8_S8_EEENS6_IJNS7_ILi64EEENS7_ILi128EEESB_EEENS_6half_tEfNS_4arch4Sm90ELb1ELb0ELb1ELb1ELb0ELb1ELb0ELb0ELi2ELi1ELi2ELi1ELb0EEENS1_24CollectiveEpilogueBwdGQAISC_fSF_Li256ELb1ELb0EEENS1_25SingleTileBwdLPTSchedulerILb1ELi128ELb0EEEEEEEEEvNT_6ParamsE --------------------------
	.section	.text._ZN7cutlass13device_kernelIN5flash11enable_sm90INS1_16FlashAttnBwdSm90INS1_25CollectiveMainloopBwdSm90ILi2ELi2ELi2EN4cute5tupleIJNS5_1CILi1EEES8_S8_EEENS6_IJNS7_ILi64EEENS7_ILi128EEESB_EEENS_6half_tEfNS_4arch4Sm90ELb1ELb0ELb1ELb1ELb0ELb1ELb0ELb0ELi2ELi1ELi2ELi1ELb0EEENS1_24CollectiveEpilogueBwdGQAISC_fSF_Li256ELb1ELb0EEENS1_25SingleTileBwdLPTSchedulerILb1ELi128ELb0EEEEEEEEEvNT_6ParamsE,"ax",@progbits
	.align	128
.text._ZN7cutlass13device_kernelIN5flash11enable_sm90INS1_16FlashAttnBwdSm90INS1_25CollectiveMainloopBwdSm90ILi2ELi2ELi2EN4cute5tupleIJNS5_1CILi1EEES8_S8_EEENS6_IJNS7_ILi64EEENS7_ILi128EEESB_EEENS_6half_tEfNS_4arch4Sm90ELb1ELb0ELb1ELb1ELb0ELb1ELb0ELb0ELi2ELi1ELi2ELi1ELb0EEENS1_24CollectiveEpilogueBwdGQAISC_fSF_Li256ELb1ELb0EEENS1_25SingleTileBwdLPTSchedulerILb1ELi128ELb0EEEEEEEEEvNT_6ParamsE:
        .type           _ZN7cutlass13device_kernelIN5flash11enable_sm90INS1_16FlashAttnBwdSm90INS1_25CollectiveMainloopBwdSm90ILi2ELi2ELi2EN4cute5tupleIJNS5_1CILi1EEES8_S8_EEENS6_IJNS7_ILi64EEENS7_ILi128EEESB_EEENS_6half_tEfNS_4arch4Sm90ELb1ELb0ELb1ELb1ELb0ELb1ELb0ELb0ELi2ELi1ELi2ELi1ELb0EEENS1_24CollectiveEpilogueBwdGQAISC_fSF_Li256ELb1ELb0EEENS1_25SingleTileBwdLPTSchedulerILb1ELi128ELb0EEEEEEEEEvNT_6ParamsE,@function
        .size           _ZN7cutlass13device_kernelIN5flash11enable_sm90INS1_16FlashAttnBwdSm90INS1_25CollectiveMainloopBwdSm90ILi2ELi2ELi2EN4cute5tupleIJNS5_1CILi1EEES8_S8_EEENS6_IJNS7_ILi64EEENS7_ILi128EEESB_EEENS_6half_tEfNS_4arch4Sm90ELb1ELb0ELb1ELb1ELb0ELb1ELb0ELb0ELi2ELi1ELi2ELi1ELb0EEENS1_24CollectiveEpilogueBwdGQAISC_fSF_Li256ELb1ELb0EEENS1_25SingleTileBwdLPTSchedulerILb1ELi128ELb0EEEEEEEEEvNT_6ParamsE,(.L_x_3676 - _ZN7cutlass13device_kernelIN5flash11enable_sm90INS1_16FlashAttnBwdSm90INS1_25CollectiveMainloopBwdSm90ILi2ELi2ELi2EN4cute5tupleIJNS5_1CILi1EEES8_S8_EEENS6_IJNS7_ILi64EEENS7_ILi128EEESB_EEENS_6half_tEfNS_4arch4Sm90ELb1ELb0ELb1ELb1ELb0ELb1ELb0ELb0ELi2ELi1ELi2ELi1ELb0EEENS1_24CollectiveEpilogueBwdGQAISC_fSF_Li256ELb1ELb0EEENS1_25SingleTileBwdLPTSchedulerILb1ELi128ELb0EEEEEEEEEvNT_6ParamsE)
        .other          _ZN7cutlass13device_kernelIN5flash11enable_sm90INS1_16FlashAttnBwdSm90INS1_25CollectiveMainloopBwdSm90ILi2ELi2ELi2EN4cute5tupleIJNS5_1CILi1EEES8_S8_EEENS6_IJNS7_ILi64EEENS7_ILi128EEESB_EEENS_6half_tEfNS_4arch4Sm90ELb1ELb0ELb1ELb1ELb0ELb1ELb0ELb0ELi2ELi1ELi2ELi1ELb0EEENS1_24CollectiveEpilogueBwdGQAISC_fSF_Li256ELb1ELb0EEENS1_25SingleTileBwdLPTSchedulerILb1ELi128ELb0EEEEEEEEEvNT_6ParamsE,@"STO_CUDA_ENTRY STV_DEFAULT"
_ZN7cutlass13device_kernelIN5flash11enable_sm90INS1_16FlashAttnBwdSm90INS1_25CollectiveMainloopBwdSm90ILi2ELi2ELi2EN4cute5tupleIJNS5_1CILi1EEES8_S8_EEENS6_IJNS7_ILi64EEENS7_ILi128EEESB_EEENS_6half_tEfNS_4arch4Sm90ELb1ELb0ELb1ELb1ELb0ELb1ELb0ELb0ELi2ELi1ELi2ELi1ELb0EEENS1_24CollectiveEpilogueBwdGQAISC_fSF_Li256ELb1ELb0EEENS1_25SingleTileBwdLPTSchedulerILb1ELi128ELb0EEEEEEEEEvNT_6ParamsE:
        /* <DEDUP_REMOVED lines=24> */
.L_x_3321:
[----:B------:R-:W-:Y:S05]  /*0180*/  BSYNC B0 ;  /* 0x0000000000007941 */ /* 0x000fea0003800000 */
.L_x_3320:
        /* <DEDUP_REMOVED lines=37> */
.L_x_3322:
        /* <DEDUP_REMOVED lines=22> */
.L_x_3323:
[----:B------:R-:W-:Y:S01]  /*0540*/  PLOP3.LUT P0, PT, PT, PT, UP0, 0x80, 0x0 ;  /* 0x000000000000781c */ /* 0x000fe20003f0f008 */
[----:B------:R-:W-:Y:S01]  /*0550*/  NOP ;  /* 0x0000000000007918 */ /* 0x000fe20000000000 */
[----:B------:R-:W-:Y:S01]  /*0560*/  ULDC.64 UR46, c[0x0][0x208] ;  /* 0x00008200002e7ab9 */ /* 0x000fe20000000a00 */
[----:B------:R-:W-:Y:S01]  /*0570*/  BSSY B6, `(.L_x_3324) ;  /* 0x0000931000067945 */ /* 0x000fe20003800000 */
[----:B-12-4-:R-:W-:Y:S09]  /*0580*/  BAR.SYNC.DEFER_BLOCKING 0x0 ;  /* 0x0000000000007b1d */ /* 0x016ff20000010000 */
[----:B------:R-:W-:Y:S05]  /*0590*/  @!P0 BRA `(.L_x_3325) ;  /* 0x0000005400008947 */ /* 0x000fea0003800000 */
.L_x_3326:
        /* <DEDUP_REMOVED lines=32> */
.L_x_3327:
[----:B------:R-:W-:Y:S01]  /*07a0*/  ULDC UR7, c[0x0][0x8cc] ;  /* 0x0002330000077ab9 */ /* 0x000fe20000000800 */
[----:B------:R-:W-:Y:S01]  /*07b0*/  UMOV UR36, UR10 ;  /* 0x0000000a00247c82 */ /* 0x000fe20008000000 */
[----:B------:R-:W-:-:S11]  /*07c0*/  UISETP.NE.AND UP0, UPT, UR7, 0x1, UPT ;  /* 0x000000010700788c */ /* 0x000fd6000bf05270 */
[----:B------:R-:W-:Y:S02]  /*07d0*/  @UP0 ULDC.64 UR8, c[0x0][0x8d0] ;  /* 0x0002340000080ab9 */ /* 0x000fe40000000a00 */
[----:B------:R-:W-:-:S04]  /*07e0*/  UIMAD.WIDE.U32 UR4, UR10, UR8, URZ ;  /* 0x000000080a0472a5 */ /* 0x000fc8000f8e003f */
[----:B------:R-:W-:-:S04]  /*07f0*/  @UP0 USHF.R.U32.HI UR36, URZ, UR9, UR5 ;  /* 0x000000093f240299 */ /* 0x000fc80008011605 */
[----:B------:R-:W-:-:S12]  /*0800*/  UIMAD UR4, UR36, UR7, URZ ;  /* 0x00000007240472a4 */ /* 0x000fd8000f8e023f */
.L_x_3328:
        /* <DEDUP_REMOVED lines=23> */
.L_x_3329:
        /* <DEDUP_REMOVED lines=14> */
.L_x_3331:
[----:B------:R-:W-:-:S05]  /*0a60*/  ULDC UR4, c[0x0][0x8f4] ;  /* 0x00023d0000047ab9 */ /* 0x000fca0000000800 */
.L_x_3330:
        /* <DEDUP_REMOVED lines=20> */
.L_x_3333:
        /* <DEDUP_REMOVED lines=14> */
.L_x_3334:
        /* <DEDUP_REMOVED lines=11> */
.L_x_3335:
        /* <DEDUP_REMOVED lines=13> */
.L_x_3336:
        /* <DEDUP_REMOVED lines=102> */
.L_x_3339:
        /* <DEDUP_REMOVED lines=15> */
.L_x_3338:
        /* <DEDUP_REMOVED lines=23> */
.L_x_3341:
        /* <DEDUP_REMOVED lines=15> */
.L_x_3340:
        /* <DEDUP_REMOVED lines=8> */
.L_x_3427:
        /* <DEDUP_REMOVED lines=15> */
.L_x_3343:
        /* <DEDUP_REMOVED lines=104> */
.L_x_3355:
[----:B------:R-:W-:-:S05]  /*1fb0*/  IMAD.U32 R0, RZ, RZ, UR38 ;  /* 0x00000026ff007e24 */ /* 0x000fca000f8e00ff */
[----:B------:R-:W-:-:S04]  /*1fc0*/  LOP3.LUT R0, R0, 0x1, RZ, 0xfc, !PT ;  /* 0x0000000100007812 */ /* 0x000fc800078efcff */
[----:B------:R-:W-:-:S13]  /*1fd0*/  ISETP.NE.AND P0, PT, R0, 0x3, PT ;  /* 0x000000030000780c */ /* 0x000fda0003f05270 */
[----:B------:R-:W-:Y:S05]  /*1fe0*/  @!P0 BRA `(.L_x_3345) ;  /* 0x0000000000048947 */ /* 0x000fea0003800000 */
[----:B------:R-:W-:Y:S01]  /*1ff0*/  BPT.TRAP 0x1 ;  /* 0x000000040000795c */ /* 0x000fe20000300000 */
.L_x_3345:
        /* <DEDUP_REMOVED lines=8> */
.L_x_3346:
[----:B---3--:R-:W-:Y:S05]  /*2080*/  @P1 BRA `(.L_x_3347) ;  /* 0x0000000000081947 */ /* 0x008fea0003800000 */
[----:B------:R-:W3:Y:S02]  /*2090*/  SYNCS.PHASECHK.TRANS64.TRYWAIT P1, [R0+URZ+0x30810], R209 ;  /* 0x030810d1000075a7 */ /* 0x000ee4000802017f */
[----:B---3--:R-:W-:Y:S05]  /*20a0*/  @!P1 BRA `(.L_x_3348) ;  /* 0x0000007800389947 */ /* 0x008fea0003800000 */
.L_x_3347:
        /* <DEDUP_REMOVED lines=84> */
.L_x_3349:
[----:B------:R1:W1:Y:S01]  /*25f0*/  SYNCS.PHASECHK.TRANS64.TRYWAIT P1, [R0+URZ+0x30830], R209 ;  /* 0x030830d1000075a7 */ /* 0x000262000802017f */
[----:B------:R-:W-:Y:S05]  /*2600*/  @!P0 BRA `(.L_x_3350) ;  /* 0x0000000000048947 */ /* 0x000fea0003800000 */
[----:B------:R-:W-:Y:S01]  /*2610*/  BPT.TRAP 0x1 ;  /* 0x000000040000795c */ /* 0x000fe20000300000 */
.L_x_3350:
        /* <DEDUP_REMOVED lines=54> */
.L_x_3351:
        /* <DEDUP_REMOVED lines=492> */
.L_x_3353:
        /* <DEDUP_REMOVED lines=49> */
.L_x_3354:
        /* <DEDUP_REMOVED lines=78> */
.L_x_3337:
[----:B------:R-:W-:Y:S05]  /*5030*/  @P0 BRA `(.L_x_3332) ;  /* 0x0000004800100947 */ /* 0x000fea0003800000 */
[----:B------:R-:W-:Y:S01]  /*5040*/  ULDC.64 UR4, c[0x0][0x878] ;  /* 0x00021e0000047ab9 */ /* 0x000fe20000000a00 */
[----:B------:R-:W1:Y:S01]  /*5050*/  S2R R4, SR_TID.X ;  /* 0x0000000000047919 */ /* 0x000e620000002100 */
[----:B------:R-:W-:Y:S01]  /*5060*/  UISETP.NE.U32.AND UP0, UPT, UR4, URZ, UPT ;  /* 0x0000003f0400728c */ /* 0x000fe2000bf05070 */
[----:B------:R-:W2:Y:S01]  /*5070*/  S2UR UR10, SR_CgaCtaId ;  /* 0x00000000000a79c3 */ /* 0x000ea20000008800 */
[----:B------:R-:W-:Y:S01]  /*5080*/  UMOV UR7, 0x400 ;  /* 0x0000040000077882 */ /* 0x000fe20000000000 */
[----:B------:R-:W-:Y:S02]  /*5090*/  USHF.L.U32 UR36, UR36, 0xe, URZ ;  /* 0x0000000e24247899 */ /* 0x000fe4000800063f */
[----:B------:R-:W-:Y:S01]  /*50a0*/  UISETP.NE.AND.EX UP0, UPT, UR5, URZ, UPT, UP0 ;  /* 0x0000003f0500728c */ /* 0x000fe2000bf05300 */
[----:B------:R-:W-:Y:S01]  /*50b0*/  ULDC.64 UR12, c[0x0][0x818] ;  /* 0x00020600000c7ab9 */ /* 0x000fe20000000a00 */
[----:B------:R-:W-:Y:S01]  /*50c0*/  ULDC.64 UR14, c[0x0][0x840] ;  /* 0x00021000000e7ab9 */ /* 0x000fe20000000a00 */
[----:B------:R-:W-:-:S03]  /*50d0*/  ULDC.64 UR16, c[0x0][0x848] ;  /* 0x0002120000107ab9 */ /* 0x000fc60000000a00 */
[----:B------:R-:W-:-:S05]  /*50e0*/  PLOP3.LUT P0, PT, PT, PT, UP0, 0x80, 0x0 ;  /* 0x000000000000781c */ /* 0x000fca0003f0f008 */
[----:B------:R-:W-:Y:S02]  /*50f0*/  @UP0 ULDC.64 UR4, c[0x0][0x878] ;  /* 0x00021e0000040ab9 */ /* 0x000fe40000000a00 */
[----:B------:R-:W-:-:S06]  /*5100*/  @UP0 UIMAD.WIDE UR4, UR39, 0x4, UR4 ;  /* 0x00000004270408a5 */ /* 0x000fcc000f8e0204 */
[----:B------:R-:W-:Y:S02]  /*5110*/  IMAD.U32 R2, RZ, RZ, UR4 ;  /* 0x00000004ff027e24 */ /* 0x000fe4000f8e00ff */
[----:B------:R-:W-:Y:S01]  /*5120*/  IMAD.U32 R3, RZ, RZ, UR5 ;  /* 0x00000005ff037e24 */ /* 0x000fe2000f8e00ff */
[----:B------:R-:W-:-:S04]  /*5130*/  ULDC UR5, c[0x0][0x850] ;  /* 0x0002140000057ab9 */ /* 0x000fc80000000800 */
[----:B------:R-:W3:Y:S01]  /*5140*/  @P0 LDG.E R2, desc[UR46][R2.64] ;  /* 0x0000002e02020981 */ /* 0x000ee2000c1e1900 */
[----:B-1----:R-:W-:Y:S01]  /*5150*/  VIADD R5, R4, 0xffffff80 ;  /* 0xffffff8004057836 */ /* 0x002fe20000000000 */
[----:B------:R-:W-:Y:S01]  /*5160*/  UISETP.NE.AND UP1, UPT, UR5, 0x1, UPT ;  /* 0x000000010500788c */ /* 0x000fe2000bf25270 */
[----:B------:R-:W-:Y:S03]  /*5170*/  BSSY B0, `(.L_x_3356) ;  /* 0x000005a000007945 */ /* 0x000fe60003800000 */
[----:B------:R-:W-:-:S07]  /*5180*/  SHF.R.S32.HI R0, RZ, 0x1f, R5 ;  /* 0x0000001fff007819 */ /* 0x000fce0000011405 */
[----:B------:R-:W-:Y:S02]  /*5190*/  @UP1 ULDC UR8, c[0x0][0x854] ;  /* 0x0002150000081ab9 */ /* 0x000fe40000000800 */
[----:B------:R-:W-:Y:S01]  /*51a0*/  UIMAD.WIDE.U32 UR8, UR37, UR8, URZ ;  /* 0x00000008250872a5 */ /* 0x000fe2000f8e003f */
[----:B------:R-:W-:Y:S01]  /*51b0*/  BAR.SYNC.DEFER_BLOCKING 0x1, 0x100 ;  /* 0x0044000000007b1d */ /* 0x000fe20000010000 */
[----:B---3--:R-:W-:Y:S02]  /*51c0*/  @P0 R2UR UR4, R2 ;  /* 0x00000000020402ca */ /* 0x008fe400000e0000 */
        /* <DEDUP_REMOVED lines=10> */
[----:B--2---:R-:W-:Y:S02]  /*5270*/  ULEA UR4, UR10, UR7, 0x18 ;  /* 0x000000070a047291 */ /* 0x004fe4000f8ec03f */
[----:B------:R-:W-:-:S04]  /*5280*/  @UP0 USHF.L.U32 UR5, UR5, 0x7, URZ ;  /* 0x0000000705050899 */ /* 0x000fc8000800063f */
[----:B------:R-:W-:Y:S01]  /*5290*/  @UP0 ULOP3.LUT UR6, UR5, 0xffffc000, URZ, 0xc0, !UPT ;  /* 0xffffc00005060892 */ /* 0x000fe2000f8ec03f */
[----:B------:R-:W-:Y:S02]  /*52a0*/  LEA R0, R0, UR4, 0x2 ;  /* 0x0000000400007c11 */ /* 0x000fe4000f8e10ff */
[----:B------:R-:W-:Y:S01]  /*52b0*/  @UP1 ULDC UR5, c[0x0][0x858] ;  /* 0x0002160000051ab9 */ /* 0x000fe20000000800 */
[----:B------:R-:W-:Y:S02]  /*52c0*/  @UP0 USHF.R.S32.HI UR7, URZ, 0x1f, UR6 ;  /* 0x0000001f3f070899 */ /* 0x000fe40008011406 */
[----:B------:R-:W-:Y:S01]  /*52d0*/  @UP1 USHF.R.U32.HI UR37, URZ, UR5, UR9 ;  /* 0x000000053f251299 */ /* 0x000fe20008011609 */
[----:B------:R1:W-:Y:S01]  /*52e0*/  STS.128 [R0], R24 ;  /* 0x0000001800007388 */ /* 0x0003e20000000c00 */
[----:B------:R-:W-:Y:S02]  /*52f0*/  @!UP0 UMOV UR6, URZ ;  /* 0x0000003f00068c82 */ /* 0x000fe40008000000 */
[----:B------:R-:W-:Y:S01]  /*5300*/  USHF.R.S32.HI UR5, URZ, 0x1f, UR37 ;  /* 0x0000001f3f057899 */ /* 0x000fe20008011425 */
[----:B------:R1:W-:Y:S01]  /*5310*/  STS.128 [R0+0x800], R28 ;  /* 0x0008001c00007388 */ /* 0x0003e20000000c00 */
[----:B------:R-:W-:Y:S01]  /*5320*/  UIADD3 UR8, UP1, UR36, UR6, URZ ;  /* 0x0000000624087290 */ /* 0x000fe2000ff3e03f */
[----:B------:R-:W-:Y:S01]  /*5330*/  @!UP0 UMOV UR7, URZ ;  /* 0x0000003f00078c82 */ /* 0x000fe20008000000 */
[----:B------:R-:W-:Y:S01]  /*5340*/  UIMAD UR6, UR5, UR12, URZ ;  /* 0x0000000c050672a4 */ /* 0x000fe2000f8e023f */
[----:B------:R1:W-:Y:S01]  /*5350*/  STS.128 [R0+0x1000], R32 ;  /* 0x0010002000007388 */ /* 0x0003e20000000c00 */
[----:B------:R-:W-:-:S02]  /*5360*/  ULEA.HI.X.SX32 UR9, UR36, UR7, 0x1, UP1 ;  /* 0x0000000724097291 */ /* 0x000fc400088f0e3f */
[----:B------:R-:W-:Y:S01]  /*5370*/  UIMAD UR5, UR5, UR14, URZ ;  /* 0x0000000e050572a4 */ /* 0x000fe2000f8e023f */
[----:B------:R1:W-:Y:S01]  /*5380*/  STS.128 [R0+0x1800], R36 ;  /* 0x0018002400007388 */ /* 0x0003e20000000c00 */
[----:B------:R-:W-:Y:S02]  /*5390*/  UIMAD UR10, UR37, UR13, UR6 ;  /* 0x0000000d250a72a4 */ /* 0x000fe4000f8e0206 */
[----:B------:R-:W-:Y:S01]  /*53a0*/  UIMAD.WIDE.U32 UR6, UR37, UR12, UR8 ;  /* 0x0000000c250672a5 */ /* 0x000fe2000f8e0008 */
[----:B------:R1:W-:Y:S01]  /*53b0*/  STS.128 [R0+0x2000], R40 ;  /* 0x0020002800007388 */ /* 0x0003e20000000c00 */
[----:B------:R-:W-:Y:S02]  /*53c0*/  UIMAD UR12, UR37, UR15, UR5 ;  /* 0x0000000f250c72a4 */ /* 0x000fe4000f8e0205 */
[----:B------:R-:W-:Y:S01]  /*53d0*/  USHF.R.S32.HI UR5, URZ, 0x1f, UR39 ;  /* 0x0000001f3f057899 */ /* 0x000fe20008011427 */
[----:B------:R1:W-:Y:S01]  /*53e0*/  STS.128 [R0+0x2800], R44 ;  /* 0x0028002c00007388 */ /* 0x0003e20000000c00 */
[----:B------:R-:W-:-:S02]  /*53f0*/  UIMAD.WIDE.U32 UR8, UR37, UR14, UR8 ;  /* 0x0000000e250872a5 */ /* 0x000fc4000f8e0008 */
[----:B------:R-:W-:Y:S01]  /*5400*/  USEL UR5, UR5, URZ, !UP0 ;  /* 0x0000003f05057287 */ /* 0x000fe2000c000000 */
[----:B------:R1:W-:Y:S01]  /*5410*/  STS.128 [R0+0x3000], R48 ;  /* 0x0030003000007388 */ /* 0x0003e20000000c00 */
[----:B------:R-:W-:Y:S01]  /*5420*/  ULDC.64 UR14, c[0x0][0x820] ;  /* 0x00020800000e7ab9 */ /* 0x000fe20000000a00 */
[----:B------:R-:W-:Y:S02]  /*5430*/  USEL UR39, UR39, URZ, !UP0 ;  /* 0x0000003f27277287 */ /* 0x000fe4000c000000 */
[----:B------:R1:W-:Y:S01]  /*5440*/  STS.128 [R0+0x3800], R52 ;  /* 0x0038003400007388 */ /* 0x0003e20000000c00 */
[----:B------:R-:W-:Y:S02]  /*5450*/  UIMAD UR11, UR5, UR14, URZ ;  /* 0x0000000e050b72a4 */ /* 0x000fe4000f8e023f */
[----:B------:R-:W-:Y:S01]  /*5460*/  UIADD3 UR7, UR7, UR10, URZ ;  /* 0x0000000a07077290 */ /* 0x000fe2000fffe03f */
[----:B------:R1:W-:Y:S01]  /*5470*/  STS.128 [R0+0x4000], R56 ;  /* 0x0040003800007388 */ /* 0x0003e20000000c00 */
[----:B------:R-:W-:-:S02]  /*5480*/  UIMAD UR5, UR5, UR16, URZ ;  /* 0x00000010050572a4 */ /* 0x000fc4000f8e023f */
[----:B------:R-:W-:Y:S01]  /*5490*/  UIADD3 UR9, UR9, UR12, URZ ;  /* 0x0000000c09097290 */ /* 0x000fe2000fffe03f */
[----:B------:R1:W-:Y:S01]  /*54a0*/  STS.128 [R0+0x4800], R60 ;  /* 0x0048003c00007388 */ /* 0x0003e20000000c00 */
[----:B------:R-:W-:Y:S02]  /*54b0*/  UIMAD UR11, UR39, UR15, UR11 ;  /* 0x0000000f270b72a4 */ /* 0x000fe4000f8e020b */
[----:B------:R-:W-:Y:S01]  /*54c0*/  UIMAD.WIDE.U32 UR6, UR39, UR14, UR6 ;  /* 0x0000000e270672a5 */ /* 0x000fe2000f8e0006 */
[----:B------:R1:W-:Y:S01]  /*54d0*/  STS.128 [R0+0x5000], R64 ;  /* 0x0050004000007388 */ /* 0x0003e20000000c00 */
[----:B------:R-:W-:Y:S02]  /*54e0*/  UIMAD UR5, UR39, UR17, UR5 ;  /* 0x00000011270572a4 */ /* 0x000fe4000f8e0205 */
[----:B------:R-:W-:Y:S01]  /*54f0*/  UIMAD.WIDE.U32 UR8, UR39, UR16, UR8 ;  /* 0x00000010270872a5 */ /* 0x000fe2000f8e0008 */
[----:B------:R1:W-:Y:S01]  /*5500*/  STS.128 [R0+0x5800], R68 ;  /* 0x0058004400007388 */ /* 0x0003e20000000c00 */
[----:B------:R-:W-:Y:S01]  /*5510*/  ULDC.64 UR12, c[0x0][0x800] ;  /* 0x00020000000c7ab9 */ /* 0x000fe20000000a00 */
[----:B------:R-:W-:Y:S01]  /*5520*/  ULDC.64 UR14, c[0x0][0x828] ;  /* 0x00020a00000e7ab9 */ /* 0x000fe20000000a00 */
[----:B------:R-:W-:Y:S01]  /*5530*/  UIADD3 UR7, UR7, UR11, URZ ;  /* 0x0000000b07077290 */ /* 0x000fe2000fffe03f */
        /* <DEDUP_REMOVED lines=22> */
.L_x_3358:
[----:B------:R-:W-:Y:S01]  /*56a0*/  @P0 ELECT P1, URZ, PT ;  /* 0x00000000003f082f */ /* 0x000fe20003820000 */
[----:B------:R2:W-:-:S12]  /*56b0*/  UBLKRED.G.S.ADD.F32.RN [UR6], [UR4], UR5, desc[UR8] ;  /* 0x00000806040073bb */ /* 0x0005d800080a1405 */
[----:B------:R-:W-:Y:S02]  /*56c0*/  @P1 PLOP3.LUT P0, PT, P1, PT, PT, 0x8, 0x0 ;  /* 0x000000000000181c */ /* 0x000fe40000f0e170 */
[----:B------:R-:W-:-:S11]  /*56d0*/  PLOP3.LUT P1, PT, PT, PT, PT, 0x8, 0x0 ;  /* 0x000000000000781c */ /* 0x000fd60003f2e170 */
[----:B--2---:R-:W-:Y:S05]  /*56e0*/  @P0 BRA.U.ANY `(.L_x_3358) ;  /* 0xfffffffd00ec0947 */ /* 0x004fea000393ffff */
[----:B------:R0:W-:Y:S01]  /*56f0*/  UTMACMDFLUSH ;  /* 0x00000000000079b7 */ /* 0x0001e20000000000 */
[----:B------:R-:W-:-:S04]  /*5700*/  DEPBAR.LE SB0, 0x0 ;  /* 0x000080000000791a */ /* 0x000fc80000000000 */
.L_x_3357:
[----:B------:R-:W-:Y:S05]  /*5710*/  BSYNC B0 ;  /* 0x0000000000007941 */ /* 0x000fea0003800000 */
.L_x_3356:
        /* <DEDUP_REMOVED lines=32> */
.L_x_3359:
[----:B------:R-:W-:Y:S01]  /*5920*/  @P0 ELECT P1, URZ, PT ;  /* 0x00000000003f082f */ /* 0x000fe20003820000 */
[----:B------:R2:W-:-:S12]  /*5930*/  UBLKRED.G.S.ADD.F32.RN [UR6], [UR4], UR5, desc[UR8] ;  /* 0x00000806040073bb */ /* 0x0005d800080a1405 */
[----:B------:R-:W-:Y:S02]  /*5940*/  @P1 PLOP3.LUT P0, PT, P1, PT, PT, 0x8, 0x0 ;  /* 0x000000000000181c */ /* 0x000fe40000f0e170 */
[----:B------:R-:W-:-:S11]  /*5950*/  PLOP3.LUT P1, PT, PT, PT, PT, 0x8, 0x0 ;  /* 0x000000000000781c */ /* 0x000fd60003f2e170 */
[----:B--2---:R-:W-:Y:S05]  /*5960*/  @P0 BRA.U.ANY `(.L_x_3359) ;  /* 0xfffffffd00ec0947 */ /* 0x004fea000393ffff */
[----:B------:R0:W-:Y:S01]  /*5970*/  UTMACMDFLUSH ;  /* 0x00000000000079b7 */ /* 0x0001e20000000000 */
[----:B------:R-:W-:-:S04]  /*5980*/  DEPBAR.LE SB0, 0x0 ;  /* 0x000080000000791a */ /* 0x000fc80000000000 */
[----:B------:R-:W-:Y:S05]  /*5990*/  BRA `(.L_x_3332) ;  /* 0x0000003c00b87947 */ /* 0x000fea0003800000 */
.L_x_3325:
        /* <DEDUP_REMOVED lines=29> */
.L_x_3361:
[----:B------:R-:W-:Y:S01]  /*5b70*/  ULDC UR9, c[0x0][0x8cc] ;  /* 0x0002330000097ab9 */ /* 0x000fe20000000800 */
[----:B------:R-:W-:Y:S01]  /*5b80*/  UMOV UR7, UR8 ;  /* 0x0000000800077c82 */ /* 0x000fe20008000000 */
[----:B------:R-:W-:-:S11]  /*5b90*/  UISETP.NE.AND UP0, UPT, UR9, 0x1, UPT ;  /* 0x000000010900788c */ /* 0x000fd6000bf05270 */
[----:B------:R-:W-:Y:S02]  /*5ba0*/  @UP0 ULDC.64 UR10, c[0x0][0x8d0] ;  /* 0x00023400000a0ab9 */ /* 0x000fe40000000a00 */
[----:B------:R-:W-:-:S04]  /*5bb0*/  UIMAD.WIDE.U32 UR4, UR8, UR10, URZ ;  /* 0x0000000a080472a5 */ /* 0x000fc8000f8e003f */
[----:B------:R-:W-:-:S04]  /*5bc0*/  @UP0 USHF.R.U32.HI UR7, URZ, UR11, UR5 ;  /* 0x0000000b3f070299 */ /* 0x000fc80008011605 */
[----:B------:R-:W-:-:S12]  /*5bd0*/  UIMAD UR4, UR7, UR9, URZ ;  /* 0x00000009070472a4 */ /* 0x000fd8000f8e023f */
.L_x_3362:
        /* <DEDUP_REMOVED lines=23> */
.L_x_3363:
        /* <DEDUP_REMOVED lines=13> */
.L_x_3365:
[----:B------:R-:W-:-:S05]  /*5e20*/  ULDC UR4, c[0x0][0x8f4] ;  /* 0x00023d0000047ab9 */ /* 0x000fca0000000800 */
.L_x_3364:
        /* <DEDUP_REMOVED lines=46> */
.L_x_3366:
        /* <DEDUP_REMOVED lines=13> */
.L_x_3367:
        /* <DEDUP_REMOVED lines=12> */
.L_x_3368:
        /* <DEDUP_REMOVED lines=54> */
.L_x_3371:
[----:B------:R-:W-:Y:S05]  /*6600*/  BSYNC B0 ;  /* 0x0000000000007941 */ /* 0x000fea0003800000 */
.L_x_3370:
        /* <DEDUP_REMOVED lines=19> */
.L_x_3373:
[----:B------:R-:W-:Y:S05]  /*6740*/  BSYNC B0 ;  /* 0x0000000000007941 */ /* 0x000fea0003800000 */
.L_x_3372:
[----:B------:R-:W-:Y:S06]  /*6750*/  BAR.ARV 0xa, 0xa0 ;  /* 0x0282800000007b1d */ /* 0x000fec0000002000 */
[----:B------:R-:W-:Y:S04]  /*6760*/  BSSY B0, `(.L_x_3374) ;  /* 0x0000003000007945 */ /* 0x000fe80003800000 */
[----:B------:R-:W-:Y:S05]  /*6770*/  @!P0 BRA `(.L_x_3375) ;  /* 0x0000000000048947 */ /* 0x000fea0003800000 */
[----:B------:R-:W-:-:S04]  /*6780*/  DEPBAR.LE SB0, 0x0 ;  /* 0x000080000000791a */ /* 0x000fc80000000000 */
.L_x_3375:
[----:B------:R-:W-:Y:S05]  /*6790*/  BSYNC B0 ;  /* 0x0000000000007941 */ /* 0x000fea0003800000 */
.L_x_3374:
[----:B------:R-:W-:Y:S06]  /*67a0*/  BAR.ARV 0xb, 0xa0 ;  /* 0x02c2800000007b1d */ /* 0x000fec0000002000 */
[----:B------:R-:W-:Y:S01]  /*67b0*/  UIADD3 UR18, UR12, 0x1, URZ ;  /* 0x000000010c127890 */ /* 0x000fe2000fffe03f */
[----:B------:R-:W-:Y:S11]  /*67c0*/  BRA `(.L_x_3376) ;  /* 0x0000000000047947 */ /* 0x000ff60003800000 */
.L_x_3369:
[----:B------:R-:W-:-:S05]  /*67d0*/  UMOV UR18, UR12 ;  /* 0x0000000c00127c82 */ /* 0x000fca0008000000 */
.L_x_3376:
        /* <DEDUP_REMOVED lines=22> */
.L_x_3389:
        /* <DEDUP_REMOVED lines=20> */
.L_x_3378:
[----:B------:R-:W-:Y:S05]  /*6a80*/  BSYNC B0 ;  /* 0x0000000000007941 */ /* 0x000fea0003800000 */
.L_x_3377:
        /* <DEDUP_REMOVED lines=13> */
.L_x_3380:
[----:B------:R-:W-:Y:S05]  /*6b60*/  BSYNC B0 ;  /* 0x0000000000007941 */ /* 0x000fea0003800000 */
.L_x_3379:
[----:B------:R-:W-:Y:S06]  /*6b70*/  BAR.ARV 0xa, 0xa0 ;  /* 0x0282800000007b1d */ /* 0x000fec0000002000 */
[----:B------:R-:W-:Y:S04]  /*6b80*/  BSSY B0, `(.L_x_3381) ;  /* 0x0000003000007945 */ /* 0x000fe80003800000 */
[----:B------:R-:W-:Y:S05]  /*6b90*/  @!P0 BRA `(.L_x_3382) ;  /* 0x0000000000048947 */ /* 0x000fea0003800000 */
[----:B------:R-:W-:-:S04]  /*6ba0*/  DEPBAR.LE SB0, 0x0 ;  /* 0x000080000000791a */ /* 0x000fc80000000000 */
.L_x_3382:
[----:B------:R-:W-:Y:S05]  /*6bb0*/  BSYNC B0 ;  /* 0x0000000000007941 */ /* 0x000fea0003800000 */
.L_x_3381:
        /* <DEDUP_REMOVED lines=13> */
.L_x_3384:
[----:B------:R-:W-:Y:S05]  /*6c90*/  BSYNC B0 ;  /* 0x0000000000007941 */ /* 0x000fea0003800000 */
.L_x_3383:
        /* <DEDUP_REMOVED lines=13> */
.L_x_3386:
[----:B------:R-:W-:Y:S05]  /*6d70*/  BSYNC B0 ;  /* 0x0000000000007941 */ /* 0x000fea0003800000 */
.L_x_3385:
[----:B------:R-:W-:Y:S01]  /*6d80*/  UIADD3 UR18, UR18, 0x2, URZ ;  /* 0x0000000212127890 */ /* 0x000fe2000fffe03f */
[----:B------:R-:W-:Y:S06]  /*6d90*/  BAR.ARV 0xa, 0xa0 ;  /* 0x0282800000007b1d */ /* 0x000fec0000002000 */
[----:B------:R-:W-:Y:S01]  /*6da0*/  UISETP.GE.AND UP0, UPT, UR18, UR7, UPT ;  /* 0x000000071200728c */ /* 0x000fe2000bf06270 */
[----:B------:R-:W-:Y:S04]  /*6db0*/  BSSY B0, `(.L_x_3387) ;  /* 0x0000003000007945 */ /* 0x000fe80003800000 */
[----:B------:R-:W-:Y:S06]  /*6dc0*/  @!P0 BRA `(.L_x_3388) ;  /* 0x0000000000048947 */ /* 0x000fec0003800000 */
[----:B------:R-:W-:-:S04]  /*6dd0*/  DEPBAR.LE SB0, 0x0 ;  /* 0x000080000000791a */ /* 0x000fc80000000000 */
.L_x_3388:
[----:B------:R-:W-:Y:S05]  /*6de0*/  BSYNC B0 ;  /* 0x0000000000007941 */ /* 0x000fea0003800000 */
.L_x_3387:
[----:B------:R-:W-:Y:S06]  /*6df0*/  BAR.ARV 0xb, 0xa0 ;  /* 0x02c2800000007b1d */ /* 0x000fec0000002000 */
[----:B------:R-:W-:Y:S01]  /*6e00*/  PLOP3.LUT P1, PT, PT, PT, UP0, 0x80, 0x0 ;  /* 0x000000000000781c */ /* 0x000fe20003f2f008 */
[----:B------:R-:W-:Y:S02]  /*6e10*/  UIADD3 UR26, UR26, 0x4000, URZ ;  /* 0x000040001a1a7890 */ /* 0x000fe4000fffe03f */
[----:B------:R-:W-:-:S10]  /*6e20*/  UIADD3 UR6, UR6, 0x4000, URZ ;  /* 0x0000400006067890 */ /* 0x000fd4000fffe03f */
[----:B------:R-:W-:Y:S05]  /*6e30*/  @!P1 BRA `(.L_x_3389) ;  /* 0xfffffff800c09947 */ /* 0x000fea000383ffff */
[----:B------:R-:W-:Y:S05]  /*6e40*/  BRA `(.L_x_3332) ;  /* 0x00000028008c7947 */ /* 0x000fea0003800000 */
.L_x_3360:
        /* <DEDUP_REMOVED lines=22> */
.L_x_3390:
[----:B------:R-:W-:Y:S01]  /*6fb0*/  ULDC UR9, c[0x0][0x8cc] ;  /* 0x0002330000097ab9 */ /* 0x000fe20000000800 */
[----:B------:R-:W-:Y:S01]  /*6fc0*/  UMOV UR7, UR8 ;  /* 0x0000000800077c82 */ /* 0x000fe20008000000 */
[----:B------:R-:W-:-:S11]  /*6fd0*/  UISETP.NE.AND UP0, UPT, UR9, 0x1, UPT ;  /* 0x000000010900788c */ /* 0x000fd6000bf05270 */
[----:B------:R-:W-:Y:S02]  /*6fe0*/  @UP0 ULDC.64 UR10, c[0x0][0x8d0] ;  /* 0x00023400000a0ab9 */ /* 0x000fe40000000a00 */
[----:B------:R-:W-:-:S04]  /*6ff0*/  UIMAD.WIDE.U32 UR4, UR8, UR10, URZ ;  /* 0x0000000a080472a5 */ /* 0x000fc8000f8e003f */
[----:B------:R-:W-:-:S04]  /*7000*/  @UP0 USHF.R.U32.HI UR7, URZ, UR11, UR5 ;  /* 0x0000000b3f070299 */ /* 0x000fc80008011605 */
[----:B------:R-:W-:-:S12]  /*7010*/  UIMAD UR4, UR7, UR9, URZ ;  /* 0x00000009070472a4 */ /* 0x000fd8000f8e023f */
.L_x_3391:
        /* <DEDUP_REMOVED lines=23> */
.L_x_3392:
        /* <DEDUP_REMOVED lines=14> */
.L_x_3394:
[----:B------:R-:W-:-:S05]  /*7270*/  ULDC UR4, c[0x0][0x8f4] ;  /* 0x00023d0000047ab9 */ /* 0x000fca0000000800 */
.L_x_3393:
        /* <DEDUP_REMOVED lines=60> */
.L_x_3396:
        /* <DEDUP_REMOVED lines=12> */
.L_x_3397:
[----:B------:R-:W-:Y:S05]  /*7700*/  @!P2 BRA `(.L_x_3398) ;  /* 0x000000000014a947 */ /* 0x000fea0003800000 */
[----:B------:R-:W-:Y:S02]  /*7710*/  IMAD.U32 R2, RZ, RZ, UR14 ;  /* 0x0000000eff027e24 */ /* 0x000fe4000f8e00ff */
[----:B------:R-:W-:-:S05]  /*7720*/  IMAD.U32 R3, RZ, RZ, UR15 ;  /* 0x0000000fff037e24 */ /* 0x000fca000f8e00ff */
[----:B------:R-:W2:Y:S04]  /*7730*/  LDG.E R5, desc[UR46][R2.64] ;  /* 0x0000002e02057981 */ /* 0x000ea8000c1e1900 */
[----:B------:R-:W2:Y:S02]  /*7740*/  LDG.E R4, desc[UR46][R2.64+0x4] ;  /* 0x0000042e02047981 */ /* 0x000ea4000c1e1900 */
[----:B--2---:R-:W-:-:S07]  /*7750*/  IMAD.IADD R4, R4, 0x1, -R5 ;  /* 0x0000000104047824 */ /* 0x004fce00078e0a05 */
.L_x_3398:
        /* <DEDUP_REMOVED lines=62> */
.L_x_3428:
        /* <DEDUP_REMOVED lines=15> */
.L_x_3401:
        /* <DEDUP_REMOVED lines=92> */
.L_x_3412:
[----:B-123--:R-:W-:-:S04]  /*81f0*/  SHF.L.U32 R18, R10, 0x1f, RZ ;  /* 0x0000001f0a127819 */ /* 0x00efc800000006ff */
[----:B------:R-:W2:Y:S02]  /*8200*/  SYNCS.PHASECHK.TRANS64.TRYWAIT P1, [R15+URZ+0x30840], R18 ;  /* 0x030840120f0075a7 */ /* 0x000ea4000802017f */
[----:B--2---:R-:W-:Y:S05]  /*8210*/  @!P1 BRA `(.L_x_3404) ;  /* 0x0000001800189947 */ /* 0x004fea0003800000 */
.L_x_3429:
        /* <DEDUP_REMOVED lines=8> */
.L_x_3405:
        /* <DEDUP_REMOVED lines=37> */
.L_x_3430:
        /* <DEDUP_REMOVED lines=8> */
.L_x_3407:
        /* <DEDUP_REMOVED lines=37> */
.L_x_3431:
        /* <DEDUP_REMOVED lines=8> */
.L_x_3409:
        /* <DEDUP_REMOVED lines=31> */
.L_x_3433:
        /* <DEDUP_REMOVED lines=8> */
.L_x_3411:
        /* <DEDUP_REMOVED lines=37> */
.L_x_3403:
[----:B------:R-:W4:Y:S02]  /*8d00*/  LDL.LU R4, [R1+0x8] ;  /* 0x0000080001047983 */ /* 0x000f240000300800 */
[----:B----4-:R-:W-:Y:S02]  /*8d10*/  ISETP.NE.AND P1, PT, R4, RZ, PT ;  /* 0x000000ff0400720c */ /* 0x010fe40003f25270 */
[----:B------:R4:W5:Y:S11]  /*8d20*/  LDL R4, [R1+0x4] ;  /* 0x0000040001047983 */ /* 0x0009760000100800 */
[----:B----4-:R-:W-:Y:S05]  /*8d30*/  @!P1 BRA `(.L_x_3402) ;  /* 0x00000004005c9947 */ /* 0x010fea0003800000 */
[----:B------:R-:W-:-:S04]  /*8d40*/  SHF.L.U32 R12, R10, 0x1f, RZ ;  /* 0x0000001f0a0c7819 */ /* 0x000fc800000006ff */
[----:B------:R-:W4:Y:S02]  /*8d50*/  SYNCS.PHASECHK.TRANS64.TRYWAIT P1, [R15+URZ+0x30840], R12 ;  /* 0x0308400c0f0075a7 */ /* 0x000f24000802017f */
[----:B----4-:R-:W-:Y:S05]  /*8d60*/  @!P1 BRA `(.L_x_3413) ;  /* 0x0000000c00989947 */ /* 0x010fea0003800000 */
.L_x_3434:
        /* <DEDUP_REMOVED lines=8> */
.L_x_3414:
        /* <DEDUP_REMOVED lines=34> */
.L_x_3435:
        /* <DEDUP_REMOVED lines=8> */
.L_x_3416:
        /* <DEDUP_REMOVED lines=34> */
.L_x_3402:
[----:B------:R-:W1:Y:S01]  /*92b0*/  S2R R0, SR_TID.X ;  /* 0x0000000000007919 */ /* 0x000e620000002100 */
[----:B------:R-:W-:Y:S01]  /*92c0*/  IMAD R3, R16, 0x8, R15 ;  /* 0x0000000810037824 */ /* 0x000fe200078e020f */
[----:B-1----:R-:W-:Y:S02]  /*92d0*/  LOP3.LUT R2, R0, 0x7f, RZ, 0xc0, !PT ;  /* 0x0000007f00027812 */ /* 0x002fe400078ec0ff */
[----:B------:R-:W-:Y:S02]  /*92e0*/  SHF.L.U32 R0, R10, 0x1f, RZ ;  /* 0x0000001f0a007819 */ /* 0x000fe400000006ff */
[----:B------:R-:W-:Y:S02]  /*92f0*/  ISETP.NE.AND P1, PT, R2, RZ, PT ;  /* 0x000000ff0200720c */ /* 0x000fe40003f25270 */
[----:B------:R-:W1:Y:S02]  /*9300*/  SYNCS.PHASECHK.TRANS64.TRYWAIT P0, [R3+URZ+0x30840], R0 ;  /* 0x03084000030075a7 */ /* 0x000e64000800017f */
[----:B-1----:R-:W-:Y:S09]  /*9310*/  @!P0 BRA `(.L_x_3417) ;  /* 0x0000000800548947 */ /* 0x002ff20003800000 */
.L_x_3436:
[----:B------:R-:W-:Y:S05]  /*9320*/  @P1 BRA `(.L_x_3418) ;  /* 0x0000000000181947 */ /* 0x000fea0003800000 */
[----:B------:R-:W1:Y:S01]  /*9330*/  S2R R2, SR_TID.X ;  /* 0x0000000000027919 */ /* 0x000e620000002100 */
[----:B------:R-:W-:-:S04]  /*9340*/  IMAD.MOV.U32 R0, RZ, RZ, 0x4100 ;  /* 0x00004100ff007424 */ /* 0x000fc800078e00ff */
[----:B------:R1:W-:Y:S02]  /*9350*/  SYNCS.ARRIVE.TRANS64 RZ, [R3+URZ+0x30830], R0 ;  /* 0x0308300003ff79a7 */ /* 0x0003e4000800003f */
[----:B-1----:R-:W-:-:S13]  /*9360*/  LOP3.LUT P0, RZ, R2, 0x1f, RZ, 0xc0, !PT ;  /* 0x0000001f02ff7812 */ /* 0x002fda000780c0ff */
[----:B------:R-:W-:Y:S05]  /*9370*/  @!P0 BRA `(.L_x_3418) ;  /* 0x0000000000048947 */ /* 0x000fea0003800000 */
[----:B------:R-:W-:Y:S01]  /*9380*/  BPT.TRAP 0x1 ;  /* 0x000000040000795c */ /* 0x000fe20000300000 */
.L_x_3418:
        /* <DEDUP_REMOVED lines=41> */
.L_x_3399:
[----:B------:R-:W-:Y:S05]  /*9620*/  BSYNC B0 ;  /* 0x0000000000007941 */ /* 0x000fea0003800000 */
.L_x_3395:
[----:B------:R-:W-:-:S03]  /*9630*/  UMOV UR7, 0xffffffff ;  /* 0xffffffff00077882 */ /* 0x000fc60000000000 */
[----:B------:R-:W-:Y:S05]  /*9640*/  BRA.DIV UR7, `(.L_x_3419) ;  /* 0x00000006079c7947 */ /* 0x000fea000b800000 */
[----:B------:R-:W-:-:S13]  /*9650*/  ELECT P6, URZ, PT ;  /* 0x00000000003f782f */ /* 0x000fda00038c0000 */
.L_x_3439:
[----:B------:R-:W-:Y:S05]  /*9660*/  @!P6 BRA `(.L_x_3332) ;  /* 0x000000000084e947 */ /* 0x000fea0003800000 */
[----:B------:R-:W-:-:S06]  /*9670*/  ULOP3.LUT UR7, UR38, 0x2, URZ, 0xfc, !UPT ;  /* 0x0000000226077892 */ /* 0x000fcc000f8efc3f */
[----:B------:R-:W-:-:S05]  /*9680*/  IMAD.U32 R0, RZ, RZ, UR7 ;  /* 0x00000007ff007e24 */ /* 0x000fca000f8e00ff */
[----:B------:R-:W-:-:S13]  /*9690*/  ISETP.NE.AND P2, PT, R0, 0x3, PT ;  /* 0x000000030000780c */ /* 0x000fda0003f45270 */
[----:B------:R-:W-:Y:S05]  /*96a0*/  @!P2 BRA `(.L_x_3420) ;  /* 0x000000000004a947 */ /* 0x000fea0003800000 */
[----:B------:R-:W-:Y:S01]  /*96b0*/  BPT.TRAP 0x1 ;  /* 0x000000040000795c */ /* 0x000fe20000300000 */
.L_x_3420:
        /* <DEDUP_REMOVED lines=15> */
.L_x_3440:
[----:B------:R-:W2:Y:S02]  /*97b0*/  SYNCS.PHASECHK.TRANS64.TRYWAIT P0, [R3+URZ], R0 ;  /* 0x00000000030075a7 */ /* 0x000ea4000800017f */
[----:B--2---:R-:W-:Y:S05]  /*97c0*/  @!P0 BRA `(.L_x_3422) ;  /* 0x0000000400708947 */ /* 0x004fea0003800000 */
.L_x_3441:
[----:B------:R-:W-:Y:S05]  /*97d0*/  @!P2 BRA `(.L_x_3423) ;  /* 0x000000000004a947 */ /* 0x000fea0003800000 */
[----:B------:R-:W-:Y:S01]  /*97e0*/  BPT.TRAP 0x1 ;  /* 0x000000040000795c */ /* 0x000fe20000300000 */
.L_x_3423:
[----:B--2---:R-:W-:-:S04]  /*97f0*/  VIADD R3, R8, 0x30840 ;  /* 0x0003084008037836 */ /* 0x004fc80000000000 */
[----:B------:R-:W-:-:S04]  /*9800*/  IMAD R5, R2, 0x8, R3 ;  /* 0x0000000802057824 */ /* 0x000fc800078e0203 */
[----:B------:R-:W2:Y:S02]  /*9810*/  SYNCS.PHASECHK.TRANS64.TRYWAIT P0, [R5+URZ], R4 ;  /* 0x00000004050075a7 */ /* 0x000ea4000800017f */
[----:B--2---:R-:W-:Y:S05]  /*9820*/  @!P0 BRA `(.L_x_3424) ;  /* 0x00000004006c8947 */ /* 0x004fea0003800000 */
.L_x_3442:
[----:B------:R-:W-:-:S07]  /*9830*/  IMAD R3, R6, 0x8, R3 ;  /* 0x0000000806037824 */ /* 0x000fce00078e0203 */
.L_x_3425:
[----:B---3--:R3:W4:Y:S02]  /*9840*/  SYNCS.PHASECHK.TRANS64.TRYWAIT P0, [R3+URZ], R0 ;  /* 0x00000000030075a7 */ /* 0x008724000800017f */
[----:B----4-:R-:W-:Y:S05]  /*9850*/  @!P0 NANOSLEEP.SYNCS 0x989680 ;  /* 0x009896800000895d */ /* 0x010fea0003900000 */
[----:B------:R-:W4:Y:S02]  /*9860*/  @!P0 SYNCS.PHASECHK.TRANS64 P0, [R3+URZ], R0 ;  /* 0x00000000030085a7 */ /* 0x000f24000800007f */
[----:B----4-:R-:W-:Y:S05]  /*9870*/  @!P0 BRA `(.L_x_3425) ;  /* 0xfffffffc00f08947 */ /* 0x010fea000383ffff */
.L_x_3332:
[----:B------:R-:W-:Y:S05]  /*9880*/  BSYNC B6 ;  /* 0x0000000000067941 */ /* 0x000fea0003800000 */
.L_x_3324:
[----:B------:R-:W-:Y:S05]  /*9890*/  EXIT ;  /* 0x000000000000794d */ /* 0x000fea0003800000 */
.L_x_3342:
[----:B------:R-:W-:Y:S02]  /*98a0*/  IMAD.MOV.U32 R12, RZ, RZ, RZ ;  /* 0x000000ffff0c7224 */ /* 0x000fe400078e00ff */
[----:B------:R-:W-:Y:S02]  /*98b0*/  IMAD.MOV.U32 R11, RZ, RZ, 0x1f ;  /* 0x0000001fff0b7424 */ /* 0x000fe400078e00ff */
[----:B------:R-:W-:-:S07]  /*98c0*/  IMAD.MOV.U32 R15, RZ, RZ, -0x1 ;  /* 0xffffffffff0f7424 */ /* 0x000fce00078e00ff */
[----:B------:R-:W-:Y:S05]  /*98d0*/  WARPSYNC.COLLECTIVE R15, `(.L_x_3426) ;  /* 0x000000000f087348 */ /* 0x000fea0003c00000 */
[----:B------:R1:W2:Y:S02]  /*98e0*/  SHFL.IDX P6, R14, R13, R12, R11 ;  /* 0x0000000c0d0e7389 */ /* 0x0002a400000c000b */
[----:B-12---:R-:W-:Y:S01]  /*98f0*/  ENDCOLLECTIVE ;  /* 0x000000000000791b */ /* 0x006fe20003800000 */
.L_x_3426:
[----:B------:R-:W-:Y:S05]  /*9900*/  BRA `(.L_x_3427) ;  /* 0xffffff7c00cc7947 */ /* 0x000fea000383ffff */
.L_x_3344:
        /* <DEDUP_REMOVED lines=8> */
.L_x_3348:
[----:B---3--:R3:W4:Y:S02]  /*9990*/  SYNCS.PHASECHK.TRANS64.TRYWAIT P1, [R0+URZ+0x30810], R209 ;  /* 0x030810d1000075a7 */ /* 0x008724000802017f */
[----:B----4-:R-:W-:Y:S05]  /*99a0*/  @!P1 NANOSLEEP.SYNCS 0x989680 ;  /* 0x009896800000995d */ /* 0x010fea0003900000 */
[----:B------:R-:W4:Y:S02]  /*99b0*/  @!P1 SYNCS.PHASECHK.TRANS64 P1, [R0+URZ+0x30810], R209 ;  /* 0x030810d1000095a7 */ /* 0x000f24000802007f */
[----:B----4-:R-:W-:Y:S05]  /*99c0*/  @!P1 BRA `(.L_x_3348) ;  /* 0xfffffffc00f09947 */ /* 0x010fea000383ffff */
[----:B------:R-:W-:Y:S05]  /*99d0*/  BRA `(.L_x_3347) ;  /* 0xffffff8400b47947 */ /* 0x000fea000383ffff */
.L_x_3352:
[----:B------:R1:W1:Y:S02]  /*99e0*/  SYNCS.PHASECHK.TRANS64.TRYWAIT P1, [R0+URZ+0x30830], R209 ;  /* 0x030830d1000075a7 */ /* 0x000264000802017f */
[----:B-1----:R-:W-:Y:S05]  /*99f0*/  @!P1 NANOSLEEP.SYNCS 0x989680 ;  /* 0x009896800000995d */ /* 0x002fea0003900000 */
[----:B------:R-:W1:Y:S02]  /*9a00*/  @!P1 SYNCS.PHASECHK.TRANS64 P1, [R0+URZ+0x30830], R209 ;  /* 0x030830d1000095a7 */ /* 0x000e64000802007f */
[----:B-1----:R-:W-:Y:S05]  /*9a10*/  @!P1 BRA `(.L_x_3352) ;  /* 0xfffffffc00f09947 */ /* 0x002fea000383ffff */
[----:B------:R-:W-:Y:S05]  /*9a20*/  BRA `(.L_x_3351) ;  /* 0xffffff8c00d47947 */ /* 0x000fea000383ffff */
.L_x_3400:
[----:B-1----:R1:W2:Y:S02]  /*9a30*/  SYNCS.PHASECHK.TRANS64.TRYWAIT P0, [R15+URZ+0x30820], R2 ;  /* 0x030820020f0075a7 */ /* 0x0022a4000800017f */
[----:B--2---:R-:W-:Y:S05]  /*9a40*/  @!P0 NANOSLEEP.SYNCS 0x989680 ;  /* 0x009896800000895d */ /* 0x004fea0003900000 */
[----:B------:R-:W2:Y:S02]  /*9a50*/  @!P0 SYNCS.PHASECHK.TRANS64 P0, [R15+URZ+0x30820], R2 ;  /* 0x030820020f0085a7 */ /* 0x000ea4000800007f */
[----:B--2---:R-:W-:Y:S05]  /*9a60*/  @!P0 BRA `(.L_x_3400) ;  /* 0xfffffffc00f08947 */ /* 0x004fea000383ffff */
[----:B------:R-:W-:Y:S05]  /*9a70*/  BRA `(.L_x_3428) ;  /* 0xffffffe000307947 */ /* 0x000fea000383ffff */
.L_x_3404:
[----:B--2---:R2:W3:Y:S02]  /*9a80*/  SYNCS.PHASECHK.TRANS64.TRYWAIT P1, [R15+URZ+0x30840], R18 ;  /* 0x030840120f0075a7 */ /* 0x0044e4000802017f */
[----:B---3--:R-:W-:Y:S05]  /*9a90*/  @!P1 NANOSLEEP.SYNCS 0x989680 ;  /* 0x009896800000995d */ /* 0x008fea0003900000 */
[----:B------:R-:W3:Y:S02]  /*9aa0*/  @!P1 SYNCS.PHASECHK.TRANS64 P1, [R15+URZ+0x30840], R18 ;  /* 0x030840120f0095a7 */ /* 0x000ee4000802007f */
[----:B---3--:R-:W-:Y:S05]  /*9ab0*/  @!P1 BRA `(.L_x_3404) ;  /* 0xfffffffc00f09947 */ /* 0x008fea000383ffff */
[----:B------:R-:W-:Y:S05]  /*9ac0*/  BRA `(.L_x_3429) ;  /* 0xffffffe400d47947 */ /* 0x000fea000383ffff */
.L_x_3406:
[----:B-1----:R1:W3:Y:S02]  /*9ad0*/  SYNCS.PHASECHK.TRANS64.TRYWAIT P1, [R15+URZ+0x30828], R18 ;  /* 0x030828120f0075a7 */ /* 0x0022e4000802017f */
[----:B---3--:R-:W-:Y:S05]  /*9ae0*/  @!P1 NANOSLEEP.SYNCS 0x989680 ;  /* 0x009896800000995d */ /* 0x008fea0003900000 */
[----:B------:R-:W3:Y:S02]  /*9af0*/  @!P1 SYNCS.PHASECHK.TRANS64 P1, [R15+URZ+0x30828], R18 ;  /* 0x030828120f0095a7 */ /* 0x000ee4000802007f */
[----:B---3--:R-:W-:Y:S05]  /*9b00*/  @!P1 BRA `(.L_x_3406) ;  /* 0xfffffffc00f09947 */ /* 0x008fea000383ffff */
[----:B------:R-:W-:Y:S05]  /*9b10*/  BRA `(.L_x_3430) ;  /* 0xffffffe800747947 */ /* 0x000fea000383ffff */
.L_x_3408:
[----:B---3--:R3:W4:Y:S02]  /*9b20*/  SYNCS.PHASECHK.TRANS64.TRYWAIT P1, [R15+URZ+0x30848], R18 ;  /* 0x030848120f0075a7 */ /* 0x008724000802017f */
[----:B----4-:R-:W-:Y:S05]  /*9b30*/  @!P1 NANOSLEEP.SYNCS 0x989680 ;  /* 0x009896800000995d */ /* 0x010fea0003900000 */
[----:B------:R-:W4:Y:S02]  /*9b40*/  @!P1 SYNCS.PHASECHK.TRANS64 P1, [R15+URZ+0x30848], R18 ;  /* 0x030848120f0095a7 */ /* 0x000f24000802007f */
[----:B----4-:R-:W-:Y:S05]  /*9b50*/  @!P1 BRA `(.L_x_3408) ;  /* 0xfffffffc00f09947 */ /* 0x010fea000383ffff */
[----:B------:R-:W-:Y:S05]  /*9b60*/  BRA `(.L_x_3431) ;  /* 0xffffffec00147947 */ /* 0x000fea000383ffff */
.L_x_3410:
[----:B------:R-:W-:-:S07]  /*9b70*/  SHF.L.U32 R4, R10, 0x1f, RZ ;  /* 0x0000001f0a047819 */ /* 0x000fce00000006ff */
.L_x_3432:
[----:B----4-:R4:W1:Y:S02]  /*9b80*/  SYNCS.PHASECHK.TRANS64.TRYWAIT P1, [R15+URZ+0x30820], R4 ;  /* 0x030820040f0075a7 */ /* 0x010864000802017f */
[----:B-1----:R-:W-:Y:S05]  /*9b90*/  @!P1 NANOSLEEP.SYNCS 0x989680 ;  /* 0x009896800000995d */ /* 0x002fea0003900000 */
[----:B------:R-:W1:Y:S02]  /*9ba0*/  @!P1 SYNCS.PHASECHK.TRANS64 P1, [R15+URZ+0x30820], R4 ;  /* 0x030820040f0095a7 */ /* 0x000e64000802007f */
[----:B-1----:R-:W-:Y:S05]  /*9bb0*/  @!P1 BRA `(.L_x_3432) ;  /* 0xfffffffc00f09947 */ /* 0x002fea000383ffff */
[----:B------:R-:W-:Y:S05]  /*9bc0*/  BRA `(.L_x_3433) ;  /* 0xffffffec00987947 */ /* 0x000fea000383ffff */
.L_x_3413:
[----:B----4-:R4:W1:Y:S02]  /*9bd0*/  SYNCS.PHASECHK.TRANS64.TRYWAIT P1, [R15+URZ+0x30840], R12 ;  /* 0x0308400c0f0075a7 */ /* 0x010864000802017f */
[----:B-1----:R-:W-:Y:S05]  /*9be0*/  @!P1 NANOSLEEP.SYNCS 0x989680 ;  /* 0x009896800000995d */ /* 0x002fea0003900000 */
[----:B------:R-:W1:Y:S02]  /*9bf0*/  @!P1 SYNCS.PHASECHK.TRANS64 P1, [R15+URZ+0x30840], R12 ;  /* 0x0308400c0f0095a7 */ /* 0x000e64000802007f */
[----:B-1----:R-:W-:Y:S05]  /*9c00*/  @!P1 BRA `(.L_x_3413) ;  /* 0xfffffffc00f09947 */ /* 0x002fea000383ffff */
[----:B------:R-:W-:Y:S05]  /*9c10*/  BRA `(.L_x_3434) ;  /* 0xfffffff000547947 */ /* 0x000fea000383ffff */
.L_x_3415:
[----:B-1----:R1:W2:Y:S02]  /*9c20*/  SYNCS.PHASECHK.TRANS64.TRYWAIT P1, [R15+URZ+0x30828], R12 ;  /* 0x0308280c0f0075a7 */ /* 0x0022a4000802017f */
[----:B--2---:R-:W-:Y:S05]  /*9c30*/  @!P1 NANOSLEEP.SYNCS 0x989680 ;  /* 0x009896800000995d */ /* 0x004fea0003900000 */
[----:B------:R-:W2:Y:S02]  /*9c40*/  @!P1 SYNCS.PHASECHK.TRANS64 P1, [R15+URZ+0x30828], R12 ;  /* 0x0308280c0f0095a7 */ /* 0x000ea4000802007f */
[----:B--2---:R-:W-:Y:S05]  /*9c50*/  @!P1 BRA `(.L_x_3415) ;  /* 0xfffffffc00f09947 */ /* 0x004fea000383ffff */
[----:B------:R-:W-:Y:S05]  /*9c60*/  BRA `(.L_x_3435) ;  /* 0xfffffff000e87947 */ /* 0x000fea000383ffff */
.L_x_3417:
[----:B------:R1:W1:Y:S02]  /*9c70*/  SYNCS.PHASECHK.TRANS64.TRYWAIT P0, [R3+URZ+0x30840], R0 ;  /* 0x03084000030075a7 */ /* 0x000264000800017f */
[----:B-1----:R-:W-:Y:S05]  /*9c80*/  @!P0 NANOSLEEP.SYNCS 0x989680 ;  /* 0x009896800000895d */ /* 0x002fea0003900000 */
[----:B------:R-:W1:Y:S02]  /*9c90*/  @!P0 SYNCS.PHASECHK.TRANS64 P0, [R3+URZ+0x30840], R0 ;  /* 0x03084000030085a7 */ /* 0x000e64000800007f */
[----:B-1----:R-:W-:Y:S05]  /*9ca0*/  @!P0 BRA `(.L_x_3417) ;  /* 0xfffffffc00f08947 */ /* 0x002fea000383ffff */
[----:B------:R-:W-:Y:S05]  /*9cb0*/  BRA `(.L_x_3436) ;  /* 0xfffffff400987947 */ /* 0x000fea000383ffff */
.L_x_3419:
[----:B------:R-:W-:Y:S01]  /*9cc0*/  BSSY B0, `(.L_x_3437) ;  /* 0x0000006000007945 */ /* 0x000fe20003800000 */
[----:B------:R-:W-:-:S07]  /*9cd0*/  IMAD.MOV.U32 R15, RZ, RZ, -0x1 ;  /* 0xffffffffff0f7424 */ /* 0x000fce00078e00ff */
[----:B------:R-:W-:Y:S05]  /*9ce0*/  WARPSYNC.COLLECTIVE R15, `(.L_x_3438) ;  /* 0x000000000f0c7348 */ /* 0x000fea0003c00000 */
[----:B------:R-:W-:Y:S02]  /*9cf0*/  ELECT P6, UR62, PT ;  /* 0x00000000003e782f */ /* 0x000fe400038c0000 */
[----:B------:R-:W-:Y:S01]  /*9d00*/  MOV R14, UR62 ;  /* 0x0000003e000e7c02 */ /* 0x000fe20008000f00 */
[----:B------:R-:W-:Y:S10]  /*9d10*/  ENDCOLLECTIVE ;  /* 0x000000000000791b */ /* 0x000ff40003800000 */
.L_x_3438:
[----:B------:R-:W-:Y:S05]  /*9d20*/  BSYNC B0 ;  /* 0x0000000000007941 */ /* 0x000fea0003800000 */
.L_x_3437:
[----:B------:R-:W-:Y:S05]  /*9d30*/  BRA `(.L_x_3439) ;  /* 0xfffffff800487947 */ /* 0x000fea000383ffff */
.L_x_3421:
[----:B-1----:R1:W2:Y:S02]  /*9d40*/  SYNCS.PHASECHK.TRANS64.TRYWAIT P0, [R7+URZ], R4 ;  /* 0x00000004070075a7 */ /* 0x0022a4000800017f */
[----:B--2---:R-:W-:Y:S05]  /*9d50*/  @!P0 NANOSLEEP.SYNCS 0x989680 ;  /* 0x009896800000895d */ /* 0x004fea0003900000 */
[----:B------:R-:W2:Y:S02]  /*9d60*/  @!P0 SYNCS.PHASECHK.TRANS64 P0, [R7+URZ], R4 ;  /* 0x00000004070085a7 */ /* 0x000ea4000800007f */
[----:B--2---:R-:W-:Y:S05]  /*9d70*/  @!P0 BRA `(.L_x_3421) ;  /* 0xfffffffc00f08947 */ /* 0x004fea000383ffff */
[----:B------:R-:W-:Y:S05]  /*9d80*/  BRA `(.L_x_3440) ;  /* 0xfffffff800887947 */ /* 0x000fea000383ffff */
.L_x_3422:
[----:B--2---:R2:W3:Y:S02]  /*9d90*/  SYNCS.PHASECHK.TRANS64.TRYWAIT P0, [R3+URZ], R0 ;  /* 0x00000000030075a7 */ /* 0x0044e4000800017f */
[----:B---3--:R-:W-:Y:S05]  /*9da0*/  @!P0 NANOSLEEP.SYNCS 0x989680 ;  /* 0x009896800000895d */ /* 0x008fea0003900000 */
[----:B------:R-:W3:Y:S02]  /*9db0*/  @!P0 SYNCS.PHASECHK.TRANS64 P0, [R3+URZ], R0 ;  /* 0x00000000030085a7 */ /* 0x000ee4000800007f */
[----:B---3--:R-:W-:Y:S05]  /*9dc0*/  @!P0 BRA `(.L_x_3422) ;  /* 0xfffffffc00f08947 */ /* 0x008fea000383ffff */
[----:B------:R-:W-:Y:S05]  /*9dd0*/  BRA `(.L_x_3441) ;  /* 0xfffffff8007c7947 */ /* 0x000fea000383ffff */
.L_x_3424:
[----:B--2---:R2:W3:Y:S02]  /*9de0*/  SYNCS.PHASECHK.TRANS64.TRYWAIT P0, [R5+URZ], R4 ;  /* 0x00000004050075a7 */ /* 0x0044e4000800017f */
[----:B---3--:R-:W-:Y:S05]  /*9df0*/  @!P0 NANOSLEEP.SYNCS 0x989680 ;  /* 0x009896800000895d */ /* 0x008fea0003900000 */
[----:B------:R-:W3:Y:S02]  /*9e00*/  @!P0 SYNCS.PHASECHK.TRANS64 P0, [R5+URZ], R4 ;  /* 0x00000004050085a7 */ /* 0x000ee4000800007f */
[----:B---3--:R-:W-:Y:S05]  /*9e10*/  @!P0 BRA `(.L_x_3424) ;  /* 0xfffffffc00f08947 */ /* 0x008fea000383ffff */
[----:B------:R-:W-:Y:S05]  /*9e20*/  BRA `(.L_x_3442) ;  /* 0xfffffff800807947 */ /* 0x000fea000383ffff */
.L_x_3443:
        /* <DEDUP_REMOVED lines=13> */
.L_x_3676:


//--------------------- .text._ZN7cutlass13device_kernelIN5flash32FlashAttnBwdPostprocessConvertdQIN4cute5tupleIJNS3_1CILi128EEES6_EEENS_6half_tEfNS_4arch4Sm90ELi256ENS3_8TiledMMAINS3_8MMA_AtomIJNS3_4SM904GMMA26MMA_64x128x16_F32F16F16_RSILNSE_5MajorE0ELSG_1ELNSE_7ScaleInE1ELSH_1EEEEEENS3_6LayoutINS4_IJNS5_ILi2EEENS5_ILi1EEESM_EEENS4_IJSM_NS5_ILi0EEESO_EEEEENS4_IJNS3_10UnderscoreESR_SR_EEEEELb0EEEEEvNT_6ParamsE --------------------------
	.section	.text._ZN7cutlass13device_kernelIN5flash32FlashAttnBwdPostprocessConvertdQIN4cute5tupleIJNS3_1CILi128EEES6_EEENS_6half_tEfNS_4arch4Sm90ELi256ENS3_8TiledMMAINS3_8MMA_AtomIJNS3_4SM904GMMA26MMA_64x128x16_F32F16F16_RSILNSE_5MajorE0ELSG_1ELNSE_7ScaleInE1ELSH_1EEEEEENS3_6LayoutINS4_IJNS5_ILi2EEENS5_ILi1EEESM_EEENS4_IJSM_NS5_ILi0EEESO_EEEEENS4_IJNS3_10UnderscoreESR_SR_EEEEELb0EEEEEvNT_6ParamsE,"ax",@progbits
	.align	128
.text._ZN7cutlass13device_kernelIN5flash32FlashAttnBwdPostprocessConvertdQIN4cute5tupleIJNS3_1CILi128EEES6_EEENS_6half_tEfNS_4arch4Sm90ELi256ENS3_8TiledMMAINS3_8MMA_AtomIJNS3_4SM904GMMA26MMA_64x128x16_F32F16F16_RSILNSE_5MajorE0ELSG_1ELNSE_7ScaleInE1ELSH_1EEEEEENS3_6LayoutINS4_IJNS5_ILi2EEENS5_ILi1EEESM_EEENS4_IJSM_NS5_ILi0EEESO_EEEEENS4_IJNS3_10UnderscoreESR_SR_EEEEELb0EEEEEvNT_6ParamsE:
        .type           _ZN7cutlass13device_kernelIN5flash32FlashAttnBwdPostprocessConvertdQIN4cute5tupleIJNS3_1CILi128EEES6_EEENS_6half_tEfNS_4arch4Sm90ELi256ENS3_8TiledMMAINS3_8MMA_AtomIJNS3_4SM904GMMA26MMA_64x128x16_F32F16F16_RSILNSE_5MajorE0ELSG_1ELNSE_7ScaleInE1ELSH_1EEEEEENS3_6LayoutINS4_IJNS5_ILi2EEENS5_ILi1EEESM_EEENS4_IJSM_NS5_ILi0EEESO_EEEEENS4_IJNS3_10UnderscoreESR_SR_EEEEELb0EEEEEvNT_6ParamsE,@function
        .size           _ZN7cutlass13device_kernelIN5flash32FlashAttnBwdPostprocessConvertdQIN4cute5tupleIJNS3_1CILi128EEES6_EEENS_6half_tEfNS_4arch4Sm90ELi256ENS3_8TiledMMAINS3_8MMA_AtomIJNS3_4SM904GMMA26MMA_64x128x16_F32F16F16_RSILNSE_5MajorE0ELSG_1ELNSE_7ScaleInE1ELSH_1EEEEEENS3_6LayoutINS4_IJNS5_ILi2EEENS5_ILi1EEESM_EEENS4_IJSM_NS5_ILi0EEESO_EEEEENS4_IJNS3_10UnderscoreESR_SR_EEEEELb0EEEEEvNT_6ParamsE,(.L_x_3677 - _ZN7cutlass13device_kernelIN5flash32FlashAttnBwdPostprocessConvertdQIN4cute5tupleIJNS3_1CILi128EEES6_EEENS_6half_tEfNS_4arch4Sm90ELi256ENS3_8TiledMMAINS3_8MMA_AtomIJNS3_4SM904GMMA26MMA_64x128x16_F32F16F16_RSILNSE_5MajorE0ELSG_1ELNSE_7ScaleInE1ELSH_1EEEEEENS3_6LayoutINS4_IJNS5_ILi2EEENS5_ILi1EEESM_EEENS4_IJSM_NS5_ILi0EEESO_EEEEENS4_IJNS3_10UnderscoreESR_SR_EEEEELb0EEEEEvNT_6ParamsE)
        .other          _ZN7cutlass13device_kernelIN5flash32FlashAttnBwdPostprocessConvertdQIN4cute5tupleIJNS3_1CILi128EEES6_EEENS_6half_tEfNS_4arch4Sm90ELi256ENS3_8TiledMMAINS3_8MMA_AtomIJNS3_4SM904GMMA26MMA_64x128x16_F32F16F16_RSILNSE_5MajorE0ELSG_1ELNSE_7ScaleInE1ELSH_1EEEEEENS3_6LayoutINS4_IJNS5_ILi2EEENS5_ILi1EEESM_EEENS4_IJSM_NS5_ILi0EEESO_EEEEENS4_IJNS3_10UnderscoreESR_SR_EEEEELb0EEEEEvNT_6ParamsE,@"STO_CUDA_ENTRY STV_DEFAULT"
_ZN7cutlass13device_kernelIN5flash32FlashAttnBwdPostprocessConvertdQIN4cute5tupleIJNS3_1CILi128EEES6_EEENS_6half_tEfNS_4arch4Sm90ELi256ENS3_8TiledMMAINS3_8MMA_AtomIJNS3_4SM904GMMA26MMA_64x128x16_F32F16F16_RSILNSE_5MajorE0ELSG_1ELNSE_7ScaleInE1ELSH_1EEEEEENS3_6LayoutINS4_IJNS5_ILi2EEENS5_ILi1EEESM_EEENS4_IJSM_NS5_ILi0EEESO_EEEEENS4_IJNS3_10UnderscoreESR_SR_EEEEELb0EEEEEvNT_6ParamsE:
[----:B------:R-:W-:Y:S08]  /*0000*/  LDC R1, c[0x0][0x28] ;  /* 0x00000a00ff017b82 */ /* 0x000ff00000000800 */
[----:B------:R-:W0:Y:S01]  /*0010*/  LDC.64 R4, c[0x0][0x278] ;  /* 0x00009e00ff047b82 */ /* 0x000e220000000a00 */
[----:B------:R-:W1:Y:S01]  /*0020*/  S2R R15, SR_CTAID.Z ;  /* 0x00000000000f7919 */ /* 0x000e620000002700 */
[----:B------:R-:W-:-:S06]  /*0030*/  ULDC.64 UR8, c[0x0][0x208] ;  /* 0x0000820000087ab9 */ /* 0x000fcc0000000a00 */
[----:B------:R-:W2:Y:S08]  /*0040*/  LDC.64 R10, c[0x0][0x270] ;  /* 0x00009c00ff0a7b82 */ /* 0x000eb00000000a00 */
[----:B------:R-:W1:Y:S01]  /*0050*/  LDC.64 R2, c[0x0][0x270] ;  /* 0x00009c00ff027b82 */ /* 0x000e620000000a00 */
[----:B0-----:R-:W-:-:S04]  /*0060*/  ISETP.NE.U32.AND P2, PT, R4, RZ, PT ;  /* 0x000000ff0400720c */ /* 0x001fc80003f45070 */
[----:B------:R-:W-:Y:S02]  /*0070*/  ISETP.NE.AND.EX P2, PT, R5, RZ, PT, P2 ;  /* 0x000000ff0500720c */ /* 0x000fe40003f45320 */
[----:B--2---:R-:W-:-:S04]  /*0080*/  ISETP.NE.U32.AND P1, PT, R10, RZ, PT ;  /* 0x000000ff0a00720c */ /* 0x004fc80003f25070 */
[----:B------:R-:W-:Y:S01]  /*0090*/  ISETP.NE.AND.EX P1, PT, R11, RZ, PT, P1 ;  /* 0x000000ff0b00720c */ /* 0x000fe20003f25310 */
[----:B------:R-:W-:Y:S01]  /*00a0*/  ULDC UR4, c[0x0][0x240] ;  /* 0x0000900000047ab9 */ /* 0x000fe20000000800 */
[----:B-1----:R-:W-:-:S05]  /*00b0*/  IMAD.WIDE R2, R15, 0x4, R2 ;  /* 0x000000040f027825 */ /* 0x002fca00078e0202 */
[----:B------:R-:W0:Y:S01]  /*00c0*/  @P2 LDC.64 R4, c[0x0][0x278] ;  /* 0x00009e00ff042b82 */ /* 0x000e220000000a00 */
[----:B------:R-:W-:-:S05]  /*00d0*/  IMAD.U32 R0, RZ, RZ, UR4 ;  /* 0x00000004ff007e24 */ /* 0x000fca000f8e00ff */
[----:B------:R1:W5:Y:S01]  /*00e0*/  @P1 LDG.E R9, desc[UR8][R2.64] ;  /* 0x0000000802091981 */ /* 0x000362000c1e1900 */
[----:B0-----:R-:W-:-:S05]  /*00f0*/  @P2 IMAD.WIDE R4, R15, 0x4, R4 ;  /* 0x000000040f042825 */ /* 0x001fca00078e0204 */
[----:B------:R1:W5:Y:S01]  /*0100*/  @P2 LDG.E R0, desc[UR8][R4.64] ;  /* 0x0000000804002981 */ /* 0x000362000c1e1900 */
[----:B------:R-:W-:Y:S01]  /*0110*/  ISETP.NE.U32.AND P0, PT, R10, RZ, PT ;  /* 0x000000ff0a00720c */ /* 0x000fe20003f05070 */
[----:B------:R-:W0:Y:S03]  /*0120*/  S2R R6, SR_CTAID.X ;  /* 0x0000000000067919 */ /* 0x000e260000002500 */
[----:B------:R-:W-:Y:S01]  /*0130*/  ISETP.NE.AND.EX P0, PT, R11, RZ, PT, P0 ;  /* 0x000000ff0b00720c */ /* 0x000fe20003f05300 */
[----:B0-----:R-:W-:Y:S01]  /*0140*/  IMAD.SHL.U32 R11, R6, 0x80, RZ ;  /* 0x00000080060b7824 */ /* 0x001fe200078e00ff */
[----:B-1----:R-:W-:Y:S11]  /*0150*/  @P2 BRA `(.L_x_3444) ;  /* 0x0000000000102947 */ /* 0x002ff60003800000 */
[----:B------:R-:W-:Y:S05]  /*0160*/  @!P1 BRA `(.L_x_3444) ;  /* 0x00000000000c9947 */ /* 0x000fea0003800000 */
[----:B------:R-:W2:Y:S04]  /*0170*/  LDG.E R5, desc[UR8][R2.64] ;  /* 0x0000000802057981 */ /* 0x000ea8000c1e1900 */
[----:B-----5:R-:W2:Y:S02]  /*0180*/  LDG.E R0, desc[UR8][R2.64+0x4] ;  /* 0x0000040802007981 */ /* 0x020ea4000c1e1900 */
[----:B--2---:R-:W-:-:S07]  /*0190*/  IADD3 R0, -R5, R0, RZ ;  /* 0x0000000005007210 */ /* 0x004fce0007ffe1ff */
.L_x_3444:
[----:B-----5:R-:W-:-:S13]  /*01a0*/  ISETP.LE.AND P2, PT, R0, R11, PT ;  /* 0x0000000b0000720c */ /* 0x020fda0003f43270 */
[----:B------:R-:W-:Y:S05]  /*01b0*/  @P0 EXIT P2 ;  /* 0x000000000000094d */ /* 0x000fea0001000000 */
[----:B------:R-:W0:Y:S01]  /*01c0*/  S2R R10, SR_CTAID.Y ;  /* 0x00000000000a7919 */ /* 0x000e220000002600 */
[C---:B------:R-:W-:Y:S01]  /*01d0*/  @P1 IMAD R2, R15.reuse, 0x80, R9 ;  /* 0x000000800f021824 */ /* 0x040fe200078e0209 */
[----:B------:R-:W1:Y:S01]  /*01e0*/  LDC.64 R18, c[0x0][0x228] ;  /* 0x00008a00ff127b82 */ /* 0x000e620000000a00 */
[----:B------:R-:W-:Y:S01]  /*01f0*/  SHF.L.U32 R13, R6, 0xe, RZ ;  /* 0x0000000e060d7819 */ /* 0x000fe200000006ff */
[----:B------:R-:W2:Y:S01]  /*0200*/  S2R R17, SR_TID.X ;  /* 0x0000000000117919 */ /* 0x000ea20000002100 */
[----:B------:R-:W-:Y:S01]  /*0210*/  SEL R8, R15, RZ, !P0 ;  /* 0x000000ff0f087207 */ /* 0x000fe20004000000 */
[----:B------:R-:W-:Y:S01]  /*0220*/  BSSY B0, `(.L_x_3445) ;  /* 0x0000031000007945 */ /* 0x000fe20003800000 */
[----:B------:R-:W-:Y:S01]  /*0230*/  @P1 SHF.R.S32.HI R3, RZ, 0x1f, R2 ;  /* 0x0000001fff031819 */ /* 0x000fe20000011402 */
[----:B------:R-:W3:Y:S02]  /*0240*/  S2R R12, SR_CgaCtaId ;  /* 0x00000000000c7919 */ /* 0x000ee40000008800 */
[----:B------:R-:W4:Y:S01]  /*0250*/  LDC.64 R20, c[0x0][0x230] ;  /* 0x00008c00ff147b82 */ /* 0x000f220000000a00 */
[----:B------:R-:W-:-:S05]  /*0260*/  @P1 LEA.HI R3, R3, R2, RZ, 0x7 ;  /* 0x0000000203031211 */ /* 0x000fca00078f38ff */
[----:B------:R-:W-:Y:S02]  /*0270*/  @P1 IMAD.SHL.U32 R3, R3, 0x80, RZ ;  /* 0x0000008003031824 */ /* 0x000fe400078e00ff */
[----:B------:R-:W5:Y:S03]  /*0280*/  LDC.64 R22, c[0x0][0x210] ;  /* 0x00008400ff167b82 */ /* 0x000f660000000a00 */
[----:B------:R-:W-:Y:S02]  /*0290*/  @P1 LOP3.LUT R5, R3, 0xffffc000, RZ, 0xc0, !PT ;  /* 0xffffc00003051812 */ /* 0x000fe400078ec0ff */
[----:B------:R-:W-:Y:S02]  /*02a0*/  CS2R R2, SRZ ;  /* 0x0000000000027805 */ /* 0x000fe4000001ff00 */
[--C-:B------:R-:W-:Y:S01]  /*02b0*/  @P1 SHF.R.S32.HI R3, RZ, 0x1f, R5.reuse ;  /* 0x0000001fff031819 */ /* 0x100fe20000011405 */
[----:B------:R-:W-:Y:S01]  /*02c0*/  @P1 IMAD.MOV.U32 R2, RZ, RZ, R5 ;  /* 0x000000ffff021224 */ /* 0x000fe200078e0005 */
[----:B------:R-:W-:-:S04]  /*02d0*/  SHF.R.S32.HI R5, RZ, 0x1f, R15 ;  /* 0x0000001fff057819 */ /* 0x000fc8000001140f */
[C---:B------:R-:W-:Y:S02]  /*02e0*/  IADD3 R2, P2, R13.reuse, R2, RZ ;  /* 0x000000020d027210 */ /* 0x040fe40007f5e0ff */
[----:B0-----:R-:W-:Y:S02]  /*02f0*/  SHF.R.S32.HI R7, RZ, 0x1f, R10 ;  /* 0x0000001fff077819 */ /* 0x001fe4000001140a */
[----:B------:R-:W-:Y:S02]  /*0300*/  LEA.HI.X.SX32 R3, R13, R3, 0x1, P2 ;  /* 0x000000030d037211 */ /* 0x000fe400010f0eff */
[----:B------:R-:W-:Y:S01]  /*0310*/  SEL R5, R5, RZ, !P0 ;  /* 0x000000ff05057207 */ /* 0x000fe20004000000 */
[-C--:B-1----:R-:W-:Y:S01]  /*0320*/  IMAD R4, R7, R18.reuse, RZ ;  /* 0x0000001207047224 */ /* 0x082fe200078e02ff */
[----:B--2---:R-:W-:Y:S01]  /*0330*/  ISETP.NE.AND P0, PT, R17, RZ, PT ;  /* 0x000000ff1100720c */ /* 0x004fe20003f05270 */
[----:B------:R-:W-:-:S04]  /*0340*/  IMAD.WIDE.U32 R2, R10, R18, R2 ;  /* 0x000000120a027225 */ /* 0x000fc800078e0002 */
[----:B------:R-:W-:Y:S02]  /*0350*/  IMAD R13, R10, R19, R4 ;  /* 0x000000130a0d7224 */ /* 0x000fe400078e0204 */
[-C--:B----4-:R-:W-:Y:S02]  /*0360*/  IMAD R4, R5, R20.reuse, RZ ;  /* 0x0000001405047224 */ /* 0x090fe400078e02ff */
[----:B------:R-:W-:Y:S02]  /*0370*/  IMAD.IADD R3, R3, 0x1, R13 ;  /* 0x0000000103037824 */ /* 0x000fe400078e020d */
[C---:B------:R-:W-:Y:S02]  /*0380*/  IMAD R13, R8.reuse, R21, R4 ;  /* 0x00000015080d7224 */ /* 0x040fe400078e0204 */
[----:B------:R-:W-:-:S05]  /*0390*/  IMAD.WIDE.U32 R2, R8, R20, R2 ;  /* 0x0000001408027225 */ /* 0x000fca00078e0002 */
[----:B------:R-:W-:Y:S02]  /*03a0*/  IADD3 R3, R3, R13, RZ ;  /* 0x0000000d03037210 */ /* 0x000fe40007ffe0ff */
[----:B-----5:R-:W-:-:S04]  /*03b0*/  LEA R22, P2, R2, R22, 0x2 ;  /* 0x0000001602167211 */ /* 0x020fc800078410ff */
[----:B------:R-:W-:Y:S01]  /*03c0*/  LEA.HI.X R3, R2, R23, R3, 0x2, P2 ;  /* 0x0000001702037211 */ /* 0x000fe200010f1403 */
[----:B---3--:R-:W-:Y:S08]  /*03d0*/  @P0 BRA `(.L_x_3446) ;  /* 0x0000000000540947 */ /* 0x008ff00003800000 */
[----:B------:R-:W0:Y:S01]  /*03e0*/  S2UR UR7, SR_CgaCtaId ;  /* 0x00000000000779c3 */ /* 0x000e220000008800 */
[----:B------:R-:W-:Y:S01]  /*03f0*/  UMOV UR6, 0x400 ;  /* 0x0000040000067882 */ /* 0x000fe20000000000 */
[----:B------:R-:W-:Y:S01]  /*0400*/  UMOV UR4, 0x1 ;  /* 0x0000000100047882 */ /* 0x000fe20000000000 */
[----:B------:R-:W-:Y:S01]  /*0410*/  IMAD.MOV.U32 R2, RZ, RZ, 0x10000 ;  /* 0x00010000ff027424 */ /* 0x000fe200078e00ff */
[----:B------:R-:W-:-:S04]  /*0420*/  UIADD3 UR4, -UR4, 0x100000, URZ ;  /* 0x0010000004047890 */ /* 0x000fc8000fffe13f */
[----:B------:R-:W-:Y:S02]  /*0430*/  USHF.L.U32 UR5, UR4, 0xb, URZ ;  /* 0x0000000b04057899 */ /* 0x000fe4000800063f */
[----:B------:R-:W-:Y:S01]  /*0440*/  USHF.L.U32 UR4, UR4, 0x1, URZ ;  /* 0x0000000104047899 */ /* 0x000fe2000800063f */
[----:B------:R-:W-:Y:S01]  /*0450*/  PLOP3.LUT P0, PT, PT, PT, PT, 0x80, 0x0 ;  /* 0x000000000000781c */ /* 0x000fe20003f0f070 */
[----:B------:R-:W-:Y:S01]  /*0460*/  UMOV UR10, 0x1000 ;  /* 0x00001000000a7882 */ /* 0x000fe20000000000 */
[----:B0-----:R-:W-:-:S04]  /*0470*/  ULEA UR6, UR7, UR6, 0x18 ;  /* 0x0000000607067291 */ /* 0x001fc8000f8ec03f */
[----:B------:R-:W-:Y:S01]  /*0480*/  UIADD3 UR7, UR6, 0x18000, URZ ;  /* 0x0001800006077890 */ /* 0x000fe2000fffe03f */
[----:B------:R-:W0:Y:S07]  /*0490*/  FENCE.VIEW.ASYNC.S ;  /* 0x00000000000073c6 */ /* 0x000e2e0000000000 */
[----:B0-----:R0:W1:Y:S02]  /*04a0*/  SYNCS.EXCH.64 URZ, [UR6+0x18000], UR4 ;  /* 0x01800004063f75b2 */ /* 0x0010640008000100 */
[----:B0-----:R-:W-:-:S02]  /*04b0*/  R2UR UR4, R22 ;  /* 0x00000000160472ca */ /* 0x001fc400000e0000 */
[----:B------:R-:W-:Y:S01]  /*04c0*/  R2UR UR5, R3 ;  /* 0x00000000030572ca */ /* 0x000fe200000e0000 */
[----:B-1----:R0:W-:-:S14]  /*04d0*/  SYNCS.ARRIVE.TRANS64 RZ, [UR6+0x18000], R2 ;  /* 0x01800002ffff79a7 */ /* 0x0021dc0008000006 */
.L_x_3447:
[----:B------:R-:W-:Y:S01]  /*04e0*/  @P0 ELECT P2, URZ, PT ;  /* 0x00000000003f082f */ /* 0x000fe20003840000 */
[----:B------:R1:W-:-:S12]  /*04f0*/  UBLKCP.S.G [UR6], [UR4], UR10 ;  /* 0x00000006040073ba */ /* 0x0003d8000800020a */
[----:B------:R-:W-:Y:S02]  /*0500*/  @P2 PLOP3.LUT P0, PT, P2, PT, PT, 0x8, 0x0 ;  /* 0x000000000000281c */ /* 0x000fe4000170e170 */
[----:B------:R-:W-:-:S11]  /*0510*/  PLOP3.LUT P2, PT, PT, PT, PT, 0x8, 0x0 ;  /* 0x000000000000781c */ /* 0x000fd60003f4e170 */
[----:B-1----:R-:W-:Y:S05]  /*0520*/  @P0 BRA.U.ANY `(.L_x_3447) ;  /* 0xfffffffd00ec0947 */ /* 0x002fea000393ffff */
.L_x_3446:
[----:B------:R-:W-:Y:S05]  /*0530*/  BSYNC B0 ;  /* 0x0000000000007941 */ /* 0x000fea0003800000 */
.L_x_3445:
[----:B------:R-:W-:Y:S01]  /*0540*/  BAR.SYNC.DEFER_BLOCKING 0x0 ;  /* 0x0000000000007b1d */ /* 0x000fe20000010000 */
[----:B------:R-:W-:Y:S02]  /*0550*/  MOV R57, 0x400 ;  /* 0x0000040000397802 */ /* 0x000fe40000000f00 */
[----:B------:R-:W-:Y:S02]  /*0560*/  CS2R R78, SRZ ;  /* 0x00000000004e7805 */ /* 0x000fe4000001ff00 */
[----:B0-----:R-:W-:Y:S01]  /*0570*/  SHF.L.U32 R2, RZ, 0x1f, RZ ;  /* 0x0000001fff027819 */ /* 0x001fe200000006ff */
[--C-:B------:R-:W-:Y:S01]  /*0580*/  @P1 IMAD.MOV.U32 R78, RZ, RZ, R9.reuse ;  /* 0x000000ffff4e1224 */ /* 0x100fe200078e0009 */
[----:B------:R-:W-:Y:S02]  /*0590*/  LEA R57, R12, R57, 0x18 ;  /* 0x000000390c397211 */ /* 0x000fe400078ec0ff */
[----:B------:R-:W-:-:S07]  /*05a0*/  @P1 SHF.R.S32.HI R79, RZ, 0x1f, R9 ;  /* 0x0000001fff4f1819 */ /* 0x000fce0000011409 */
.L_x_3448:
[----:B0-----:R0:W1:Y:S02]  /*05b0*/  SYNCS.PHASECHK.TRANS64.TRYWAIT P0, [R57+URZ+0x18000], R2 ;  /* 0x01800002390075a7 */ /* 0x001064000800017f */
[----:B-1----:R-:W-:Y:S05]  /*05c0*/  @!P0 NANOSLEEP.SYNCS 0x989680 ;  /* 0x009896800000895d */ /* 0x002fea0003900000 */
[----:B------:R-:W1:Y:S02]  /*05d0*/  @!P0 SYNCS.PHASECHK.TRANS64 P0, [R57+URZ+0x18000], R2 ;  /* 0x01800002390085a7 */ /* 0x000e64000800007f */
[----:B-1----:R-:W-:Y:S05]  /*05e0*/  @!P0 BRA `(.L_x_3448) ;  /* 0xfffffffc00f08947 */ /* 0x002fea000383ffff */
[----:B0-----:R-:W-:Y:S01]  /*05f0*/  SHF.R.S32.HI R2, RZ, 0x1f, R17 ;  /* 0x0000001fff027819 */ /* 0x001fe20000011411 */
[----:B------:R-:W-:Y:S01]  /*0600*/  ULDC UR4, c[0x0][0x268] ;  /* 0x00009a0000047ab9 */ /* 0x000fe20000000800 */
[----:B------:R-:W-:Y:S01]  /*0610*/  VIADDMNMX R0, R0, -R11, 0x80, PT ;  /* 0x0000008000007446 */ /* 0x000fe2000380090b */
[----:B------:R-:W-:Y:S01]  /*0620*/  ULDC.64 UR6, c[0x0][0x258] ;  /* 0x0000960000067ab9 */ /* 0x000fe20000000a00 */
[CC--:B------:R-:W-:Y:S01]  /*0630*/  LEA.HI R3, R2.reuse, R17.reuse, RZ, 0x7 ;  /* 0x0000001102037211 */ /* 0x0c0fe200078f38ff */
[----:B------:R-:W-:Y:S01]  /*0640*/  IMAD R7, R7, UR6, RZ ;  /* 0x0000000607077c24 */ /* 0x000fe2000f8e02ff */
[----:B------:R-:W-:Y:S01]  /*0650*/  LEA.HI R9, R2, R17, RZ, 0x4 ;  /* 0x0000001102097211 */ /* 0x000fe200078f20ff */
[----:B------:R-:W-:Y:S01]  /*0660*/  BSSY B0, `(.L_x_3449) ;  /* 0x00000d1000007945 */ /* 0x000fe20003800000 */
[----:B------:R-:W-:Y:S02]  /*0670*/  LOP3.LUT R4, R3, 0xfffff80, RZ, 0xc0, !PT ;  /* 0x0fffff8003047812 */ /* 0x000fe400078ec0ff */
[----:B------:R-:W-:-:S02]  /*0680*/  SHF.R.S32.HI R25, RZ, 0x7, R3 ;  /* 0x00000007ff197819 */ /* 0x000fc40000011403 */
[-C--:B------:R-:W-:Y:S02]  /*0690*/  IADD3 R4, -R4, R17.reuse, RZ ;  /* 0x0000001104047210 */ /* 0x080fe40007ffe1ff */
[----:B------:R-:W-:Y:S02]  /*06a0*/  LOP3.LUT R3, R9, 0xfffffff0, RZ, 0xc0, !PT ;  /* 0xfffffff009037812 */ /* 0x000fe400078ec0ff */
[----:B------:R-:W-:Y:S01]  /*06b0*/  LEA.HI R2, R2, R17, RZ, 0x5 ;  /* 0x0000001102027211 */ /* 0x000fe200078f28ff */
[----:B------:R-:W-:Y:S01]  /*06c0*/  IMAD R4, R25, 0x800, R4 ;  /* 0x0000080019047824 */ /* 0x000fe200078e0204 */
[----:B------:R-:W-:Y:S01]  /*06d0*/  SHF.R.S32.HI R9, RZ, 0x4, R9 ;  /* 0x00000004ff097819 */ /* 0x000fe20000011409 */
[----:B------:R-:W-:Y:S02]  /*06e0*/  IMAD.IADD R3, R17, 0x1, -R3 ;  /* 0x0000000111037824 */ /* 0x000fe400078e0a03 */
[----:B------:R-:W-:Y:S01]  /*06f0*/  IMAD.SHL.U32 R80, R4, 0x4, RZ ;  /* 0x0000000404507824 */ /* 0x000fe200078e00ff */
[C---:B------:R-:W-:Y:S01]  /*0700*/  SHF.L.U32 R11, R9.reuse, 0x6, RZ ;  /* 0x00000006090b7819 */ /* 0x040fe200000006ff */
[----:B------:R-:W-:Y:S01]  /*0710*/  IMAD.SHL.U32 R16, R2, 0x20, RZ ;  /* 0x0000002002107824 */ /* 0x000fe200078e00ff */
[----:B------:R-:W-:Y:S01]  /*0720*/  SHF.R.S32.HI R4, RZ, 0x1f, R3 ;  /* 0x0000001fff047819 */ /* 0x000fe20000011403 */
[----:B------:R-:W-:Y:S01]  /*0730*/  IMAD.SHL.U32 R24, R9, 0x8, RZ ;  /* 0x0000000809187824 */ /* 0x000fe200078e00ff */
[----:B------:R-:W-:-:S02]  /*0740*/  LEA R80, R80, R57, 0x2 ;  /* 0x0000003950507211 */ /* 0x000fc400078e10ff */
[----:B------:R-:W-:Y:S02]  /*0750*/  LEA.HI R4, R4, R3, RZ, 0x3 ;  /* 0x0000000304047211 */ /* 0x000fe400078f18ff */
[----:B------:R-:W-:Y:S01]  /*0760*/  LOP3.LUT R23, R11, 0x1c0, RZ, 0xc0, !PT ;  /* 0x000001c00b177812 */ /* 0x000fe200078ec0ff */
[----:B------:R-:W0:Y:S01]  /*0770*/  LDS.128 R40, [R80] ;  /* 0x0000000050287984 */ /* 0x000e220000000c00 */
[----:B------:R-:W-:Y:S02]  /*0780*/  LOP3.LUT R2, R4, 0xfffffff8, RZ, 0xc0, !PT ;  /* 0xfffffff804027812 */ /* 0x000fe400078ec0ff */
[----:B------:R-:W-:Y:S01]  /*0790*/  LOP3.LUT R21, R16, 0x7ffffc00, RZ, 0xc0, !PT ;  /* 0x7ffffc0010157812 */ /* 0x000fe200078ec0ff */
[----:B------:R-:W1:Y:S01]  /*07a0*/  LDS.128 R44, [R80+0x800] ;  /* 0x00080000502c7984 */ /* 0x000e620000000c00 */
[----:B------:R-:W-:Y:S01]  /*07b0*/  SHF.R.S32.HI R26, RZ, 0x3, R4 ;  /* 0x00000003ff1a7819 */ /* 0x000fe20000011404 */
[----:B------:R-:W-:Y:S01]  /*07c0*/  IMAD.IADD R2, R3, 0x1, -R2 ;  /* 0x0000000103027824 */ /* 0x000fe200078e0a02 */
[----:B------:R-:W-:Y:S01]  /*07d0*/  SHF.R.U32.HI R29, RZ, 0x3, R23 ;  /* 0x00000003ff1d7819 */ /* 0x000fe20000011617 */
[----:B------:R-:W2:Y:S01]  /*07e0*/  LDS.128 R12, [R80+0x1000] ;  /* 0x00100000500c7984 */ /* 0x000ea20000000c00 */
[----:B------:R-:W-:Y:S01]  /*07f0*/  LEA R34, R26, R25, 0x4 ;  /* 0x000000191a227211 */ /* 0x000fe200078e20ff */
[C---:B------:R-:W-:Y:S01]  /*0800*/  IMAD.SHL.U32 R20, R2.reuse, 0x8, RZ ;  /* 0x0000000802147824 */ /* 0x040fe200078e00ff */
[----:B------:R-:W-:Y:S01]  /*0810*/  SHF.L.U32 R11, R2, 0x6, RZ ;  /* 0x00000006020b7819 */ /* 0x000fe200000006ff */
[----:B------:R-:W3:Y:S01]  /*0820*/  LDS.128 R52, [R80+0x1800] ;  /* 0x0018000050347984 */ /* 0x000ee20000000c00 */
[----:B------:R-:W-:Y:S01]  /*0830*/  IMAD R32, R26, 0x200, R21 ;  /* 0x000002001a207824 */ /* 0x000fe200078e0215 */
[----:B------:R-:W-:-:S02]  /*0840*/  R2P PR, R2, 0x6 ;  /* 0x0000000602007804 */ /* 0x000fc40000000000 */
[----:B------:R-:W4:Y:S01]  /*0850*/  LDS.128 R16, [R80+0x2000] ;  /* 0x0020000050107984 */ /* 0x000f220000000c00 */
[----:B------:R-:W-:Y:S02]  /*0860*/  LOP3.LUT R11, R11, 0x1c0, RZ, 0xc0, !PT ;  /* 0x000001c00b0b7812 */ /* 0x000fe400078ec0ff */
[----:B------:R-:W-:Y:S01]  /*0870*/  LOP3.LUT R28, R23, 0x38, R20, 0xf8, !PT ;  /* 0x00000038171c7812 */ /* 0x000fe200078ef814 */
[----:B------:R-:W-:Y:S01]  /*0880*/  LDS.128 R36, [R80+0x4800] ;  /* 0x0048000050247984 */ /* 0x000fe20000000c00 */
[----:B------:R-:W-:Y:S02]  /*0890*/  LOP3.LUT R4, R11, 0x8, R24, 0xf8, !PT ;  /* 0x000000080b047812 */ /* 0x000fe400078ef818 */
[----:B------:R-:W-:Y:S01]  /*08a0*/  SHF.R.U32.HI R11, RZ, 0x3, R11 ;  /* 0x00000003ff0b7819 */ /* 0x000fe2000001160b */
[----:B------:R-:W5:Y:S01]  /*08b0*/  LDS.128 R20, [R80+0x2800] ;  /* 0x0028000050147984 */ /* 0x000f620000000c00 */
[----:B------:R-:W-:Y:S02]  /*08c0*/  LOP3.LUT R33, R28, R29, RZ, 0x3c, !PT ;  /* 0x0000001d1c217212 */ /* 0x000fe400078e3cff */
[----:B------:R-:W-:Y:S01]  /*08d0*/  LOP3.LUT R11, R4, R11, RZ, 0x3c, !PT ;  /* 0x0000000b040b7212 */ /* 0x000fe200078e3cff */
[----:B------:R-:W5:Y:S02]  /*08e0*/  LDS.128 R24, [R80+0x3000] ;  /* 0x0030000050187984 */ /* 0x000f640000000c00 */
[----:B------:R-:W-:-:S02]  /*08f0*/  IMAD.U32 R4, R34, 0x200, R33 ;  /* 0x0000020022047824 */ /* 0x000fc400078e0021 */
[----:B------:R-:W5:Y:S01]  /*0900*/  LDS.128 R28, [R80+0x3800] ;  /* 0x00380000501c7984 */ /* 0x000f620000000c00 */
[----:B------:R-:W-:-:S03]  /*0910*/  IMAD.IADD R2, R11, 0x1, R32 ;  /* 0x000000010b027824 */ /* 0x000fc600078e0220 */
[----:B------:R-:W5:Y:S01]  /*0920*/  LDS.128 R32, [R80+0x4000] ;  /* 0x0040000050207984 */ /* 0x000f620000000c00 */
[----:B0-----:R-:W-:Y:S01]  /*0930*/  FMUL.FTZ R11, R40, UR4 ;  /* 0x00000004280b7c20 */ /* 0x001fe20008410000 */
[----:B------:R-:W-:Y:S01]  /*0940*/  FMUL.FTZ R56, R41, UR4 ;  /* 0x0000000429387c20 */ /* 0x000fe20008410000 */
[----:B------:R-:W-:Y:S01]  /*0950*/  FMUL.FTZ R58, R42, UR4 ;  /* 0x000000042a3a7c20 */ /* 0x000fe20008410000 */
[----:B------:R-:W-:Y:S01]  /*0960*/  FMUL.FTZ R61, R43, UR4 ;  /* 0x000000042b3d7c20 */ /* 0x000fe20008410000 */
[----:B-1----:R-:W-:Y:S01]  /*0970*/  FMUL.FTZ R59, R44, UR4 ;  /* 0x000000042c3b7c20 */ /* 0x002fe20008410000 */
[----:B------:R-:W-:Y:S01]  /*0980*/  FMUL.FTZ R64, R45, UR4 ;  /* 0x000000042d407c20 */ /* 0x000fe20008410000 */
[----:B------:R-:W0:Y:S01]  /*0990*/  LDS.128 R40, [R80+0x5000] ;  /* 0x0050000050287984 */ /* 0x000e220000000c00 */
[----:B------:R-:W-:Y:S01]  /*09a0*/  FMUL.FTZ R60, R46, UR4 ;  /* 0x000000042e3c7c20 */ /* 0x000fe20008410000 */
[----:B------:R-:W-:Y:S01]  /*09b0*/  FMUL.FTZ R63, R47, UR4 ;  /* 0x000000042f3f7c20 */ /* 0x000fe20008410000 */
[----:B--2---:R-:W-:Y:S01]  /*09c0*/  FMUL.FTZ R62, R12, UR4 ;  /* 0x000000040c3e7c20 */ /* 0x004fe20008410000 */
[----:B------:R-:W1:Y:S01]  /*09d0*/  LDS.128 R44, [R80+0x5800] ;  /* 0x00580000502c7984 */ /* 0x000e620000000c00 */
[----:B------:R-:W-:Y:S01]  /*09e0*/  FMUL.FTZ R67, R13, UR4 ;  /* 0x000000040d437c20 */ /* 0x000fe20008410000 */
[----:B------:R-:W-:Y:S01]  /*09f0*/  FMUL.FTZ R65, R14, UR4 ;  /* 0x000000040e417c20 */ /* 0x000fe20008410000 */
[----:B------:R-:W-:Y:S01]  /*0a00*/  FMUL.FTZ R68, R15, UR4 ;  /* 0x000000040f447c20 */ /* 0x000fe20008410000 */
[----:B------:R-:W2:Y:S01]  /*0a10*/  LDS.128 R48, [R80+0x6000] ;  /* 0x0060000050307984 */ /* 0x000ea20000000c00 */
[----:B---3--:R-:W-:Y:S01]  /*0a20*/  FMUL.FTZ R66, R52, UR4 ;  /* 0x0000000434427c20 */ /* 0x008fe20008410000 */
[----:B------:R-:W-:Y:S01]  /*0a30*/  FMUL.FTZ R71, R53, UR4 ;  /* 0x0000000435477c20 */ /* 0x000fe20008410000 */
[----:B------:R-:W-:Y:S01]  /*0a40*/  FMUL.FTZ R69, R54, UR4 ;  /* 0x0000000436457c20 */ /* 0x000fe20008410000 */
[----:B------:R-:W3:Y:S01]  /*0a50*/  LDS.128 R12, [R80+0x6800] ;  /* 0x00680000500c7984 */ /* 0x000ee20000000c00 */
[----:B------:R-:W-:Y:S01]  /*0a60*/  FMUL.FTZ R72, R55, UR4 ;  /* 0x0000000437487c20 */ /* 0x000fe20008410000 */
[----:B----4-:R-:W-:Y:S01]  /*0a70*/  FMUL.FTZ R70, R16, UR4 ;  /* 0x0000000410467c20 */ /* 0x010fe20008410000 */
[----:B------:R-:W-:Y:S01]  /*0a80*/  FMUL.FTZ R75, R17, UR4 ;  /* 0x00000004114b7c20 */ /* 0x000fe20008410000 */
[----:B------:R-:W4:Y:S01]  /*0a90*/  LDS.128 R52, [R80+0x7000] ;  /* 0x0070000050347984 */ /* 0x000f220000000c00 */
[----:B------:R-:W-:Y:S01]  /*0aa0*/  FMUL.FTZ R73, R18, UR4 ;  /* 0x0000000412497c20 */ /* 0x000fe20008410000 */
[----:B------:R-:W-:Y:S01]  /*0ab0*/  FMUL.FTZ R74, R19, UR4 ;  /* 0x00000004134a7c20 */ /* 0x000fe20008410000 */
[----:B-----5:R-:W-:Y:S01]  /*0ac0*/  FMUL.FTZ R77, R21, UR4 ;  /* 0x00000004154d7c20 */ /* 0x020fe20008410000 */
[----:B------:R-:W5:Y:S01]  /*0ad0*/  LDS.128 R16, [R80+0x7800] ;  /* 0x0078000050107984 */ /* 0x000f620000000c00 */
        /* <DEDUP_REMOVED lines=13> */
[----:B------:R-:W-:Y:S01]  /*0bb0*/  F2FP.F16.F32.PACK_AB R73, R74, R73 ;  /* 0x000000494a49723e */ /* 0x000fe200000000ff */
[----:B------:R-:W-:Y:S01]  /*0bc0*/  FMUL.FTZ R31, R31, UR4 ;  /* 0x000000041f1f7c20 */ /* 0x000fe20008410000 */
[----:B------:R-:W-:Y:S01]  /*0bd0*/  F2FP.F16.F32.PACK_AB R74, R77, R20 ;  /* 0x000000144d4a723e */ /* 0x000fe200000000ff */
[----:B------:R-:W-:Y:S01]  /*0be0*/  FMUL.FTZ R29, R29, UR4 ;  /* 0x000000041d1d7c20 */ /* 0x000fe20008410000 */
[----:B------:R-:W-:Y:S01]  /*0bf0*/  F2FP.F16.F32.PACK_AB R20, R25, R22 ;  /* 0x000000161914723e */ /* 0x000fe200000000ff */
[----:B------:R-:W-:Y:S01]  /*0c00*/  FMUL.FTZ R35, R35, UR4 ;  /* 0x0000000423237c20 */ /* 0x000fe20008410000 */
[----:B0-----:R-:W-:Y:S01]  /*0c10*/  FMUL.FTZ R36, R40, UR4 ;  /* 0x0000000428247c20 */ /* 0x001fe20008410000 */
[----:B------:R-:W-:Y:S01]  /*0c20*/  FMUL.FTZ R38, R42, UR4 ;  /* 0x000000042a267c20 */ /* 0x000fe20008410000 */
[----:B------:R-:W-:Y:S01]  /*0c30*/  F2FP.F16.F32.PACK_AB R22, R29, R24 ;  /* 0x000000181d16723e */ /* 0x000fe200000000ff */
[----:B------:R-:W-:Y:S01]  /*0c40*/  FMUL.FTZ R37, R37, UR4 ;  /* 0x0000000425257c20 */ /* 0x000fe20008410000 */
[----:B-1----:R-:W-:Y:S01]  /*0c50*/  FMUL.FTZ R40, R44, UR4 ;  /* 0x000000042c287c20 */ /* 0x002fe20008410000 */
[----:B------:R-:W-:Y:S01]  /*0c60*/  FMUL.FTZ R42, R46, UR4 ;  /* 0x000000042e2a7c20 */ /* 0x000fe20008410000 */
[----:B------:R-:W-:Y:S01]  /*0c70*/  FMUL.FTZ R43, R43, UR4 ;  /* 0x000000042b2b7c20 */ /* 0x000fe20008410000 */
[----:B------:R-:W-:Y:S01]  /*0c80*/  FMUL.FTZ R33, R33, UR4 ;  /* 0x0000000421217c20 */ /* 0x000fe20008410000 */
[----:B--2---:R-:W-:Y:S01]  /*0c90*/  FMUL.FTZ R44, R48, UR4 ;  /* 0x00000004302c7c20 */ /* 0x004fe20008410000 */
[----:B------:R-:W-:Y:S01]  /*0ca0*/  FMUL.FTZ R46, R50, UR4 ;  /* 0x00000004322e7c20 */ /* 0x000fe20008410000 */
[----:B------:R-:W-:Y:S01]  /*0cb0*/  FMUL.FTZ R39, R39, UR4 ;  /* 0x0000000427277c20 */ /* 0x000fe20008410000 */
[----:B------:R-:W-:Y:S01]  /*0cc0*/  FMUL.FTZ R45, R45, UR4 ;  /* 0x000000042d2d7c20 */ /* 0x000fe20008410000 */
[----:B---3--:R-:W-:Y:S01]  /*0cd0*/  FMUL.FTZ R48, R12, UR4 ;  /* 0x000000040c307c20 */ /* 0x008fe20008410000 */
[----:B------:R-:W-:Y:S01]  /*0ce0*/  F2FP.F16.F32.PACK_AB R12, R56, R11 ;  /* 0x0000000b380c723e */ /* 0x000fe200000000ff */
[----:B------:R-:W-:Y:S01]  /*0cf0*/  HFMA2.MMA R56, -RZ, RZ, 0, 1.9073486328125e-06 ;  /* 0x00000020ff387435 */ /* 0x000fe200000001ff */
[----:B------:R-:W-:Y:S01]  /*0d00*/  FMUL.FTZ R50, R14, UR4 ;  /* 0x000000040e327c20 */ /* 0x000fe20008410000 */
[----:B------:R-:W-:Y:S01]  /*0d10*/  F2FP.F16.F32.PACK_AB R14, R64, R59 ;  /* 0x0000003b400e723e */ /* 0x000fe200000000ff */
[----:B------:R-:W-:Y:S01]  /*0d20*/  VIADD R11, R57, 0x10000 ;  /* 0x00010000390b7836 */ /* 0x000fe20000000000 */
[----:B------:R-:W-:Y:S01]  /*0d30*/  F2FP.F16.F32.PACK_AB R64, R67, R62 ;  /* 0x0000003e4340723e */ /* 0x000fe200000000ff */
[----:B----4-:R-:W-:Y:S01]  /*0d40*/  FMUL.FTZ R85, R53, UR4 ;  /* 0x0000000435557c20 */ /* 0x010fe20008410000 */
[----:B------:R-:W-:Y:S01]  /*0d50*/  F2FP.F16.F32.PACK_AB R67, R72, R69 ;  /* 0x000000454843723e */ /* 0x000fe200000000ff */
[----:B------:R-:W-:Y:S01]  /*0d60*/  FMUL.FTZ R53, R54, UR4 ;  /* 0x0000000436357c20 */ /* 0x000fe20008410000 */
[----:B------:R-:W-:Y:S01]  /*0d70*/  F2FP.F16.F32.PACK_AB R72, R75, R70 ;  /* 0x000000464b48723e */ /* 0x000fe200000000ff */
[----:B------:R-:W-:Y:S01]  /*0d80*/  FMUL.FTZ R81, R13, UR4 ;  /* 0x000000040d517c20 */ /* 0x000fe20008410000 */
[----:B------:R-:W-:Y:S01]  /*0d90*/  F2FP.F16.F32.PACK_AB R75, R76, R21 ;  /* 0x000000154c4b723e */ /* 0x000fe200000000ff */
[----:B------:R-:W-:Y:S01]  /*0da0*/  FMUL.FTZ R83, R15, UR4 ;  /* 0x000000040f537c20 */ /* 0x000fe20008410000 */
[----:B------:R-:W-:Y:S01]  /*0db0*/  F2FP.F16.F32.PACK_AB R21, R27, R23 ;  /* 0x000000171b15723e */ /* 0x000fe200000000ff */
[----:B------:R-:W-:Y:S01]  /*0dc0*/  IMAD.MOV.U32 R27, RZ, RZ, 0x40 ;  /* 0x00000040ff1b7424 */ /* 0x000fe200078e00ff */
[----:B------:R-:W-:Y:S01]  /*0dd0*/  SEL R56, R56, 0xffffffe0, !P1 ;  /* 0xffffffe038387807 */ /* 0x000fe20004800000 */
[----:B------:R-:W-:Y:S01]  /*0de0*/  FMUL.FTZ R54, R55, UR4 ;  /* 0x0000000437367c20 */ /* 0x000fe20008410000 */
[----:B------:R-:W-:Y:S01]  /*0df0*/  LEA R25, R2, R11, 0x1 ;  /* 0x0000000b02197211 */ /* 0x000fe200078e08ff */
[----:B------:R-:W-:Y:S01]  /*0e00*/  FMUL.FTZ R41, R41, UR4 ;  /* 0x0000000429297c20 */ /* 0x000fe20008410000 */
[----:B------:R-:W-:Y:S01]  /*0e10*/  F2FP.F16.F32.PACK_AB R23, R31, R26 ;  /* 0x0000001a1f17723e */ /* 0x000fe200000000ff */
[----:B------:R-:W-:Y:S01]  /*0e20*/  FMUL.FTZ R47, R47, UR4 ;  /* 0x000000042f2f7c20 */ /* 0x000fe20008410000 */
[----:B------:R-:W-:Y:S01]  /*0e30*/  SEL R26, R27, 0xffffffc0, !P2 ;  /* 0xffffffc01b1a7807 */ /* 0x000fe20005000000 */
[----:B------:R-:W-:-:S02]  /*0e40*/  IMAD.IADD R24, R25, 0x1, R56 ;  /* 0x0000000119187824 */ /* 0x000fc400078e0238 */
[----:B------:R-:W-:Y:S01]  /*0e50*/  FMUL.FTZ R51, R51, UR4 ;  /* 0x0000000433337c20 */ /* 0x000fe20008410000 */
[----:B------:R-:W-:Y:S01]  /*0e60*/  F2FP.F16.F32.PACK_AB R13, R61, R58 ;  /* 0x0000003a3d0d723e */ /* 0x000fe200000000ff */
[--C-:B------:R-:W-:Y:S01]  /*0e70*/  IMAD R2, R2, 0x2, R57.reuse ;  /* 0x0000000202027824 */ /* 0x100fe200078e0239 */
[----:B------:R-:W-:Y:S01]  /*0e80*/  F2FP.F16.F32.PACK_AB R15, R63, R60 ;  /* 0x0000003c3f0f723e */ /* 0x000fe200000000ff */
[----:B-----5:R-:W-:Y:S01]  /*0e90*/  FMUL.FTZ R55, R18, UR4 ;  /* 0x0000000412377c20 */ /* 0x020fe20008410000 */
[----:B------:R-:W-:Y:S01]  /*0ea0*/  FMUL.FTZ R49, R49, UR4 ;  /* 0x0000000431317c20 */ /* 0x000fe20008410000 */
[----:B------:R-:W-:Y:S01]  /*0eb0*/  F2FP.F16.F32.PACK_AB R65, R68, R65 ;  /* 0x000000414441723e */ /* 0x000fe200000000ff */
[----:B------:R-:W-:Y:S01]  /*0ec0*/  IMAD.IADD R18, R24, 0x1, R26 ;  /* 0x0000000118127824 */ /* 0x000fe200078e021a */
[----:B------:R-:W-:Y:S01]  /*0ed0*/  F2FP.F16.F32.PACK_AB R66, R71, R66 ;  /* 0x000000424742723e */ /* 0x000fe200000000ff */
[----:B------:R-:W-:Y:S01]  /*0ee0*/  FMUL.FTZ R52, R52, UR4 ;  /* 0x0000000434347c20 */ /* 0x000fe20008410000 */
[----:B------:R-:W-:Y:S01]  /*0ef0*/  IADD3 R25, R25, R26, RZ ;  /* 0x0000001a19197210 */ /* 0x000fe20007ffe0ff */
[----:B------:R-:W-:Y:S01]  /*0f00*/  FMUL.FTZ R16, R16, UR4 ;  /* 0x0000000410107c20 */ /* 0x000fe20008410000 */
[----:B------:R-:W-:Y:S01]  /*0f10*/  F2FP.F16.F32.PACK_AB R29, R35, R30 ;  /* 0x0000001e231d723e */ /* 0x000fe200000000ff */
[----:B------:R-:W-:Y:S01]  /*0f20*/  FMUL.FTZ R17, R17, UR4 ;  /* 0x0000000411117c20 */ /* 0x000fe20008410000 */
[----:B------:R-:W-:Y:S01]  /*0f30*/  FMUL.FTZ R26, R19, UR4 ;  /* 0x00000004131a7c20 */ /* 0x000fe20008410000 */
[----:B------:R-:W-:Y:S01]  /*0f40*/  F2FP.F16.F32.PACK_AB R30, R37, R32 ;  /* 0x00000020251e723e */ /* 0x000fe200000000ff */
[----:B------:R-:W-:Y:S01]  /*0f50*/  STSM.16.M88.4 [R2+0x10000], R12 ;  /* 0x0100000c02007844 */ /* 0x000fe20000000200 */
[----:B------:R-:W-:Y:S01]  /*0f60*/  F2FP.F16.F32.PACK_AB R37, R43, R38 ;  /* 0x000000262b25723e */ /* 0x000fe200000000ff */
[C---:B------:R-:W-:Y:S01]  /*0f70*/  IMAD R57, R4.reuse, 0x2, R57 ;  /* 0x0000000204397824 */ /* 0x040fe200078e0239 */
[----:B------:R-:W-:Y:S01]  /*0f80*/  F2FP.F16.F32.PACK_AB R28, R33, R28 ;  /* 0x0000001c211c723e */ /* 0x000fe200000000ff */
[----:B------:R-:W-:Y:S01]  /*0f90*/  STSM.16.M88.4 [R24], R64 ;  /* 0x0000004018007844 */ /* 0x000fe20000000200 */
[----:B------:R-:W-:Y:S01]  /*0fa0*/  F2FP.F16.F32.PACK_AB R31, R39, R34 ;  /* 0x00000022271f723e */ /* 0x000fe200000000ff */
[----:B------:R-:W-:Y:S01]  /*0fb0*/  ULDC UR4, c[0x0][0x244] ;  /* 0x0000910000047ab9 */ /* 0x000fe20000000800 */
[----:B------:R-:W-:Y:S01]  /*0fc0*/  F2FP.F16.F32.PACK_AB R38, R45, R40 ;  /* 0x000000282d26723e */ /* 0x000fe200000000ff */
[----:B------:R-:W-:Y:S01]  /*0fd0*/  STSM.16.M88.4 [R25], R72 ;  /* 0x0000004819007844 */ /* 0x000fe20000000200 */
[----:B------:R-:W-:Y:S01]  /*0fe0*/  F2FP.F16.F32.PACK_AB R36, R41, R36 ;  /* 0x000000242924723e */ /* 0x000fe200000000ff */
[----:B------:R-:W-:Y:S01]  /*0ff0*/  IMAD R11, R4, 0x2, R11 ;  /* 0x00000002040b7824 */ /* 0x000fe200078e020b */
        /* <DEDUP_REMOVED lines=13> */
[----:B0-----:R-:W-:Y:S01]  /*10d0*/  IMAD R23, R10, UR7, R7 ;  /* 0x000000070a177c24 */ /* 0x001fe2000f8e0207 */
[----:B------:R-:W-:Y:S01]  /*10e0*/  SHF.L.U32 R20, R3, 0x3, RZ ;  /* 0x0000000303147819 */ /* 0x000fe200000006ff */
[C---:B------:R-:W-:Y:S01]  /*10f0*/  VIADD R3, R9.reuse, 0x10 ;  /* 0x0000001009037836 */ /* 0x040fe20000000000 */
[C---:B------:R-:W-:Y:S01]  /*1100*/  IADD3 R16, P1, R9.reuse, R78, RZ ;  /* 0x0000004e09107210 */ /* 0x040fe20007f3e0ff */
[----:B------:R2:W-:Y:S01]  /*1110*/  STSM.16.M88.4 [R18+0x4000], R52 ;  /* 0x0040003412007844 */ /* 0x0005e20000000200 */
[----:B------:R-:W-:Y:S01]  /*1120*/  BAR.SYNC.DEFER_BLOCKING 0x0 ;  /* 0x0000000000007b1d */ /* 0x000fe20000010000 */
[----:B------:R-:W-:Y:S01]  /*1130*/  ISETP.GE.AND P0, PT, R20, UR4, PT ;  /* 0x0000000414007c0c */ /* 0x000fe2000bf06270 */
[C---:B------:R-:W-:Y:S01]  /*1140*/  VIADD R7, R9.reuse, 0x20 ;  /* 0x0000002009077836 */ /* 0x040fe20000000000 */
[--C-:B------:R-:W-:Y:S02]  /*1150*/  SHF.R.S32.HI R21, RZ, 0x1f, R20.reuse ;  /* 0x0000001fff157819 */ /* 0x100fe40000011414 */
[----:B------:R-:W-:Y:S01]  /*1160*/  LEA.HI.X.SX32 R17, R9, R79, 0x1, P1 ;  /* 0x0000004f09117211 */ /* 0x000fe200008f0eff */
[----:B------:R-:W-:Y:S01]  /*1170*/  ULDC.64 UR4, c[0x0][0x260] ;  /* 0x0000980000047ab9 */ /* 0x000fe20000000a00 */
[-C--:B------:R-:W-:Y:S01]  /*1180*/  ISETP.GE.OR P6, PT, R3, R0.reuse, P0 ;  /* 0x000000000300720c */ /* 0x080fe200007c6670 */
[----:B-1----:R-:W-:Y:S01]  /*1190*/  IMAD.WIDE.U32 R2, R10, UR6, R20 ;  /* 0x000000060a027c25 */ /* 0x002fe2000f8e0014 */
[----:B------:R-:W-:-:S02]  /*11a0*/  ISETP.GE.OR P1, PT, R9, R0, P0 ;  /* 0x000000000900720c */ /* 0x000fc40000726670 */
[----:B------:R-:W-:Y:S01]  /*11b0*/  IADD3 R19, R9, 0x30, RZ ;  /* 0x0000003009137810 */ /* 0x000fe20007ffe0ff */
[----:B------:R-:W-:Y:S01]  /*11c0*/  IMAD R5, R5, UR4, RZ ;  /* 0x0000000405057c24 */ /* 0x000fe2000f8e02ff */
[----:B------:R-:W-:Y:S01]  /*11d0*/  IADD3 R3, R3, R23, RZ ;  /* 0x0000001703037210 */ /* 0x000fe20007ffe0ff */
[----:B------:R-:W-:Y:S01]  /*11e0*/  VIADD R21, R9, 0x60 ;  /* 0x0000006009157836 */ /* 0x000fe20000000000 */
[-C--:B------:R-:W-:Y:S01]  /*11f0*/  ISETP.GE.OR P5, PT, R7, R0.reuse, P0 ;  /* 0x000000000700720c */ /* 0x080fe200007a6670 */
[----:B------:R-:W-:Y:S01]  /*1200*/  VIADD R7, R9, 0x40 ;  /* 0x0000004009077836 */ /* 0x000fe20000000000 */
[-C--:B------:R-:W-:Y:S01]  /*1210*/  ISETP.GE.OR P4, PT, R19, R0.reuse, P0 ;  /* 0x000000001300720c */ /* 0x080fe20000786670 */
[C---:B------:R-:W-:Y:S01]  /*1220*/  VIADD R19, R9.reuse, 0x50 ;  /* 0x0000005009137836 */ /* 0x040fe20000000000 */
[----:B------:R-:W-:Y:S01]  /*1230*/  IADD3 R23, R9, 0x70, RZ ;  /* 0x0000007009177810 */ /* 0x000fe20007ffe0ff */
[C---:B------:R-:W-:Y:S01]  /*1240*/  IMAD R5, R8.reuse, UR5, R5 ;  /* 0x0000000508057c24 */ /* 0x040fe2000f8e0205 */
[-C--:B------:R-:W-:Y:S01]  /*1250*/  ISETP.GE.OR P3, PT, R7, R0.reuse, P0 ;  /* 0x000000000700720c */ /* 0x080fe20000766670 */
[----:B------:R-:W-:Y:S01]  /*1260*/  IMAD.WIDE.U32 R2, R8, UR4, R2 ;  /* 0x0000000408027c25 */ /* 0x000fe2000f8e0002 */
[----:B------:R-:W-:Y:S01]  /*1270*/  ISETP.GE.OR P2, PT, R19, R0, P0 ;  /* 0x000000001300720c */ /* 0x000fe20000746670 */
[----:B------:R2:W0:Y:S02]  /*1280*/  LDS.128 R12, [R57+0x13800] ;  /* 0x01380000390c7984 */ /* 0x0004240000000c00 */
[----:B------:R-:W-:-:S04]  /*1290*/  IMAD.WIDE R6, R6, 0x80, R16 ;  /* 0x0000008006067825 */ /* 0x000fc800078e0210 */
[----:B------:R-:W-:Y:S01]  /*12a0*/  IMAD.IADD R5, R3, 0x1, R5 ;  /* 0x0000000103057824 */ /* 0x000fe200078e0205 */
[----:B------:R-:W-:Y:S06]  /*12b0*/  @P1 BRA `(.L_x_3450) ;  /* 0x00000000002c1947 */ /* 0x000fec0003800000 */
[----:B------:R-:W1:Y:S01]  /*12c0*/  LDS.128 R8, [R11] ;  /* 0x000000000b087984 */ /* 0x000e620000000c00 */
[----:B------:R-:W-:Y:S01]  /*12d0*/  ULDC.64 UR4, c[0x0][0x250] ;  /* 0x0000940000047ab9 */ /* 0x000fe20000000a00 */
[----:B------:R-:W-:Y:S02]  /*12e0*/  IMAD.MOV.U32 R4, RZ, RZ, R2 ;  /* 0x000000ffff047224 */ /* 0x000fe400078e0002 */
[----:B------:R-:W-:Y:S02]  /*12f0*/  IMAD R19, R7, UR4, RZ ;  /* 0x0000000407137c24 */ /* 0x000fe4000f8e02ff */
[----:B------:R-:W-:-:S04]  /*1300*/  IMAD.WIDE.U32 R16, R6, UR4, R4 ;  /* 0x0000000406107c25 */ /* 0x000fc8000f8e0004 */
[----:B------:R-:W-:Y:S01]  /*1310*/  IMAD R19, R6, UR5, R19 ;  /* 0x0000000506137c24 */ /* 0x000fe2000f8e0213 */
[----:B------:R-:W-:Y:S02]  /*1320*/  ULDC.64 UR4, c[0x0][0x238] ;  /* 0x00008e0000047ab9 */ /* 0x000fe40000000a00 */
[----:B--2---:R-:W-:Y:S02]  /*1330*/  LEA R18, P1, R16, UR4, 0x1 ;  /* 0x0000000410127c11 */ /* 0x004fe4000f8208ff */
[----:B------:R-:W-:-:S04]  /*1340*/  IADD3 R17, R17, R19, RZ ;  /* 0x0000001311117210 */ /* 0x000fc80007ffe0ff */
[----:B------:R-:W-:-:S05]  /*1350*/  LEA.HI.X R19, R16, UR5, R17, 0x1, P1 ;  /* 0x0000000510137c11 */ /* 0x000fca00088f0c11 */
[----:B-1----:R1:W-:Y:S02]  /*1360*/  STG.E.128 desc[UR8][R18.64], R8 ;  /* 0x0000000812007986 */ /* 0x0023e4000c101d08 */
.L_x_3450:
[----:B------:R-:W-:Y:S05]  /*1370*/  BSYNC B0 ;  /* 0x0000000000007941 */ /* 0x000fea0003800000 */
.L_x_3449:
[----:B-1----:R1:W3:Y:S01]  /*1380*/  LDS.128 R8, [R57+0x10800] ;  /* 0x0108000039087984 */ /* 0x0022e20000000c00 */
[----:B------:R-:W-:Y:S01]  /*1390*/  BSSY B0, `(.L_x_3451) ;  /* 0x0000011000007945 */ /* 0x000fe20003800000 */
[-C--:B------:R-:W-:Y:S02]  /*13a0*/  ISETP.GE.OR P1, PT, R21, R0.reuse, P0 ;  /* 0x000000001500720c */ /* 0x080fe40000726670 */
[----:B------:R-:W-:Y:S01]  /*13b0*/  ISETP.GE.OR P0, PT, R23, R0, P0 ;  /* 0x000000001700720c */ /* 0x000fe20000706670 */
[----:B------:R-:W-:-:S12]  /*13c0*/  @P6 BRA `(.L_x_3452) ;  /* 0x0000000000346947 */ /* 0x000fd80003800000 */
        /* <DEDUP_REMOVED lines=12> */
[----:B---3--:R4:W-:Y:S02]  /*1490*/  STG.E.128 desc[UR8][R18.64], R8 ;  /* 0x0000000812007986 */ /* 0x0089e4000c101d08 */
.L_x_3452:
[----:B------:R-:W-:Y:S05]  /*14a0*/  BSYNC B0 ;  /* 0x0000000000007941 */ /* 0x000fea0003800000 */
.L_x_3451:
[----:B---34-:R3:W4:Y:S01]  /*14b0*/  LDS.128 R8, [R57+0x11000] ;  /* 0x0110000039087984 */ /* 0x0187220000000c00 */
[----:B------:R-:W-:Y:S04]  /*14c0*/  BSSY B0, `(.L_x_3453) ;  /* 0x000000f000007945 */ /* 0x000fe80003800000 */
        /* <DEDUP_REMOVED lines=13> */
[----:B----4-:R2:W-:Y:S02]  /*15a0*/  STG.E.128 desc[UR8][R18.64], R8 ;  /* 0x0000000812007986 */ /* 0x0105e4000c101d08 */
.L_x_3454:
[----:B------:R-:W-:Y:S05]  /*15b0*/  BSYNC B0 ;  /* 0x0000000000007941 */ /* 0x000fea0003800000 */
.L_x_3453:
[----:B--2-4-:R2:W4:Y:S01]  /*15c0*/  LDS.128 R8, [R57+0x11800] ;  /* 0x0118000039087984 */ /* 0x0145220000000c00 */
[----:B------:R-:W-:Y:S04]  /*15d0*/  BSSY B0, `(.L_x_3455) ;  /* 0x000000f000007945 */ /* 0x000fe80003800000 */
[----:B------:R-:W-:Y:S05]  /*15e0*/  @P4 BRA `(.L_x_3456) ;  /* 0x0000000000344947 */ /* 0x000fea0003800000 */
[----:B------:R-:W-:Y:S01]  /*15f0*/  IADD3 R19, P4, R6, 0x30, RZ ;  /* 0x0000003006137810 */ /* 0x000fe20007f9e0ff */
[----:B------:R-:W-:Y:S01]  /*1600*/  ULDC.64 UR4, c[0x0][0x250] ;  /* 0x0000940000047ab9 */ /* 0x000fe20000000a00 */
[----:B------:R-:W-:Y:S01]  /*1610*/  MOV R17, R5 ;  /* 0x0000000500117202 */ /* 0x000fe20000000f00 */
[----:B------:R-:W-:Y:S01]  /*1620*/  IMAD.MOV.U32 R16, RZ, RZ, R2 ;  /* 0x000000ffff107224 */ /* 0x000fe200078e0002 */
[----:B------:R-:W-:-:S03]  /*1630*/  IADD3.X R0, RZ, R7, RZ, P4, !PT ;  /* 0x00000007ff007210 */ /* 0x000fc600027fe4ff */
        /* <DEDUP_REMOVED lines=8> */
.L_x_3456:
[----:B------:R-:W-:Y:S05]  /*16c0*/  BSYNC B0 ;  /* 0x0000000000007941 */ /* 0x000fea0003800000 */
.L_x_3455:
[----:B----4-:R4:W0:Y:S01]  /*16d0*/  LDS.128 R8, [R57+0x12000] ;  /* 0x0120000039087984 */ /* 0x0108220000000c00 */
        /* <DEDUP_REMOVED lines=14> */
[----:B0-----:R0:W-:Y:S02]  /*17c0*/  STG.E.128 desc[UR8][R18.64], R8 ;  /* 0x0000000812007986 */ /* 0x0011e4000c101d08 */
.L_x_3458:
[----:B------:R-:W-:Y:S05]  /*17d0*/  BSYNC B0 ;  /* 0x0000000000007941 */ /* 0x000fea0003800000 */
.L_x_3457:
[----:B0-----:R0:W0:Y:S01]  /*17e0*/  LDS.128 R8, [R57+0x12800] ;  /* 0x0128000039087984 */ /* 0x0010220000000c00 */
        /* <DEDUP_REMOVED lines=15> */
.L_x_3460:
[----:B------:R-:W-:Y:S05]  /*18e0*/  BSYNC B0 ;  /* 0x0000000000007941 */ /* 0x000fea0003800000 */
.L_x_3459:
        /* <DEDUP_REMOVED lines=16> */
.L_x_3462:
[----:B------:R-:W-:Y:S05]  /*19f0*/  BSYNC B0 ;  /* 0x0000000000007941 */ /* 0x000fea0003800000 */
.L_x_3461:
[----:B------:R-:W-:Y:S05]  /*1a00*/  @P0 EXIT ;  /* 0x000000000000094d */ /* 0x000fea0003800000 */
[----:B0-----:R-:W-:Y:S01]  /*1a10*/  IADD3 R9, P0, R6, 0x70, RZ ;  /* 0x0000007006097810 */ /* 0x001fe20007f1e0ff */
[----:B------:R-:W-:Y:S01]  /*1a20*/  ULDC.64 UR4, c[0x0][0x250] ;  /* 0x0000940000047ab9 */ /* 0x000fe20000000a00 */
[----:B------:R-:W-:Y:S02]  /*1a30*/  IMAD.MOV.U32 R3, RZ, RZ, R5 ;  /* 0x000000ffff037224 */ /* 0x000fe400078e0005 */
[----:B------:R-:W-:Y:S01]  /*1a40*/  IADD3.X R6, RZ, R7, RZ, P0, !PT ;  /* 0x00000007ff067210 */ /* 0x000fe200007fe4ff */
[----:B------:R-:W-:-:S04]  /*1a50*/  IMAD.WIDE.U32 R2, R9, UR4, R2 ;  /* 0x0000000409027c25 */ /* 0x000fc8000f8e0002 */
[----:B------:R-:W-:-:S04]  /*1a60*/  IMAD R6, R6, UR4, RZ ;  /* 0x0000000406067c24 */ /* 0x000fc8000f8e02ff */
[----:B------:R-:W-:Y:S01]  /*1a70*/  IMAD R9, R9, UR5, R6 ;  /* 0x0000000509097c24 */ /* 0x000fe2000f8e0206 */
[----:B------:R-:W-:Y:S02]  /*1a80*/  ULDC.64 UR4, c[0x0][0x238] ;  /* 0x00008e0000047ab9 */ /* 0x000fe40000000a00 */
[----:B------:R-:W-:Y:S02]  /*1a90*/  LEA R4, P0, R2, UR4, 0x1 ;  /* 0x0000000402047c11 */ /* 0x000fe4000f8008ff */
[----:B------:R-:W-:-:S04]  /*1aa0*/  IADD3 R3, R3, R9, RZ ;  /* 0x0000000903037210 */ /* 0x000fc80007ffe0ff */
[----:B------:R-:W-:-:S05]  /*1ab0*/  LEA.HI.X R5, R2, UR5, R3, 0x1, P0 ;  /* 0x0000000502057c11 */ /* 0x000fca00080f0c03 */
[----:B------:R-:W-:Y:S01]  /*1ac0*/  STG.E.128 desc[UR8][R4.64], R12 ;  /* 0x0000000c04007986 */ /* 0x000fe2000c101d08 */
[----:B------:R-:W-:Y:S05]  /*1ad0*/  EXIT ;  /* 0x000000000000794d */ /* 0x000fea0003800000 */
.L_x_3463:
        /* <DEDUP_REMOVED lines=10> */
.L_x_3677:


//--------------------- .text._ZN7cutlass13device_kernelIN5flash32FlashAttnBwdPostprocessConvertdQIN4cute5tupleIJNS3_1CILi64EEENS5_ILi128EEEEEENS_6half_tEfNS_4arch4Sm90ELi256ENS3_8TiledMMAINS3_8MMA_AtomIJNS3_4SM904GMMA25MMA_64x64x16_F32F16F16_SSILNSF_5MajorE0ELSH_1ELNSF_7ScaleInE1ELSI_1EEEEEENS3_6LayoutINS4_IJNS5_ILi1EEENS5_ILi2EEESM_EEENS4_IJNS5_ILi0EEESM_SP_EEEEENS4_IJNS3_10UnderscoreESS_SS_EEEEELb0EEEEEvNT_6ParamsE --------------------------
	.section	.text._ZN7cutlass13device_kernelIN5flash32FlashAttnBwdPostprocessConvertdQIN4cute5tupleIJNS3_1CILi64EEENS5_ILi128EEEEEENS_6half_tEfNS_4arch4Sm90ELi256ENS3_8TiledMMAINS3_8MMA_AtomIJNS3_4SM904GMMA25MMA_64x64x16_F32F16F16_SSILNSF_5MajorE0ELSH_1ELNSF_7ScaleInE1ELSI_1EEEEEENS3_6LayoutINS4_IJNS5_ILi1EEENS5_ILi2EEESM_EEENS4_IJNS5_ILi0EEESM_SP_EEEEENS4_IJNS3_10UnderscoreESS_SS_EEEEELb0EEEEEvNT_6ParamsE,"ax",@progbits
	.align	128
.text._ZN7cutlass13device_kernelIN5flash32FlashAttnBwdPostprocessConvertdQIN4cute5tupleIJNS3_1CILi64EEENS5_ILi128EEEEEENS_6half_tEfNS_4arch4Sm90ELi256ENS3_8TiledMMAINS3_8MMA_AtomIJNS3_4SM904GMMA25MMA_64x64x16_F32F16F16_SSILNSF_5MajorE0ELSH_1ELNSF_7ScaleInE1ELSI_1EEEEEENS3_6LayoutINS4_IJNS5_ILi1EEENS5_ILi2EEESM_EEENS4_IJNS5_ILi0EEESM_SP_EEEEENS4_IJNS3_10UnderscoreESS_SS_EEEEELb0EEEEEvNT_6ParamsE:
        .type           _ZN7cutlass13device_kernelIN5flash32FlashAttnBwdPostprocessConvertdQIN4cute5tupleIJNS3_1CILi64EEENS5_ILi128EEEEEENS_6half_tEfNS_4arch4Sm90ELi256ENS3_8TiledMMAINS3_8MMA_AtomIJNS3_4SM904GMMA25MMA_64x64x16_F32F16F16_SSILNSF_5MajorE0ELSH_1ELNSF_7ScaleInE1ELSI_1EEEEEENS3_6LayoutINS4_IJNS5_ILi1EEENS5_ILi2EEESM_EEENS4_IJNS5_ILi0EEESM_SP_EEEEENS4_IJNS3_10UnderscoreESS_SS_EEEEELb0EEEEEvNT_6ParamsE,@function
        .size           _ZN7cutlass13device_kernelIN5flash32FlashAttnBwdPostprocessConvertdQIN4cute5tupleIJNS3_1CILi64EEENS5_ILi128EEEEEENS_6half_tEfNS_4arch4Sm90ELi256ENS3_8TiledMMAINS3_8MMA_AtomIJNS3_4SM904GMMA25MMA_64x64x16_F32F16F16_SSILNSF_5MajorE0ELSH_1ELNSF_7ScaleInE1ELSI_1EEEEEENS3_6LayoutINS4_IJNS5_ILi1EEENS5_ILi2EEESM_EEENS4_IJNS5_ILi0EEESM_SP_EEEEENS4_IJNS3_10UnderscoreESS_SS_EEEEELb0EEEEEvNT_6ParamsE,(.L_x_3678 - _ZN7cutlass13device_kernelIN5flash32FlashAttnBwdPostprocessConvertdQIN4cute5tupleIJNS3_1CILi64EEENS5_ILi128EEEEEENS_6half_tEfNS_4arch4Sm90ELi256ENS3_8TiledMMAINS3_8MMA_AtomIJNS3_4SM904GMMA25MMA_64x64x16_F32F16F16_SSILNSF_5MajorE0ELSH_1ELNSF_7ScaleInE1ELSI_1EEEEEENS3_6LayoutINS4_IJNS5_ILi1EEENS5_ILi2EEESM_EEENS4_IJNS5_ILi0EEESM_SP_EEEEENS4_IJNS3_10UnderscoreESS_SS_EEEEELb0EEEEEvNT_6ParamsE)
        .other          _ZN7cutlass13device_kernelIN5flash32FlashAttnBwdPostprocessConvertdQIN4cute5tupleIJNS3_1CILi64EEENS5_ILi128EEEEEENS_6half_tEfNS_4arch4Sm90ELi256ENS3_8TiledMMAINS3_8MMA_AtomIJNS3_4SM904GMMA25MMA_64x64x16_F32F16F16_SSILNSF_5MajorE0ELSH_1ELNSF_7ScaleInE1ELSI_1EEEEEENS3_6LayoutINS4_IJNS5_ILi1EEENS5_ILi2EEESM_EEENS4_IJNS5_ILi0EEESM_SP_EEEEENS4_IJNS3_10UnderscoreESS_SS_EEEEELb0EEEEEvNT_6ParamsE,@"STO_CUDA_ENTRY STV_DEFAULT"
_ZN7cutlass13device_kernelIN5flash32FlashAttnBwdPostprocessConvertdQIN4cute5tupleIJNS3_1CILi64EEENS5_ILi128EEEEEENS_6half_tEfNS_4arch4Sm90ELi256ENS3_8TiledMMAINS3_8MMA_AtomIJNS3_4SM904GMMA25MMA_64x64x16_F32F16F16_SSILNSF_5MajorE0ELSH_1ELNSF_7ScaleInE1ELSI_1EEEEEENS3_6LayoutINS4_IJNS5_ILi1EEENS5_ILi2EEESM_EEENS4_IJNS5_ILi0EEESM_SP_EEEEENS4_IJNS3_10UnderscoreESS_SS_EEEEELb0EEEEEvNT_6ParamsE:
        /* <DEDUP_REMOVED lines=25> */
[----:B--2---:R-:W-:-:S07]  /*0190*/  IMAD.IADD R43, R43, 0x1, -R0 ;  /* 0x000000012b2b7824 */ /* 0x004fce00078e0a00 */
.L_x_3464:
[----:B-----5:R-:W-:-:S13]  /*01a0*/  ISETP.LE.AND P2, PT, R43, R42, PT ;  /* 0x0000002a2b00720c */ /* 0x020fda0003f43270 */
[----:B------:R-:W-:Y:S05]  /*01b0*/  @P0 EXIT P2 ;  /* 0x000000000000094d */ /* 0x000fea0001000000 */
[----:B------:R-:W0:Y:S01]  /*01c0*/  S2R R6, SR_CTAID.Y ;  /* 0x0000000000067919 */ /* 0x000e220000002600 */
[----:B------:R-:W-:Y:S01]  /*01d0*/  @P1 IMAD R0, R13, 0x40, R9 ;  /* 0x000000400d001824 */ /* 0x000fe200078e0209 */
[----:B------:R-:W1:Y:S01]  /*01e0*/  LDC.64 R14, c[0x0][0x228] ;  /* 0x00008a00ff0e7b82 */ /* 0x000e620000000a00 */
[----:B------:R-:W-:Y:S01]  /*01f0*/  CS2R R10, SRZ ;  /* 0x00000000000a7805 */ /* 0x000fe2000001ff00 */
[----:B------:R-:W-:Y:S01]  /*0200*/  IMAD.SHL.U32 R7, R3, 0x2000, RZ ;  /* 0x0000200003077824 */ /* 0x000fe200078e00ff */
[----:B------:R-:W2:Y:S01]  /*0210*/  S2R R8, SR_CgaCtaId ;  /* 0x0000000000087919 */ /* 0x000ea20000008800 */
[----:B------:R-:W-:Y:S01]  /*0220*/  @P1 SHF.R.S32.HI R5, RZ, 0x1f, R0 ;  /* 0x0000001fff051819 */ /* 0x000fe20000011400 */
[----:B------:R-:W-:Y:S01]  /*0230*/  BSSY B0, `(.L_x_3465) ;  /* 0x0000030000007945 */ /* 0x000fe20003800000 */
[----:B------:R-:W-:Y:S02]  /*0240*/  SEL R4, R13, RZ, !P0 ;  /* 0x000000ff0d047207 */ /* 0x000fe40004000000 */
[----:B------:R-:W-:Y:S01]  /*0250*/  @P1 LEA.HI R5, R5, R0, RZ, 0x6 ;  /* 0x0000000005051211 */ /* 0x000fe200078f30ff */
[----:B------:R-:W3:Y:S01]  /*0260*/  LDC.64 R16, c[0x0][0x230] ;  /* 0x00008c00ff107b82 */ /* 0x000ee20000000a00 */
[----:B------:R-:W4:Y:S02]  /*0270*/  S2R R0, SR_TID.X ;  /* 0x0000000000007919 */ /* 0x000f240000002100 */
[----:B------:R-:W-:-:S04]  /*0280*/  @P1 SHF.L.U32 R5, R5, 0x7, RZ ;  /* 0x0000000705051819 */ /* 0x000fc800000006ff */
[----:B------:R-:W-:Y:S01]  /*0290*/  @P1 LOP3.LUT R5, R5, 0xffffe000, RZ, 0xc0, !PT ;  /* 0xffffe00005051812 */ /* 0x000fe200078ec0ff */
[----:B------:R-:W5:Y:S03]  /*02a0*/  LDC.64 R18, c[0x0][0x210] ;  /* 0x00008400ff127b82 */ /* 0x000f660000000a00 */
[--C-:B------:R-:W-:Y:S01]  /*02b0*/  @P1 SHF.R.S32.HI R11, RZ, 0x1f, R5.reuse ;  /* 0x0000001fff0b1819 */ /* 0x100fe20000011405 */
[----:B------:R-:W-:-:S05]  /*02c0*/  @P1 IMAD.MOV.U32 R10, RZ, RZ, R5 ;  /* 0x000000ffff0a1224 */ /* 0x000fca00078e0005 */
[C---:B------:R-:W-:Y:S02]  /*02d0*/  IADD3 R10, P2, R7.reuse, R10, RZ ;  /* 0x0000000a070a7210 */ /* 0x040fe40007f5e0ff */
[----:B0-----:R-:W-:Y:S02]  /*02e0*/  SHF.R.S32.HI R5, RZ, 0x1f, R6 ;  /* 0x0000001fff057819 */ /* 0x001fe40000011406 */
[----:B------:R-:W-:Y:S02]  /*02f0*/  LEA.HI.X.SX32 R11, R7, R11, 0x1, P2 ;  /* 0x0000000b070b7211 */ /* 0x000fe400010f0eff */
[----:B------:R-:W-:Y:S01]  /*0300*/  SHF.R.S32.HI R7, RZ, 0x1f, R13 ;  /* 0x0000001fff077819 */ /* 0x000fe2000001140d */
[-C--:B-1----:R-:W-:Y:S02]  /*0310*/  IMAD R2, R5, R14.reuse, RZ ;  /* 0x0000000e05027224 */ /* 0x082fe400078e02ff */
[----:B------:R-:W-:Y:S01]  /*0320*/  IMAD.WIDE.U32 R10, R6, R14, R10 ;  /* 0x0000000e060a7225 */ /* 0x000fe200078e000a */
[----:B------:R-:W-:-:S03]  /*0330*/  SEL R7, R7, RZ, !P0 ;  /* 0x000000ff07077207 */ /* 0x000fc60004000000 */
[----:B------:R-:W-:Y:S01]  /*0340*/  IMAD R15, R6, R15, R2 ;  /* 0x0000000f060f7224 */ /* 0x000fe200078e0202 */
[----:B----4-:R-:W-:Y:S01]  /*0350*/  ISETP.NE.AND P0, PT, R0, RZ, PT ;  /* 0x000000ff0000720c */ /* 0x010fe20003f05270 */
[-C--:B---3--:R-:W-:Y:S02]  /*0360*/  IMAD R2, R7, R16.reuse, RZ ;  /* 0x0000001007027224 */ /* 0x088fe400078e02ff */
[----:B------:R-:W-:Y:S02]  /*0370*/  IMAD.IADD R11, R11, 0x1, R15 ;  /* 0x000000010b0b7824 */ /* 0x000fe400078e020f */
[C---:B------:R-:W-:Y:S02]  /*0380*/  IMAD R13, R4.reuse, R17, R2 ;  /* 0x00000011040d7224 */ /* 0x040fe400078e0202 */
[----:B------:R-:W-:-:S04]  /*0390*/  IMAD.WIDE.U32 R10, R4, R16, R10 ;  /* 0x00000010040a7225 */ /* 0x000fc800078e000a */
[----:B------:R-:W-:Y:S01]  /*03a0*/  IMAD.IADD R2, R11, 0x1, R13 ;  /* 0x000000010b027824 */ /* 0x000fe200078e020d */
[----:B-----5:R-:W-:-:S04]  /*03b0*/  LEA R18, P2, R10, R18, 0x2 ;  /* 0x000000120a127211 */ /* 0x020fc800078410ff */
[----:B------:R-:W-:Y:S01]  /*03c0*/  LEA.HI.X R2, R10, R19, R2, 0x2, P2 ;  /* 0x000000130a027211 */ /* 0x000fe200010f1402 */
[----:B--2---:R-:W-:Y:S08]  /*03d0*/  @P0 BRA `(.L_x_3466) ;  /* 0x0000000000540947 */ /* 0x004ff00003800000 */
[----:B------:R-:W0:Y:S01]  /*03e0*/  S2UR UR7, SR_CgaCtaId ;  /* 0x00000000000779c3 */ /* 0x000e220000008800 */
[----:B------:R-:W-:Y:S01]  /*03f0*/  UMOV UR6, 0x400 ;  /* 0x0000040000067882 */ /* 0x000fe20000000000 */
[----:B------:R-:W-:Y:S01]  /*0400*/  UMOV UR4, 0x1 ;  /* 0x0000000100047882 */ /* 0x000fe20000000000 */
[----:B------:R-:W-:Y:S01]  /*0410*/  HFMA2.MMA R10, -RZ, RZ, 0, -0.0 ;  /* 0x00008000ff0a7435 */ /* 0x000fe200000001ff */
        /* <DEDUP_REMOVED lines=12> */
.L_x_3467:
[----:B------:R-:W-:Y:S01]  /*04e0*/  @P0 ELECT P2, URZ, PT ;  /* 0x00000000003f082f */ /* 0x000fe20003840000 */
[----:B------:R1:W-:-:S12]  /*04f0*/  UBLKCP.S.G [UR6], [UR4], UR10 ;  /* 0x00000006040073ba */ /* 0x0003d8000800020a */
[----:B------:R-:W-:Y:S02]  /*0500*/  @P2 PLOP3.LUT P0, PT, P2, PT, PT, 0x8, 0x0 ;  /* 0x000000000000281c */ /* 0x000fe4000170e170 */
[----:B------:R-:W-:-:S11]  /*0510*/  PLOP3.LUT P2, PT, PT, PT, PT, 0x8, 0x0 ;  /* 0x000000000000781c */ /* 0x000fd60003f4e170 */
[----:B-1----:R-:W-:Y:S05]  /*0520*/  @P0 BRA.U.ANY `(.L_x_3467) ;  /* 0xfffffffd00ec0947 */ /* 0x002fea000393ffff */
.L_x_3466:
[----:B------:R-:W-:Y:S05]  /*0530*/  BSYNC B0 ;  /* 0x0000000000007941 */ /* 0x000fea0003800000 */
.L_x_3465:
[----:B------:R-:W-:Y:S01]  /*0540*/  BAR.SYNC.DEFER_BLOCKING 0x0 ;  /* 0x0000000000007b1d */ /* 0x000fe20000010000 */
[----:B------:R-:W-:Y:S02]  /*0550*/  MOV R41, 0x400 ;  /* 0x0000040000297802 */ /* 0x000fe40000000f00 */
[----:B------:R-:W-:Y:S02]  /*0560*/  CS2R R50, SRZ ;  /* 0x0000000000327805 */ /* 0x000fe4000001ff00 */
[----:B------:R-:W-:Y:S01]  /*0570*/  SHF.L.U32 R2, RZ, 0x1f, RZ ;  /* 0x0000001fff027819 */ /* 0x000fe200000006ff */
[--C-:B------:R-:W-:Y:S01]  /*0580*/  @P1 IMAD.MOV.U32 R50, RZ, RZ, R9.reuse ;  /* 0x000000ffff321224 */ /* 0x100fe200078e0009 */
[----:B------:R-:W-:Y:S02]  /*0590*/  LEA R41, R8, R41, 0x18 ;  /* 0x0000002908297211 */ /* 0x000fe400078ec0ff */
[----:B------:R-:W-:-:S07]  /*05a0*/  @P1 SHF.R.S32.HI R51, RZ, 0x1f, R9 ;  /* 0x0000001fff331819 */ /* 0x000fce0000011409 */
.L_x_3468:
[----:B-1----:R1:W2:Y:S02]  /*05b0*/  SYNCS.PHASECHK.TRANS64.TRYWAIT P0, [R41+URZ+0xc000], R2 ;  /* 0x00c00002290075a7 */ /* 0x0022a4000800017f */
[----:B--2---:R-:W-:Y:S05]  /*05c0*/  @!P0 NANOSLEEP.SYNCS 0x989680 ;  /* 0x009896800000895d */ /* 0x004fea0003900000 */
[----:B------:R-:W2:Y:S02]  /*05d0*/  @!P0 SYNCS.PHASECHK.TRANS64 P0, [R41+URZ+0xc000], R2 ;  /* 0x00c00002290085a7 */ /* 0x000ea4000800007f */
[----:B--2---:R-:W-:Y:S05]  /*05e0*/  @!P0 BRA `(.L_x_3468) ;  /* 0xfffffffc00f08947 */ /* 0x004fea000383ffff */
[----:B------:R-:W-:Y:S01]  /*05f0*/  SHF.R.S32.HI R9, RZ, 0x1f, R0 ;  /* 0x0000001fff097819 */ /* 0x000fe20000011400 */
[----:B------:R-:W-:Y:S01]  /*0600*/  ULDC UR4, c[0x0][0x268] ;  /* 0x00009a0000047ab9 */ /* 0x000fe20000000800 */
[----:B------:R-:W-:Y:S01]  /*0610*/  VIADDMNMX R43, R43, -R42, 0x40, PT ;  /* 0x000000402b2b7446 */ /* 0x000fe2000380092a */
[----:B------:R-:W-:Y:S01]  /*0620*/  ULDC.64 UR6, c[0x0][0x258] ;  /* 0x0000960000067ab9 */ /* 0x000fe20000000a00 */
[-C--:B-1----:R-:W-:Y:S01]  /*0630*/  LEA.HI R2, R9, R0.reuse, RZ, 0x7 ;  /* 0x0000000009027211 */ /* 0x082fe200078f38ff */
[----:B------:R-:W-:Y:S01]  /*0640*/  IMAD R5, R5, UR6, RZ ;  /* 0x0000000605057c24 */ /* 0x000fe2000f8e02ff */
[----:B------:R-:W-:Y:S01]  /*0650*/  LEA.HI R40, R9, R0, RZ, 0x4 ;  /* 0x0000000009287211 */ /* 0x000fe200078f20ff */
[----:B------:R-:W-:Y:S01]  /*0660*/  BSSY B0, `(.L_x_3469) ;  /* 0x0000092000007945 */ /* 0x000fe20003800000 */
[----:B------:R-:W-:Y:S02]  /*0670*/  LOP3.LUT R11, R2, 0xfffff80, RZ, 0xc0, !PT ;  /* 0x0fffff80020b7812 */ /* 0x000fe400078ec0ff */
[----:B------:R-:W-:-:S02]  /*0680*/  LOP3.LUT R13, R40, 0xfffffff0, RZ, 0xc0, !PT ;  /* 0xfffffff0280d7812 */ /* 0x000fc400078ec0ff */
[----:B------:R-:W-:Y:S01]  /*0690*/  SHF.R.S32.HI R2, RZ, 0x7, R2 ;  /* 0x00000007ff027819 */ /* 0x000fe20000011402 */
[C---:B------:R-:W-:Y:S01]  /*06a0*/  IMAD.IADD R11, R0.reuse, 0x1, -R11 ;  /* 0x00000001000b7824 */ /* 0x040fe200078e0a0b */
[----:B------:R-:W-:Y:S01]  /*06b0*/  LEA.HI R12, R9, R0, RZ, 0x5 ;  /* 0x00000000090c7211 */ /* 0x000fe200078f28ff */
[----:B------:R-:W-:Y:S01]  /*06c0*/  IMAD.IADD R0, R0, 0x1, -R13 ;  /* 0x0000000100007824 */ /* 0x000fe200078e0a0d */
[----:B------:R-:W-:Y:S01]  /*06d0*/  SHF.R.S32.HI R40, RZ, 0x4, R40 ;  /* 0x00000004ff287819 */ /* 0x000fe20000011428 */
[----:B------:R-:W-:Y:S01]  /*06e0*/  IMAD.SHL.U32 R28, R2, 0x1000, RZ ;  /* 0x00001000021c7824 */ /* 0x000fe200078e00ff */
[--C-:B------:R-:W-:Y:S02]  /*06f0*/  SHF.R.S32.HI R24, RZ, 0x5, R12.reuse ;  /* 0x00000005ff187819 */ /* 0x100fe4000001140c */
[----:B------:R-:W-:Y:S01]  /*0700*/  SHF.R.S32.HI R17, RZ, 0x1f, R12 ;  /* 0x0000001fff117819 */ /* 0x000fe2000001140c */
[----:B------:R-:W-:Y:S01]  /*0710*/  IMAD R8, R11, 0x4, R28 ;  /* 0x000000040b087824 */ /* 0x000fe200078e021c */
[----:B------:R-:W-:Y:S01]  /*0720*/  SHF.R.S32.HI R21, RZ, 0x1f, R0 ;  /* 0x0000001fff157819 */ /* 0x000fe20000011400 */
[C---:B------:R-:W-:Y:S01]  /*0730*/  IMAD.SHL.U32 R30, R40.reuse, 0x40, RZ ;  /* 0x00000040281e7824 */ /* 0x040fe200078e00ff */
[----:B------:R-:W-:Y:S01]  /*0740*/  LEA.HI R20, R17, R24, RZ, 0x2 ;  /* 0x0000001811147211 */ /* 0x000fe200078f10ff */
[----:B------:R-:W-:Y:S01]  /*0750*/  IMAD.SHL.U32 R49, R40, 0x8, RZ ;  /* 0x0000000828317824 */ /* 0x000fe200078e00ff */
[----:B------:R-:W-:-:S02]  /*0760*/  LEA.HI R52, R21, R0, RZ, 0x3 ;  /* 0x0000000015347211 */ /* 0x000fc400078f18ff */
[----:B------:R-:W-:Y:S02]  /*0770*/  LOP3.LUT R25, R20, 0x3ffffc, RZ, 0xc0, !PT ;  /* 0x003ffffc14197812 */ /* 0x000fe400078ec0ff */
[----:B------:R-:W-:Y:S02]  /*0780*/  LEA R53, R8, R41, 0x2 ;  /* 0x0000002908357211 */ /* 0x000fe400078e10ff */
[----:B------:R-:W-:Y:S01]  /*0790*/  LOP3.LUT R29, R52, 0xfffffff8, RZ, 0xc0, !PT ;  /* 0xfffffff8341d7812 */ /* 0x000fe200078ec0ff */
[----:B------:R-:W-:Y:S01]  /*07a0*/  IMAD.IADD R45, R24, 0x1, -R25 ;  /* 0x00000001182d7824 */ /* 0x000fe200078e0a19 */
[----:B------:R-:W-:Y:S01]  /*07b0*/  LOP3.LUT R48, R30, 0x1c0, RZ, 0xc0, !PT ;  /* 0x000001c01e307812 */ /* 0x000fe200078ec0ff */
[----:B0-----:R-:W0:Y:S01]  /*07c0*/  LDS.128 R8, [R53] ;  /* 0x0000000035087984 */ /* 0x001e220000000c00 */
[----:B------:R-:W-:Y:S01]  /*07d0*/  SHF.R.S32.HI R52, RZ, 0x3, R52 ;  /* 0x00000003ff347819 */ /* 0x000fe20000011434 */
[----:B------:R-:W-:Y:S01]  /*07e0*/  IMAD.IADD R44, R0, 0x1, -R29 ;  /* 0x00000001002c7824 */ /* 0x000fe200078e0a1d */
[----:B------:R-:W-:Y:S01]  /*07f0*/  LEA R45, R45, R28, 0xa ;  /* 0x0000001c2d2d7211 */ /* 0x000fe200078e50ff */
[----:B------:R-:W1:Y:S02]  /*0800*/  LDS.128 R12, [R53+0x800] ;  /* 0x00080000350c7984 */ /* 0x000e640000000c00 */
[----:B------:R-:W-:Y:S01]  /*0810*/  IMAD.SHL.U32 R46, R44, 0x40, RZ ;  /* 0x000000402c2e7824 */ /* 0x000fe200078e00ff */
[----:B------:R-:W-:Y:S01]  /*0820*/  LEA R45, R52, R45, 0x9 ;  /* 0x0000002d342d7211 */ /* 0x000fe200078e48ff */
[----:B------:R-:W2:Y:S01]  /*0830*/  LDS.128 R16, [R53+0x1000] ;  /* 0x0010000035107984 */ /* 0x000ea20000000c00 */
[C---:B------:R-:W-:Y:S01]  /*0840*/  IMAD.SHL.U32 R47, R44.reuse, 0x8, RZ ;  /* 0x000000082c2f7824 */ /* 0x040fe200078e00ff */
[----:B------:R-:W-:Y:S01]  /*0850*/  R2P PR, R44, 0x6 ;  /* 0x000000062c007804 */ /* 0x000fe20000000000 */
[----:B------:R-:W-:Y:S01]  /*0860*/  IMAD R2, R52, 0x8, R2 ;  /* 0x0000000834027824 */ /* 0x000fe200078e0202 */
[----:B------:R-:W3:Y:S01]  /*0870*/  LDS.128 R24, [R53+0x2000] ;  /* 0x0020000035187984 */ /* 0x000ee20000000c00 */
[----:B------:R-:W-:-:S02]  /*0880*/  LOP3.LUT R46, R46, 0x1c0, RZ, 0xc0, !PT ;  /* 0x000001c02e2e7812 */ /* 0x000fc400078ec0ff */
[----:B------:R-:W-:Y:S01]  /*0890*/  LOP3.LUT R47, R48, 0x38, R47, 0xf8, !PT ;  /* 0x00000038302f7812 */ /* 0x000fe200078ef82f */
[----:B------:R-:W4:Y:S01]  /*08a0*/  LDS.128 R28, [R53+0x2800] ;  /* 0x00280000351c7984 */ /* 0x000f220000000c00 */
[----:B------:R-:W-:Y:S02]  /*08b0*/  LOP3.LUT R49, R46, 0x8, R49, 0xf8, !PT ;  /* 0x000000082e317812 */ /* 0x000fe400078ef831 */
[----:B------:R-:W-:Y:S01]  /*08c0*/  SHF.R.U32.HI R46, RZ, 0x3, R46 ;  /* 0x00000003ff2e7819 */ /* 0x000fe2000001162e */
[----:B------:R-:W5:Y:S01]  /*08d0*/  LDS.128 R20, [R53+0x1800] ;  /* 0x0018000035147984 */ /* 0x000f620000000c00 */
[----:B------:R-:W-:Y:S02]  /*08e0*/  SHF.R.U32.HI R48, RZ, 0x3, R48 ;  /* 0x00000003ff307819 */ /* 0x000fe40000011630 */
[----:B------:R-:W-:Y:S01]  /*08f0*/  LOP3.LUT R46, R49, R46, RZ, 0x3c, !PT ;  /* 0x0000002e312e7212 */ /* 0x000fe200078e3cff */
[----:B------:R-:W5:Y:S01]  /*0900*/  LDS.128 R32, [R53+0x3000] ;  /* 0x0030000035207984 */ /* 0x000f620000000c00 */
[----:B------:R-:W-:-:S03]  /*0910*/  LOP3.LUT R47, R47, R48, RZ, 0x3c, !PT ;  /* 0x000000302f2f7212 */ /* 0x000fc600078e3cff */
[----:B------:R-:W5:Y:S01]  /*0920*/  LDS.128 R36, [R53+0x3800] ;  /* 0x0038000035247984 */ /* 0x000f620000000c00 */
[----:B------:R-:W-:Y:S02]  /*0930*/  IMAD.IADD R44, R46, 0x1, R45 ;  /* 0x000000012e2c7824 */ /* 0x000fe400078e022d */
[----:B------:R-:W-:Y:S02]  /*0940*/  IMAD.U32 R2, R2, 0x200, R47 ;  /* 0x0000020002027824 */ /* 0x000fe400078e002f */
[----:B0-----:R-:W-:Y:S01]  /*0950*/  FMUL.FTZ R45, R9, UR4 ;  /* 0x00000004092d7c20 */ /* 0x001fe20008410000 */
[----:B------:R-:W-:Y:S01]  /*0960*/  FMUL.FTZ R46, R11, UR4 ;  /* 0x000000040b2e7c20 */ /* 0x000fe20008410000 */
[----:B------:R-:W-:Y:S01]  /*0970*/  FMUL.FTZ R9, R10, UR4 ;  /* 0x000000040a097c20 */ /* 0x000fe20008410000 */
        /* <DEDUP_REMOVED lines=8> */
[----:B------:R-:W-:Y:S01]  /*0a00*/  F2FP.F16.F32.PACK_AB R10, R13, R10 ;  /* 0x0000000a0d0a723e */ /* 0x000fe200000000ff */
[----:B---3--:R-:W-:Y:S01]  /*0a10*/  FMUL.FTZ R18, R24, UR4 ;  /* 0x0000000418127c20 */ /* 0x008fe20008410000 */
[----:B------:R-:W-:Y:S01]  /*0a20*/  FMUL.FTZ R17, R17, UR4 ;  /* 0x0000000411117c20 */ /* 0x000fe20008410000 */
[----:B------:R-:W-:Y:S01]  /*0a30*/  F2FP.F16.F32.PACK_AB R13, R19, R14 ;  /* 0x0000000e130d723e */ /* 0x000fe200000000ff */
[----:B------:R-:W-:Y:S01]  /*0a40*/  FMUL.FTZ R25, R25, UR4 ;  /* 0x0000000419197c20 */ /* 0x000fe20008410000 */
[----:B----4-:R-:W-:Y:S01]  /*0a50*/  FMUL.FTZ R24, R30, UR4 ;  /* 0x000000041e187c20 */ /* 0x010fe20008410000 */
[----:B------:R-:W-:Y:S01]  /*0a60*/  FMUL.FTZ R31, R31, UR4 ;  /* 0x000000041f1f7c20 */ /* 0x000fe20008410000 */
[----:B------:R-:W-:Y:S01]  /*0a70*/  FMUL.FTZ R29, R29, UR4 ;  /* 0x000000041d1d7c20 */ /* 0x000fe20008410000 */
[----:B------:R-:W-:Y:S01]  /*0a80*/  F2FP.F16.F32.PACK_AB R8, R45, R8 ;  /* 0x000000082d08723e */ /* 0x000fe200000000ff */
[----:B-----5:R-:W-:Y:S01]  /*0a90*/  FMUL.FTZ R15, R20, UR4 ;  /* 0x00000004140f7c20 */ /* 0x020fe20008410000 */
[----:B------:R-:W-:Y:S01]  /*0aa0*/  FMUL.FTZ R20, R21, UR4 ;  /* 0x0000000415147c20 */ /* 0x000fe20008410000 */
[----:B------:R-:W-:Y:S01]  /*0ab0*/  FMUL.FTZ R21, R26, UR4 ;  /* 0x000000041a157c20 */ /* 0x000fe20008410000 */
[----:B------:R-:W-:Y:S01]  /*0ac0*/  FMUL.FTZ R26, R27, UR4 ;  /* 0x000000041b1a7c20 */ /* 0x000fe20008410000 */
[----:B------:R-:W-:Y:S01]  /*0ad0*/  FMUL.FTZ R27, R32, UR4 ;  /* 0x00000004201b7c20 */ /* 0x000fe20008410000 */
[----:B------:R-:W-:Y:S01]  /*0ae0*/  F2FP.F16.F32.PACK_AB R19, R31, R24 ;  /* 0x000000181f13723e */ /* 0x000fe200000000ff */
[----:B------:R-:W-:Y:S01]  /*0af0*/  FMUL.FTZ R32, R33, UR4 ;  /* 0x0000000421207c20 */ /* 0x000fe20008410000 */
[----:B------:R-:W-:Y:S01]  /*0b00*/  HFMA2.MMA R24, -RZ, RZ, 0, 1.9073486328125e-06 ;  /* 0x00000020ff187435 */ /* 0x000fe200000001ff */
[----:B------:R-:W-:Y:S01]  /*0b10*/  FMUL.FTZ R16, R22, UR4 ;  /* 0x0000000416107c20 */ /* 0x000fe20008410000 */
[----:B------:R-:W-:Y:S01]  /*0b20*/  FMUL.FTZ R23, R23, UR4 ;  /* 0x0000000417177c20 */ /* 0x000fe20008410000 */
[----:B------:R-:W-:Y:S01]  /*0b30*/  FMUL.FTZ R33, R38, UR4 ;  /* 0x0000000426217c20 */ /* 0x000fe20008410000 */
[----:B------:R-:W-:Y:S01]  /*0b40*/  FMUL.FTZ R38, R39, UR4 ;  /* 0x0000000427267c20 */ /* 0x000fe20008410000 */
[----:B------:R-:W-:Y:S01]  /*0b50*/  VIADD R39, R41, 0x8000 ;  /* 0x0000800029277836 */ /* 0x000fe20000000000 */
[----:B------:R-:W-:Y:S01]  /*0b60*/  F2FP.F16.F32.PACK_AB R14, R20, R15 ;  /* 0x0000000f140e723e */ /* 0x000fe200000000ff */
[----:B------:R-:W-:Y:S01]  /*0b70*/  FMUL.FTZ R22, R28, UR4 ;  /* 0x000000041c167c20 */ /* 0x000fe20008410000 */
[----:B------:R-:W-:Y:S01]  /*0b80*/  F2FP.F16.F32.PACK_AB R15, R23, R16 ;  /* 0x00000010170f723e */ /* 0x000fe200000000ff */
[----:B------:R-:W-:Y:S01]  /*0b90*/  IMAD R23, R44, 0x2, R39 ;  /* 0x000000022c177824 */ /* 0x000fe200078e0227 */
[----:B------:R-:W-:Y:S01]  /*0ba0*/  SEL R24, R24, 0xffffffe0, !P1 ;  /* 0xffffffe018187807 */ /* 0x000fe20004800000 */
[----:B------:R-:W-:Y:S01]  /*0bb0*/  FMUL.FTZ R28, R34, UR4 ;  /* 0x00000004221c7c20 */ /* 0x000fe20008410000 */
[----:B------:R-:W-:Y:S01]  /*0bc0*/  FMUL.FTZ R35, R35, UR4 ;  /* 0x0000000423237c20 */ /* 0x000fe20008410000 */
[----:B------:R-:W-:Y:S01]  /*0bd0*/  FMUL.FTZ R30, R36, UR4 ;  /* 0x00000004241e7c20 */ /* 0x000fe20008410000 */
[----:B------:R-:W-:Y:S01]  /*0be0*/  FMUL.FTZ R37, R37, UR4 ;  /* 0x0000000425257c20 */ /* 0x000fe20008410000 */
[C---:B------:R-:W-:Y:S01]  /*0bf0*/  VIADD R45, R23.reuse, 0x40 ;  /* 0x00000040172d7836 */ /* 0x040fe20000000000 */
[----:B------:R-:W-:Y:S01]  /*0c00*/  F2FP.F16.F32.PACK_AB R9, R46, R9 ;  /* 0x000000092e09723e */ /* 0x000fe200000000ff */
[----:B------:R-:W-:Y:S01]  /*0c10*/  @P2 VIADD R45, R23, 0xffffffc0 ;  /* 0xffffffc0172d2836 */ /* 0x000fe20000000000 */
[----:B------:R-:W-:Y:S01]  /*0c20*/  F2FP.F16.F32.PACK_AB R11, R48, R11 ;  /* 0x0000000b300b723e */ /* 0x000fe200000000ff */
[--C-:B------:R-:W-:Y:S01]  /*0c30*/  IMAD R44, R44, 0x2, R41.reuse ;  /* 0x000000022c2c7824 */ /* 0x100fe200078e0229 */
[----:B------:R-:W-:Y:S01]  /*0c40*/  F2FP.F16.F32.PACK_AB R20, R32, R27 ;  /* 0x0000001b2014723e */ /* 0x000fe200000000ff */
[----:B------:R-:W-:Y:S01]  /*0c50*/  IMAD R41, R2, 0x2, R41 ;  /* 0x0000000202297824 */ /* 0x000fe200078e0229 */
[----:B------:R-:W-:Y:S01]  /*0c60*/  F2FP.F16.F32.PACK_AB R12, R17, R12 ;  /* 0x0000000c110c723e */ /* 0x000fe200000000ff */
[----:B------:R-:W-:Y:S01]  /*0c70*/  ULDC UR4, c[0x0][0x244] ;  /* 0x0000910000047ab9 */ /* 0x000fe20000000800 */
[----:B------:R-:W-:Y:S01]  /*0c80*/  F2FP.F16.F32.PACK_AB R16, R25, R18 ;  /* 0x000000121910723e */ /* 0x000fe200000000ff */
[----:B------:R0:W-:Y:S01]  /*0c90*/  STSM.16.M88.4 [R44+0x8000], R8 ;  /* 0x008000082c007844 */ /* 0x0001e20000000200 */
[----:B------:R-:W-:-:S02]  /*0ca0*/  IADD3 R32, R23, R24, RZ ;  /* 0x0000001817207210 */ /* 0x000fc40007ffe0ff */
[----:B------:R-:W-:Y:S02]  /*0cb0*/  F2FP.F16.F32.PACK_AB R17, R26, R21 ;  /* 0x000000151a11723e */ /* 0x000fe400000000ff */
[----:B------:R-:W-:Y:S01]  /*0cc0*/  F2FP.F16.F32.PACK_AB R18, R29, R22 ;  /* 0x000000161d12723e */ /* 0x000fe200000000ff */
[----:B------:R1:W-:Y:S01]  /*0cd0*/  STSM.16.M88.4 [R32], R12 ;  /* 0x0000000c20007844 */ /* 0x0003e20000000200 */
[----:B------:R-:W-:Y:S01]  /*0ce0*/  F2FP.F16.F32.PACK_AB R23, R38, R33 ;  /* 0x000000212617723e */ /* 0x000fe200000000ff */
[----:B------:R-:W-:Y:S01]  /*0cf0*/  IMAD.IADD R33, R24, 0x1, R45 ;  /* 0x0000000118217824 */ /* 0x000fe200078e022d */
[----:B------:R-:W-:Y:S01]  /*0d00*/  F2FP.F16.F32.PACK_AB R21, R35, R28 ;  /* 0x0000001c2315723e */ /* 0x000fe200000000ff */
[----:B------:R1:W-:Y:S01]  /*0d10*/  STSM.16.M88.4 [R45], R16 ;  /* 0x000000102d007844 */ /* 0x0003e20000000200 */
[----:B------:R-:W-:Y:S01]  /*0d20*/  F2FP.F16.F32.PACK_AB R22, R37, R30 ;  /* 0x0000001e2516723e */ /* 0x000fe200000000ff */
[----:B------:R-:W-:Y:S01]  /*0d30*/  IMAD.SHL.U32 R30, R0, 0x8, RZ ;  /* 0x00000008001e7824 */ /* 0x000fe200078e00ff */
[----:B------:R-:W-:-:S02]  /*0d40*/  IADD3 R28, P0, R40, R50, RZ ;  /* 0x00000032281c7210 */ /* 0x000fc40007f1e0ff */
[C---:B------:R-:W-:Y:S01]  /*0d50*/  IADD3 R0, R40.reuse, 0x10, RZ ;  /* 0x0000001028007810 */ /* 0x040fe20007ffe0ff */
[----:B------:R1:W-:Y:S01]  /*0d60*/  STSM.16.M88.4 [R33], R20 ;  /* 0x0000001421007844 */ /* 0x0003e20000000200 */
[----:B------:R-:W-:Y:S01]  /*0d70*/  LEA.HI.X.SX32 R29, R40, R51, 0x1, P0 ;  /* 0x00000033281d7211 */ /* 0x000fe200000f0eff */
[----:B0-----:R-:W-:Y:S01]  /*0d80*/  IMAD R11, R6, UR7, R5 ;  /* 0x00000007060b7c24 */ /* 0x001fe2000f8e0205 */
[----:B------:R-:W-:Y:S01]  /*0d90*/  BAR.SYNC.DEFER_BLOCKING 0x0 ;  /* 0x0000000000007b1d */ /* 0x000fe20000010000 */
[----:B------:R-:W-:Y:S01]  /*0da0*/  ISETP.GE.AND P0, PT, R30, UR4, PT ;  /* 0x000000041e007c0c */ /* 0x000fe2000bf06270 */
[C---:B------:R-:W-:Y:S01]  /*0db0*/  VIADD R5, R40.reuse, 0x20 ;  /* 0x0000002028057836 */ /* 0x040fe20000000000 */
[--C-:B------:R-:W-:Y:S02]  /*0dc0*/  SHF.R.S32.HI R31, RZ, 0x1f, R30.reuse ;  /* 0x0000001fff1f7819 */ /* 0x100fe4000001141e */
[CC--:B------:R-:W-:Y:S01]  /*0dd0*/  ISETP.GE.OR P3, PT, R40.reuse, R43.reuse, P0 ;  /* 0x0000002b2800720c */ /* 0x0c0fe20000766670 */
[----:B------:R-:W-:Y:S01]  /*0de0*/  ULDC.64 UR4, c[0x0][0x260] ;  /* 0x0000980000047ab9 */ /* 0x000fe20000000a00 */
[----:B------:R-:W-:Y:S01]  /*0df0*/  VIADD R40, R40, 0x30 ;  /* 0x0000003028287836 */ /* 0x000fe20000000000 */
[-C--:B------:R-:W-:Y:S01]  /*0e00*/  ISETP.GE.OR P1, PT, R5, R43.reuse, P0 ;  /* 0x0000002b0500720c */ /* 0x080fe20000726670 */
[----:B------:R-:W-:Y:S01]  /*0e10*/  IMAD.WIDE.U32 R8, R6, UR6, R30 ;  /* 0x0000000606087c25 */ /* 0x000fe2000f8e001e */
[----:B------:R-:W-:-:S02]  /*0e20*/  ISETP.GE.OR P2, PT, R0, R43, P0 ;  /* 0x0000002b0000720c */ /* 0x000fc40000746670 */
[----:B------:R-:W-:Y:S01]  /*0e30*/  ISETP.GE.OR P0, PT, R40, R43, P0 ;  /* 0x0000002b2800720c */ /* 0x000fe20000706670 */
[----:B------:R-:W-:Y:S02]  /*0e40*/  IMAD R7, R7, UR4, RZ ;  /* 0x0000000407077c24 */ /* 0x000fe4000f8e02ff */
[----:B------:R-:W-:Y:S02]  /*0e50*/  IMAD.IADD R9, R9, 0x1, R11 ;  /* 0x0000000109097824 */ /* 0x000fe400078e020b */
[C---:B------:R-:W-:Y:S02]  /*0e60*/  IMAD R11, R4.reuse, UR5, R7 ;  /* 0x00000005040b7c24 */ /* 0x040fe4000f8e0207 */
[----:B------:R-:W-:Y:S01]  /*0e70*/  IMAD.WIDE.U32 R4, R4, UR4, R8 ;  /* 0x0000000404047c25 */ /* 0x000fe2000f8e0008 */
[----:B------:R-:W-:-:S03]  /*0e80*/  LEA R8, R2, R39, 0x1 ;  /* 0x0000002702087211 */ /* 0x000fc600078e08ff */
[----:B------:R-:W-:Y:S01]  /*0e90*/  IMAD.WIDE R6, R3, 0x40, R28 ;  /* 0x0000004003067825 */ /* 0x000fe200078e021c */
[----:B------:R1:W0:Y:S03]  /*0ea0*/  LDS.128 R24, [R41+0x9800] ;  /* 0x0098000029187984 */ /* 0x0002260000000c00 */
[----:B------:R-:W-:Y:S01]  /*0eb0*/  IMAD.IADD R3, R5, 0x1, R11 ;  /* 0x0000000105037824 */ /* 0x000fe200078e020b */
[----:B------:R-:W-:Y:S06]  /*0ec0*/  @P3 BRA `(.L_x_3470) ;  /* 0x00000000002c3947 */ /* 0x000fec0003800000 */
[----:B------:R-:W2:Y:S01]  /*0ed0*/  LDS.128 R8, [R8] ;  /* 0x0000000008087984 */ /* 0x000ea20000000c00 */
[----:B------:R-:W-:Y:S01]  /*0ee0*/  ULDC.64 UR4, c[0x0][0x250] ;  /* 0x0000940000047ab9 */ /* 0x000fe20000000a00 */
[----:B------:R-:W-:Y:S02]  /*0ef0*/  IMAD.MOV.U32 R2, RZ, RZ, R4 ;  /* 0x000000ffff027224 */ /* 0x000fe400078e0004 */
[----:B-1----:R-:W-:Y:S02]  /*0f00*/  IMAD R15, R7, UR4, RZ ;  /* 0x00000004070f7c24 */ /* 0x002fe4000f8e02ff */
[----:B------:R-:W-:-:S04]  /*0f10*/  IMAD.WIDE.U32 R12, R6, UR4, R2 ;  /* 0x00000004060c7c25 */ /* 0x000fc8000f8e0002 */
[----:B------:R-:W-:Y:S01]  /*0f20*/  IMAD R15, R6, UR5, R15 ;  /* 0x00000005060f7c24 */ /* 0x000fe2000f8e020f */
[----:B------:R-:W-:Y:S02]  /*0f30*/  ULDC.64 UR4, c[0x0][0x238] ;  /* 0x00008e0000047ab9 */ /* 0x000fe40000000a00 */
[----:B------:R-:W-:Y:S01]  /*0f40*/  LEA R14, P3, R12, UR4, 0x1 ;  /* 0x000000040c0e7c11 */ /* 0x000fe2000f8608ff */
[----:B------:R-:W-:-:S05]  /*0f50*/  IMAD.IADD R13, R13, 0x1, R15 ;  /* 0x000000010d0d7824 */ /* 0x000fca00078e020f */
[----:B------:R-:W-:-:S05]  /*0f60*/  LEA.HI.X R15, R12, UR5, R13, 0x1, P3 ;  /* 0x000000050c0f7c11 */ /* 0x000fca00098f0c0d */
[----:B--2---:R2:W-:Y:S02]  /*0f70*/  STG.E.128 desc[UR8][R14.64], R8 ;  /* 0x000000080e007986 */ /* 0x0045e4000c101d08 */
.L_x_3470:
[----:B------:R-:W-:Y:S05]  /*0f80*/  BSYNC B0 ;  /* 0x0000000000007941 */ /* 0x000fea0003800000 */
.L_x_3469:
[----:B--2---:R2:W3:Y:S01]  /*0f90*/  LDS.128 R8, [R41+0x8800] ;  /* 0x0088000029087984 */ /* 0x0044e20000000c00 */
[----:B------:R-:W-:Y:S04]  /*0fa0*/  BSSY B0, `(.L_x_3471) ;  /* 0x000000f000007945 */ /* 0x000fe80003800000 */
[----:B------:R-:W-:Y:S05]  /*0fb0*/  @P2 BRA `(.L_x_3472) ;  /* 0x0000000000342947 */ /* 0x000fea0003800000 */
[----:B-1----:R-:W-:Y:S01]  /*0fc0*/  IADD3 R15, P2, R6, 0x10, RZ ;  /* 0x00000010060f7810 */ /* 0x002fe20007f5e0ff */
[----:B------:R-:W-:Y:S01]  /*0fd0*/  ULDC.64 UR4, c[0x0][0x250] ;  /* 0x0000940000047ab9 */ /* 0x000fe20000000a00 */
[----:B------:R-:W-:Y:S02]  /*0fe0*/  IMAD.MOV.U32 R12, RZ, RZ, R4 ;  /* 0x000000ffff0c7224 */ /* 0x000fe400078e0004 */
[----:B------:R-:W-:Y:S01]  /*0ff0*/  IADD3.X R0, RZ, R7, RZ, P2, !PT ;  /* 0x00000007ff007210 */ /* 0x000fe200017fe4ff */
[----:B------:R-:W-:-:S04]  /*1000*/  IMAD.MOV.U32 R13, RZ, RZ, R3 ;  /* 0x000000ffff0d7224 */ /* 0x000fc800078e0003 */
        /* <DEDUP_REMOVED lines=8> */
.L_x_3472:
[----:B------:R-:W-:Y:S05]  /*1090*/  BSYNC B0 ;  /* 0x0000000000007941 */ /* 0x000fea0003800000 */
.L_x_3471:
[----:B---34-:R3:W4:Y:S01]  /*10a0*/  LDS.128 R8, [R41+0x9000] ;  /* 0x0090000029087984 */ /* 0x0187220000000c00 */
        /* <DEDUP_REMOVED lines=14> */
[----:B----4-:R1:W-:Y:S02]  /*1190*/  STG.E.128 desc[UR8][R14.64], R8 ;  /* 0x000000080e007986 */ /* 0x0103e4000c101d08 */
.L_x_3474:
[----:B------:R-:W-:Y:S05]  /*11a0*/  BSYNC B0 ;  /* 0x0000000000007941 */ /* 0x000fea0003800000 */
.L_x_3473:
[----:B------:R-:W-:Y:S05]  /*11b0*/  @P0 EXIT ;  /* 0x000000000000094d */ /* 0x000fea0003800000 */
[----:B------:R-:W-:Y:S01]  /*11c0*/  IADD3 R5, P0, R6, 0x30, RZ ;  /* 0x0000003006057810 */ /* 0x000fe20007f1e0ff */
[----:B------:R-:W-:Y:S01]  /*11d0*/  ULDC.64 UR4, c[0x0][0x250] ;  /* 0x0000940000047ab9 */ /* 0x000fe20000000a00 */
[----:B------:R-:W-:Y:S02]  /*11e0*/  IMAD.MOV.U32 R2, RZ, RZ, R4 ;  /* 0x000000ffff027224 */ /* 0x000fe400078e0004 */
[----:B------:R-:W-:Y:S02]  /*11f0*/  IADD3.X R6, RZ, R7, RZ, P0, !PT ;  /* 0x00000007ff067210 */ /* 0x000fe400007fe4ff */
[----:B------:R-:W-:-:S04]  /*1200*/  IMAD.WIDE.U32 R2, R5, UR4, R2 ;  /* 0x0000000405027c25 */ /* 0x000fc8000f8e0002 */
[----:B------:R-:W-:-:S04]  /*1210*/  IMAD R6, R6, UR4, RZ ;  /* 0x0000000406067c24 */ /* 0x000fc8000f8e02ff */
[----:B------:R-:W-:Y:S01]  /*1220*/  IMAD R5, R5, UR5, R6 ;  /* 0x0000000505057c24 */ /* 0x000fe2000f8e0206 */
[----:B------:R-:W-:Y:S02]  /*1230*/  ULDC.64 UR4, c[0x0][0x238] ;  /* 0x00008e0000047ab9 */ /* 0x000fe40000000a00 */
[----:B------:R-:W-:Y:S01]  /*1240*/  LEA R4, P0, R2, UR4, 0x1 ;  /* 0x0000000402047c11 */ /* 0x000fe2000f8008ff */
[----:B------:R-:W-:-:S05]  /*1250*/  IMAD.IADD R3, R3, 0x1, R5 ;  /* 0x0000000103037824 */ /* 0x000fca00078e0205 */
[----:B------:R-:W-:-:S05]  /*1260*/  LEA.HI.X R5, R2, UR5, R3, 0x1, P0 ;  /* 0x0000000502057c11 */ /* 0x000fca00080f0c03 */
[----:B0-----:R-:W-:Y:S01]  /*1270*/  STG.E.128 desc[UR8][R4.64], R24 ;  /* 0x0000001804007986 */ /* 0x001fe2000c101d08 */
[----:B------:R-:W-:Y:S05]  /*1280*/  EXIT ;  /* 0x000000000000794d */ /* 0x000fea0003800000 */
.L_x_3475:
        /* <DEDUP_REMOVED lines=15> */
.L_x_3678:


//--------------------- .text._ZN7cutlass13device_kernelIN5flash11enable_sm90INS1_16FlashAttnBwdSm90INS1_25CollectiveMainloopBwdSm90ILi2ELi2ELi2EN4cute5tupleIJNS5_1CILi1EEES8_S8_EEENS6_IJNS7_ILi64EEENS7_ILi128EEESB_EEENS_6half_tEfNS_4arch4Sm90ELb1ELb0ELb1ELb1ELb1ELb1ELb0ELb0ELi2ELi1ELi2ELi1ELb0EEENS1_24CollectiveEpilogueBwdGQAISC_fSF_Li256ELb1ELb1EEENS1_25SingleTileBwdLPTSchedulerILb1ELi128ELb1EEEEEEEEEvNT_6ParamsE --------------------------
	.section	.text._ZN7cutlass13device_kernelIN5flash11enable_sm90INS1_16FlashAttnBwdSm90INS1_25CollectiveMainloopBwdSm90ILi2ELi2ELi2EN4cute5tupleIJNS5_1CILi1EEES8_S8_EEENS6_IJNS7_ILi64EEENS7_ILi128EEESB_EEENS_6half_tEfNS_4arch4Sm90ELb1ELb0ELb1ELb1ELb1ELb1ELb0ELb0ELi2ELi1ELi2ELi1ELb0EEENS1_24CollectiveEpilogueBwdGQAISC_fSF_Li256ELb1ELb1EEENS1_25SingleTileBwdLPTSchedulerILb1ELi128ELb1EEEEEEEEEvNT_6ParamsE,"ax",@progbits
	.align	128
.text._ZN7cutlass13device_kernelIN5flash11enable_sm90INS1_16FlashAttnBwdSm90INS1_25CollectiveMainloopBwdSm90ILi2ELi2ELi2EN4cute5tupleIJNS5_1CILi1EEES8_S8_EEENS6_IJNS7_ILi64EEENS7_ILi128EEESB_EEENS_6half_tEfNS_4arch4Sm90ELb1ELb0ELb1ELb1ELb1ELb1ELb0ELb0ELi2ELi1ELi2ELi1ELb0EEENS1_24CollectiveEpilogueBwdGQAISC_fSF_Li256ELb1ELb1EEENS1_25SingleTileBwdLPTSchedulerILb1ELi128ELb1EEEEEEEEEvNT_6ParamsE:
        .type           _ZN7cutlass13device_kernelIN5flash11enable_sm90INS1_16FlashAttnBwdSm90INS1_25CollectiveMainloopBwdSm90ILi2ELi2ELi2EN4cute5tupleIJNS5_1CILi1EEES8_S8_EEENS6_IJNS7_ILi64EEENS7_ILi128EEESB_EEENS_6half_tEfNS_4arch4Sm90ELb1ELb0ELb1ELb1ELb1ELb1ELb0ELb0ELi2ELi1ELi2ELi1ELb0EEENS1_24CollectiveEpilogueBwdGQAISC_fSF_Li256ELb1ELb1EEENS1_25SingleTileBwdLPTSchedulerILb1ELi128ELb1EEEEEEEEEvNT_6ParamsE,@function
        .size           _ZN7cutlass13device_kernelIN5flash11enable_sm90INS1_16FlashAttnBwdSm90INS1_25CollectiveMainloopBwdSm90ILi2ELi2ELi2EN4cute5tupleIJNS5_1CILi1EEES8_S8_EEENS6_IJNS7_ILi64EEENS7_ILi128EEESB_EEENS_6half_tEfNS_4arch4Sm90ELb1ELb0ELb1ELb1ELb1ELb1ELb0ELb0ELi2ELi1ELi2ELi1ELb0EEENS1_24CollectiveEpilogueBwdGQAISC_fSF_Li256ELb1ELb1EEENS1_25SingleTileBwdLPTSchedulerILb1ELi128ELb1EEEEEEEEEvNT_6ParamsE,(.L_x_3679 - _ZN7cutlass13device_kernelIN5flash11enable_sm90INS1_16FlashAttnBwdSm90INS1_25CollectiveMainloopBwdSm90ILi2ELi2ELi2EN4cute5tupleIJNS5_1CILi1EEES8_S8_EEENS6_IJNS7_ILi64EEENS7_ILi128EEESB_EEENS_6half_tEfNS_4arch4Sm90ELb1ELb0ELb1ELb1ELb1ELb1ELb0ELb0ELi2ELi1ELi2ELi1ELb0EEENS1_24CollectiveEpilogueBwdGQAISC_fSF_Li256ELb1ELb1EEENS1_25SingleTileBwdLPTSchedulerILb1ELi128ELb1EEEEEEEEEvNT_6ParamsE)
        .other          _ZN7cutlass13device_kernelIN5flash11enable_sm90INS1_16FlashAttnBwdSm90INS1_25CollectiveMainloopBwdSm90ILi2ELi2ELi2EN4cute5tupleIJNS5_1CILi1EEES8_S8_EEENS6_IJNS7_ILi64EEENS7_ILi128EEESB_EEENS_6half_tEfNS_4arch4Sm90ELb1ELb0ELb1ELb1ELb1ELb1ELb0ELb0ELi2ELi1ELi2ELi1ELb0EEENS1_24CollectiveEpilogueBwdGQAISC_fSF_Li256ELb1ELb1EEENS1_25SingleTileBwdLPTSchedulerILb1ELi128ELb1EEEEEEEEEvNT_6ParamsE,@"STO_CUDA_ENTRY STV_DEFAULT"
_ZN7cutlass13device_kernelIN5flash11enable_sm90INS1_16FlashAttnBwdSm90INS1_25CollectiveMainloopBwdSm90ILi2ELi2ELi2EN4cute5tupleIJNS5_1CILi1EEES8_S8_EEENS6_IJNS7_ILi64EEENS7_ILi128EEESB_EEENS_6half_tEfNS_4arch4Sm90ELb1ELb0ELb1ELb1ELb1ELb1ELb0ELb0ELi2ELi1ELi2ELi1ELb0EEENS1_24CollectiveEpilogueBwdGQAISC_fSF_Li256ELb1ELb1EEENS1_25SingleTileBwdLPTSchedulerILb1ELi128ELb1EEEEEEEEEvNT_6ParamsE:
        /* <DEDUP_REMOVED lines=24> */
.L_x_3477:
[----:B------:R-:W-:Y:S05]  /*0180*/  BSYNC B0 ;  /* 0x0000000000007941 */ /* 0x000fea0003800000 */
.L_x_3476:
        /* <DEDUP_REMOVED lines=37> */
.L_x_3478:
        /* <DEDUP_REMOVED lines=22> */
.L_x_3479:
[----:B------:R-:W-:Y:S01]  /*0540*/  PLOP3.LUT P0, PT, PT, PT, UP0, 0x80, 0x0 ;  /* 0x000000000000781c */ /* 0x000fe20003f0f008 */
[----:B------:R-:W-:Y:S01]  /*0550*/  NOP ;  /* 0x0000000000007918 */ /* 0x000fe20000000000 */
[----:B------:R-:W-:Y:S01]  /*0560*/  ULDC.64 UR46, c[0x0][0x208] ;  /* 0x00008200002e7ab9 */ /* 0x000fe20000000a00 */
[----:B------:R-:W-:Y:S01]  /*0570*/  BSSY B6, `(.L_x_3480) ;  /* 0x0000a11000067945 */ /* 0x000fe20003800000 */
[----:B-12-4-:R-:W-:Y:S09]  /*0580*/  BAR.SYNC.DEFER_BLOCKING 0x0 ;  /* 0x0000000000007b1d */ /* 0x016ff20000010000 */
[----:B------:R-:W-:Y:S05]  /*0590*/  @!P0 BRA `(.L_x_3481) ;  /* 0x0000005800408947 */ /* 0x000fea0003800000 */
.L_x_3482:
        /* <DEDUP_REMOVED lines=32> */
.L_x_3483:
[----:B------:R-:W-:Y:S01]  /*07a0*/  ULDC UR8, c[0x0][0x8cc] ;  /* 0x0002330000087ab9 */ /* 0x000fe20000000800 */
[----:B------:R-:W-:Y:S01]  /*07b0*/  UMOV UR7, UR9 ;  /* 0x0000000900077c82 */ /* 0x000fe20008000000 */
[----:B------:R-:W-:-:S11]  /*07c0*/  UISETP.NE.AND UP0, UPT, UR8, 0x1, UPT ;  /* 0x000000010800788c */ /* 0x000fd6000bf05270 */
[----:B------:R-:W-:Y:S02]  /*07d0*/  @UP0 ULDC.64 UR10, c[0x0][0x8d0] ;  /* 0x00023400000a0ab9 */ /* 0x000fe40000000a00 */
[----:B------:R-:W-:-:S04]  /*07e0*/  UIMAD.WIDE.U32 UR4, UR9, UR10, URZ ;  /* 0x0000000a090472a5 */ /* 0x000fc8000f8e003f */
[----:B------:R-:W-:-:S04]  /*07f0*/  @UP0 USHF.R.U32.HI UR7, URZ, UR11, UR5 ;  /* 0x0000000b3f070299 */ /* 0x000fc80008011605 */
[----:B------:R-:W-:-:S12]  /*0800*/  UIMAD UR4, UR7, UR8, URZ ;  /* 0x00000008070472a4 */ /* 0x000fd8000f8e023f */
.L_x_3484:
        /* <DEDUP_REMOVED lines=23> */
.L_x_3485:
        /* <DEDUP_REMOVED lines=14> */
.L_x_3487:
[----:B------:R-:W-:-:S05]  /*0a60*/  ULDC UR4, c[0x0][0x8f4] ;  /* 0x00023d0000047ab9 */ /* 0x000fca0000000800 */
.L_x_3486:
        /* <DEDUP_REMOVED lines=22> */
.L_x_3489:
        /* <DEDUP_REMOVED lines=14> */
.L_x_3490:
        /* <DEDUP_REMOVED lines=11> */
.L_x_3491:
        /* <DEDUP_REMOVED lines=13> */
.L_x_3492:
        /* <DEDUP_REMOVED lines=102> */
.L_x_3495:
        /* <DEDUP_REMOVED lines=15> */
.L_x_3494:
        /* <DEDUP_REMOVED lines=23> */
.L_x_3497:
        /* <DEDUP_REMOVED lines=15> */
.L_x_3496:
        /* <DEDUP_REMOVED lines=8> */
.L_x_3613:
        /* <DEDUP_REMOVED lines=15> */
.L_x_3499:
        /* <DEDUP_REMOVED lines=104> */
.L_x_3511:
[----:B------:R-:W-:-:S05]  /*1fd0*/  IMAD.U32 R0, RZ, RZ, UR38 ;  /* 0x00000026ff007e24 */ /* 0x000fca000f8e00ff */
[----:B------:R-:W-:-:S04]  /*1fe0*/  LOP3.LUT R0, R0, 0x1, RZ, 0xfc, !PT ;  /* 0x0000000100007812 */ /* 0x000fc800078efcff */
[----:B------:R-:W-:-:S13]  /*1ff0*/  ISETP.NE.AND P0, PT, R0, 0x3, PT ;  /* 0x000000030000780c */ /* 0x000fda0003f05270 */
[----:B------:R-:W-:Y:S05]  /*2000*/  @!P0 BRA `(.L_x_3501) ;  /* 0x0000000000048947 */ /* 0x000fea0003800000 */
[----:B------:R-:W-:Y:S01]  /*2010*/  BPT.TRAP 0x1 ;  /* 0x000000040000795c */ /* 0x000fe20000300000 */
.L_x_3501:
        /* <DEDUP_REMOVED lines=8> */
.L_x_3502:
[----:B---3--:R-:W-:Y:S05]  /*20a0*/  @P1 BRA `(.L_x_3503) ;  /* 0x0000000000081947 */ /* 0x008fea0003800000 */
[----:B------:R-:W3:Y:S02]  /*20b0*/  SYNCS.PHASECHK.TRANS64.TRYWAIT P1, [R0+URZ+0x30810], R209 ;  /* 0x030810d1000075a7 */ /* 0x000ee4000802017f */
[----:B---3--:R-:W-:Y:S05]  /*20c0*/  @!P1 BRA `(.L_x_3504) ;  /* 0x0000008400b09947 */ /* 0x008fea0003800000 */
.L_x_3503:
        /* <DEDUP_REMOVED lines=84> */
.L_x_3505:
[----:B------:R1:W1:Y:S01]  /*2610*/  SYNCS.PHASECHK.TRANS64.TRYWAIT P1, [R0+URZ+0x30830], R209 ;  /* 0x030830d1000075a7 */ /* 0x000262000802017f */
[----:B------:R-:W-:Y:S05]  /*2620*/  @!P0 BRA `(.L_x_3506) ;  /* 0x0000000000048947 */ /* 0x000fea0003800000 */
[----:B------:R-:W-:Y:S01]  /*2630*/  BPT.TRAP 0x1 ;  /* 0x000000040000795c */ /* 0x000fe20000300000 */
.L_x_3506:
        /* <DEDUP_REMOVED lines=54> */
.L_x_3507:
        /* <DEDUP_REMOVED lines=492> */
.L_x_3509:
        /* <DEDUP_REMOVED lines=49> */
.L_x_3510:
        /* <DEDUP_REMOVED lines=78> */
.L_x_3493:
[----:B------:R-:W-:Y:S05]  /*5050*/  @P0 BRA `(.L_x_3488) ;  /* 0x0000005400880947 */ /* 0x000fea0003800000 */
[----:B------:R-:W-:Y:S01]  /*5060*/  ULDC.64 UR4, c[0x0][0x878] ;  /* 0x00021e0000047ab9 */ /* 0x000fe20000000a00 */
[----:B------:R-:W1:Y:S01]  /*5070*/  S2R R4, SR_TID.X ;  /* 0x0000000000047919 */ /* 0x000e620000002100 */
[----:B------:R-:W-:Y:S01]  /*5080*/  UISETP.NE.U32.AND UP0, UPT, UR4, URZ, UPT ;  /* 0x0000003f0400728c */ /* 0x000fe2000bf05070 */
[----:B------:R-:W-:Y:S01]  /*5090*/  ULDC UR10, c[0x0][0x870] ;  /* 0x00021c00000a7ab9 */ /* 0x000fe20000000800 */
[----:B------:R-:W-:Y:S02]  /*50a0*/  ULDC UR11, c[0x0][0x80c] ;  /* 0x00020300000b7ab9 */ /* 0x000fe40000000800 */
[----:B------:R-:W-:Y:S01]  /*50b0*/  UISETP.NE.AND.EX UP0, UPT, UR5, URZ, UPT, UP0 ;  /* 0x0000003f0500728c */ /* 0x000fe2000bf05300 */
[----:B------:R-:W2:Y:S01]  /*50c0*/  S2UR UR15, SR_CgaCtaId ;  /* 0x00000000000f79c3 */ /* 0x000ea20000008800 */
[----:B------:R-:W-:Y:S01]  /*50d0*/  UMOV UR14, 0x400 ;  /* 0x00000400000e7882 */ /* 0x000fe20000000000 */
[----:B------:R-:W-:Y:S01]  /*50e0*/  ULDC.64 UR18, c[0x0][0x818] ;  /* 0x0002060000127ab9 */ /* 0x000fe20000000a00 */
[----:B------:R-:W-:Y:S01]  /*50f0*/  ULDC.64 UR20, c[0x0][0x840] ;  /* 0x0002100000147ab9 */ /* 0x000fe20000000a00 */
[----:B------:R-:W-:Y:S01]  /*5100*/  ULDC.64 UR22, c[0x0][0x848] ;  /* 0x0002120000167ab9 */ /* 0x000fe20000000a00 */
[----:B------:R-:W-:-:S05]  /*5110*/  PLOP3.LUT P0, PT, PT, PT, UP0, 0x80, 0x0 ;  /* 0x000000000000781c */ /* 0x000fca0003f0f008 */
[----:B------:R-:W-:Y:S02]  /*5120*/  @UP0 ULDC.64 UR4, c[0x0][0x878] ;  /* 0x00021e0000040ab9 */ /* 0x000fe40000000a00 */
[----:B------:R-:W-:-:S06]  /*5130*/  @UP0 UIMAD.WIDE UR4, UR37, 0x4, UR4 ;  /* 0x00000004250408a5 */ /* 0x000fcc000f8e0204 */
[----:B------:R-:W-:Y:S01]  /*5140*/  IMAD.U32 R2, RZ, RZ, UR4 ;  /* 0x00000004ff027e24 */ /* 0x000fe2000f8e00ff */
[----:B------:R-:W-:Y:S01]  /*5150*/  ULDC UR4, c[0x0][0x850] ;  /* 0x0002140000047ab9 */ /* 0x000fe20000000800 */
[----:B------:R-:W-:-:S05]  /*5160*/  IMAD.U32 R3, RZ, RZ, UR5 ;  /* 0x00000005ff037e24 */ /* 0x000fca000f8e00ff */
[----:B------:R-:W3:Y:S01]  /*5170*/  @P0 LDG.E R2, desc[UR46][R2.64] ;  /* 0x0000002e02020981 */ /* 0x000ee2000c1e1900 */
[----:B------:R-:W-:Y:S01]  /*5180*/  UISETP.NE.AND UP1, UPT, UR4, 0x1, UPT ;  /* 0x000000010400788c */ /* 0x000fe2000bf25270 */
[C---:B-1----:R-:W-:Y:S01]  /*5190*/  VIADD R5, R4.reuse, 0xffffff80 ;  /* 0xffffff8004057836 */ /* 0x042fe20000000000 */
[----:B------:R-:W-:Y:S01]  /*51a0*/  UIMAD UR10, UR39, UR10, URZ ;  /* 0x0000000a270a72a4 */ /* 0x000fe2000f8e023f */
[----:B------:R-:W-:Y:S01]  /*51b0*/  BSSY B0, `(.L_x_3512) ;  /* 0x000005e000007945 */ /* 0x000fe20003800000 */
[----:B------:R-:W-:Y:S01]  /*51c0*/  UMOV UR5, UR36 ;  /* 0x0000002400057c82 */ /* 0x000fe20008000000 */
[----:B------:R-:W-:Y:S01]  /*51d0*/  UIMAD UR9, UR37, UR11, URZ ;  /* 0x0000000b250972a4 */ /* 0x000fe2000f8e023f */
[----:B------:R-:W-:Y:S01]  /*51e0*/  SHF.R.S32.HI R0, RZ, 0x1f, R5 ;  /* 0x0000001fff007819 */ /* 0x000fe20000011405 */
[----:B------:R-:W-:Y:S01]  /*51f0*/  UIMAD UR10, UR10, UR11, URZ ;  /* 0x0000000b0a0a72a4 */ /* 0x000fe2000f8e023f */
[----:B------:R-:W-:Y:S01]  /*5200*/  BAR.SYNC.DEFER_BLOCKING 0x1, 0x100 ;  /* 0x0044000000007b1d */ /* 0x000fe20000010000 */
[----:B------:R-:W-:Y:S01]  /*5210*/  USHF.L.U32 UR39, UR39, 0xe, URZ ;  /* 0x0000000e27277899 */ /* 0x000fe2000800063f */
[----:B------:R-:W-:-:S04]  /*5220*/  ISETP.NE.AND P1, PT, R4, 0x80, PT ;  /* 0x000000800400780c */ /* 0x000fc80003f25270 */
[----:B------:R-:W-:Y:S01]  /*5230*/  @UP1 ULDC UR6, c[0x0][0x854] ;  /* 0x0002150000061ab9 */ /* 0x000fe20000000800 */
[----:B------:R-:W-:Y:S01]  /*5240*/  @UP1 ULDC UR12, c[0x0][0x858] ;  /* 0x00021600000c1ab9 */ /* 0x000fe20000000800 */
[----:B------:R-:W-:Y:S02]  /*5250*/  UIMAD.WIDE.U32 UR6, UR36, UR6, URZ ;  /* 0x00000006240672a5 */ /* 0x000fe4000f8e003f */
[----:B------:R-:W-:Y:S02]  /*5260*/  USHF.R.S32.HI UR6, URZ, 0x1f, UR9 ;  /* 0x0000001f3f067899 */ /* 0x000fe40008011409 */
[----:B------:R-:W-:Y:S02]  /*5270*/  @UP1 USHF.R.U32.HI UR5, URZ, UR12, UR7 ;  /* 0x0000000c3f051299 */ /* 0x000fe40008011607 */
[----:B------:R-:W-:Y:S02]  /*5280*/  USHF.R.S32.HI UR7, URZ, 0x1f, UR10 ;  /* 0x0000001f3f077899 */ /* 0x000fe4000801140a */
[----:B------:R-:W-:-:S02]  /*5290*/  UIADD3 UR9, UP1, UP2, UR10, UR9, UR5 ;  /* 0x000000090a097290 */ /* 0x000fc4000fa3e005 */
[----:B------:R-:W-:Y:S01]  /*52a0*/  USHF.R.S32.HI UR11, URZ, 0x1f, UR5 ;  /* 0x0000001f3f0b7899 */ /* 0x000fe20008011405 */
[----:B------:R-:W-:-:S03]  /*52b0*/  ULDC.64 UR12, c[0x0][0x868] ;  /* 0x00021a00000c7ab9 */ /* 0x000fc60000000a00 */
[----:B------:R-:W-:Y:S02]  /*52c0*/  UIADD3.X UR7, UR7, UR6, UR11, UP1, UP2 ;  /* 0x0000000607077290 */ /* 0x000fe40008fe440b */
[----:B------:R-:W-:Y:S02]  /*52d0*/  USHF.L.U32 UR6, UR9, 0x2, URZ ;  /* 0x0000000209067899 */ /* 0x000fe4000800063f */
[----:B------:R-:W-:Y:S02]  /*52e0*/  USHF.L.U64.HI UR7, UR9, 0x2, UR7 ;  /* 0x0000000209077899 */ /* 0x000fe40008010207 */
[----:B------:R-:W-:Y:S01]  /*52f0*/  UIADD3 UR9, UP1, UR6, UR12, URZ ;  /* 0x0000000c06097290 */ /* 0x000fe2000ff3e03f */
[----:B---3--:R-:W-:Y:S02]  /*5300*/  @P0 R2UR UR8, R2 ;  /* 0x00000000020802ca */ /* 0x008fe400000e0000 */
[----:B------:R-:W-:Y:S02]  /*5310*/  LEA.HI R2, R0, R5, RZ, 0x7 ;  /* 0x0000000500027211 */ /* 0x000fe400078f38ff */
[----:B------:R-:W-:-:S02]  /*5320*/  ISETP.NE.AND P0, PT, R5, RZ, PT ;  /* 0x000000ff0500720c */ /* 0x000fc40003f05270 */
[C---:B------:R-:W-:Y:S01]  /*5330*/  LOP3.LUT R0, R2.reuse, 0xfffff80, RZ, 0xc0, !PT ;  /* 0x0fffff8002007812 */ /* 0x040fe200078ec0ff */
[----:B------:R-:W-:-:S04]  /*5340*/  IMAD.SHL.U32 R2, R2, 0x40, RZ ;  /* 0x0000004002027824 */ /* 0x000fc800078e00ff */
[----:B------:R-:W-:Y:S01]  /*5350*/  IMAD.IADD R0, R5, 0x1, -R0 ;  /* 0x0000000105007824 */ /* 0x000fe200078e0a00 */
[----:B------:R-:W-:Y:S01]  /*5360*/  LOP3.LUT R3, R2, 0x3fffe000, RZ, 0xc0, !PT ;  /* 0x3fffe00002037812 */ /* 0x000fe200078ec0ff */
[----:B------:R-:W-:Y:S01]  /*5370*/  @UP0 ULEA UR8, UR37, UR8, 0x7 ;  /* 0x0000000825080291 */ /* 0x000fe2000f8e383f */
[----:B------:R-:W-:-:S03]  /*5380*/  IMAD.U32 R2, RZ, RZ, UR9 ;  /* 0x00000009ff027e24 */ /* 0x000fc6000f8e00ff */
[----:B------:R-:W-:Y:S01]  /*5390*/  @UP0 USHF.R.S32.HI UR10, URZ, 0x1f, UR8 ;  /* 0x0000001f3f0a0899 */ /* 0x000fe20008011408 */
[----:B------:R-:W-:-:S03]  /*53a0*/  IMAD R0, R0, 0x4, R3 ;  /* 0x0000000400007824 */ /* 0x000fc600078e0203 */
[----:B------:R-:W-:Y:S02]  /*53b0*/  @UP0 ULEA.HI UR8, UR10, UR8, URZ, 0x7 ;  /* 0x000000080a080291 */ /* 0x000fe4000f8f383f */
[----:B------:R-:W-:Y:S02]  /*53c0*/  UIADD3.X UR10, UR7, UR13, URZ, UP1, !UPT ;  /* 0x0000000d070a7290 */ /* 0x000fe40008ffe43f */
[----:B------:R-:W-:-:S04]  /*53d0*/  @UP0 USHF.L.U32 UR8, UR8, 0x7, URZ ;  /* 0x0000000708080899 */ /* 0x000fc8000800063f */
[----:B------:R-:W-:Y:S01]  /*53e0*/  @UP0 ULOP3.LUT UR12, UR8, 0xffffc000, URZ, 0xc0, !UPT ;  /* 0xffffc000080c0892 */ /* 0x000fe2000f8ec03f */
[----:B------:R-:W-:Y:S01]  /*53f0*/  IMAD.U32 R3, RZ, RZ, UR10 ;  /* 0x0000000aff037e24 */ /* 0x000fe2000f8e00ff */
[----:B--2---:R-:W-:Y:S02]  /*5400*/  ULEA UR8, UR15, UR14, 0x18 ;  /* 0x0000000e0f087291 */ /* 0x004fe4000f8ec03f */
[----:B------:R-:W-:-:S03]  /*5410*/  @UP0 USHF.R.S32.HI UR13, URZ, 0x1f, UR12 ;  /* 0x0000001f3f0d0899 */ /* 0x000fc6000801140c */
[----:B------:R-:W-:Y:S01]  /*5420*/  @!UP0 UMOV UR12, URZ ;  /* 0x0000003f000c8c82 */ /* 0x000fe20008000000 */
[----:B------:R-:W-:Y:S01]  /*5430*/  LEA R0, R0, UR8, 0x2 ;  /* 0x0000000800007c11 */ /* 0x000fe2000f8e10ff */
[----:B------:R-:W-:Y:S02]  /*5440*/  UIADD3 UR14, UP1, UR39, UR12, URZ ;  /* 0x0000000c270e7290 */ /* 0x000fe4000ff3e03f */
[----:B------:R-:W-:Y:S01]  /*5450*/  @!UP0 UMOV UR13, URZ ;  /* 0x0000003f000d8c82 */ /* 0x000fe20008000000 */
[----:B------:R-:W-:Y:S01]  /*5460*/  UIMAD UR12, UR11, UR18, URZ ;  /* 0x000000120b0c72a4 */ /* 0x000fe2000f8e023f */
[----:B------:R1:W-:Y:S01]  /*5470*/  STS.128 [R0], R24 ;  /* 0x0000001800007388 */ /* 0x0003e20000000c00 */
[----:B------:R-:W-:Y:S02]  /*5480*/  ULEA.HI.X.SX32 UR15, UR39, UR13, 0x1, UP1 ;  /* 0x0000000d270f7291 */ /* 0x000fe400088f0e3f */
[----:B------:R-:W-:Y:S01]  /*5490*/  UIMAD UR11, UR11, UR20, URZ ;  /* 0x000000140b0b72a4 */ /* 0x000fe2000f8e023f */
[----:B------:R1:W-:Y:S01]  /*54a0*/  STS.128 [R0+0x800], R28 ;  /* 0x0008001c00007388 */ /* 0x0003e20000000c00 */
[----:B------:R-:W-:-:S02]  /*54b0*/  UIMAD UR16, UR5, UR19, UR12 ;  /* 0x00000013051072a4 */ /* 0x000fc4000f8e020c */
[----:B------:R-:W-:Y:S01]  /*54c0*/  UIMAD.WIDE.U32 UR12, UR5, UR18, UR14 ;  /* 0x00000012050c72a5 */ /* 0x000fe2000f8e000e */
[----:B------:R1:W-:Y:S01]  /*54d0*/  STS.128 [R0+0x1000], R32 ;  /* 0x0010002000007388 */ /* 0x0003e20000000c00 */
[----:B------:R-:W-:Y:S02]  /*54e0*/  UIMAD UR18, UR5, UR21, UR11 ;  /* 0x00000015051272a4 */ /* 0x000fe4000f8e020b */
[----:B------:R-:W-:Y:S01]  /*54f0*/  USHF.R.S32.HI UR11, URZ, 0x1f, UR37 ;  /* 0x0000001f3f0b7899 */ /* 0x000fe20008011425 */
[----:B------:R1:W-:Y:S01]  /*5500*/  STS.128 [R0+0x1800], R36 ;  /* 0x0018002400007388 */ /* 0x0003e20000000c00 */
[----:B------:R-:W-:Y:S02]  /*5510*/  UIMAD.WIDE.U32 UR14, UR5, UR20, UR14 ;  /* 0x00000014050e72a5 */ /* 0x000fe4000f8e000e */
[----:B------:R-:W-:Y:S01]  /*5520*/  USEL UR11, UR11, URZ, !UP0 ;  /* 0x0000003f0b0b7287 */ /* 0x000fe2000c000000 */
[----:B------:R1:W-:Y:S01]  /*5530*/  STS.128 [R0+0x2000], R40 ;  /* 0x0020002800007388 */ /* 0x0003e20000000c00 */
[----:B------:R-:W-:Y:S01]  /*5540*/  ULDC.64 UR20, c[0x0][0x820] ;  /* 0x0002080000147ab9 */ /* 0x000fe20000000a00 */
[----:B------:R-:W-:-:S02]  /*5550*/  UIADD3 UR13, UR13, UR16, URZ ;  /* 0x000000100d0d7290 */ /* 0x000fc4000fffe03f */
[----:B------:R1:W-:Y:S01]  /*5560*/  STS.128 [R0+0x2800], R44 ;  /* 0x0028002c00007388 */ /* 0x0003e20000000c00 */
[----:B------:R-:W-:Y:S02]  /*5570*/  USEL UR37, UR37, URZ, !UP0 ;  /* 0x0000003f25257287 */ /* 0x000fe4000c000000 */
        /* <DEDUP_REMOVED lines=16> */
[----:B------:R-:W-:Y:S01]  /*5680*/  UIADD3 UR5, UR15, UR16, URZ ;  /* 0x000000100f057290 */ /* 0x000fe2000fffe03f */
[----:B------:R1:W-:Y:S01]  /*5690*/  STS.128 [R0+0x5800], R68 ;  /* 0x0058004400007388 */ /* 0x0003e20000000c00 */
[----:B------:R-:W-:-:S02]  /*56a0*/  ULEA UR18, UP0, UR12, UR18, 0x2 ;  /* 0x000000120c127291 */ /* 0x000fc4000f80103f */
[----:B------:R-:W-:Y:S01]  /*56b0*/  ULEA UR20, UP1, UR14, UR20, 0x2 ;  /* 0x000000140e147291 */ /* 0x000fe2000f82103f */
[----:B------:R1:W-:Y:S01]  /*56c0*/  STS.128 [R0+0x6000], R72 ;  /* 0x0060004800007388 */ /* 0x0003e20000000c00 */
[----:B------:R-:W-:Y:S02]  /*56d0*/  ULEA.HI.X UR19, UR12, UR19, UR11, 0x2, UP0 ;  /* 0x000000130c137291 */ /* 0x000fe400080f140b */
[----:B------:R-:W-:Y:S01]  /*56e0*/  ULEA.HI.X UR5, UR14, UR21, UR5, 0x2, UP1 ;  /* 0x000000150e057291 */ /* 0x000fe200088f1405 */
[----:B------:R1:W-:Y:S01]  /*56f0*/  STS.128 [R0+0x6800], R76 ;  /* 0x0068004c00007388 */ /* 0x0003e20000000c00 */
[----:B------:R-:W-:-:S03]  /*5700*/  UIMAD UR17, UR4, UR17, UR36 ;  /* 0x00000011041172a4 */ /* 0x000fc6000f8e0224 */
[----:B------:R1:W-:Y:S04]  /*5710*/  STS.128 [R0+0x7000], R80 ;  /* 0x0070005000007388 */ /* 0x0003e80000000c00 */
[----:B------:R1:W-:Y:S01]  /*5720*/  STS.128 [R0+0x7800], R84 ;  /* 0x0078005400007388 */ /* 0x0003e20000000c00 */
[----:B------:R-:W-:Y:S05]  /*5730*/  @P0 BRA `(.L_x_3513) ;  /* 0x0000000000140947 */ /* 0x000fea0003800000 */
.L_x_3514:
[----:B------:R-:W2:Y:S04]  /*5740*/  LDG.E.STRONG.GPU R4, desc[UR46][R2.64] ;  /* 0x0000002e02047981 */ /* 0x000ea8000c1ef900 */
[----:B--2---:R-:W-:Y:S01]  /*5750*/  CCTL.IVALL ;  /* 0x00000000ff00798f */ /* 0x004fe20002000000 */
[----:B------:R-:W-:Y:S05]  /*5760*/  YIELD ;  /* 0x0000000000007946 */ /* 0x000fea0003800000 */
[----:B------:R-:W-:-:S13]  /*5770*/  ISETP.NE.AND P0, PT, R4, UR17, PT ;  /* 0x0000001104007c0c */ /* 0x000fda000bf05270 */
[----:B------:R-:W-:Y:S05]  /*5780*/  @P0 BRA `(.L_x_3514) ;  /* 0xfffffffc00ec0947 */ /* 0x000fea000383ffff */
.L_x_3513:
[----:B------:R-:W-:Y:S05]  /*5790*/  BSYNC B0 ;  /* 0x0000000000007941 */ /* 0x000fea0003800000 */
.L_x_3512:
[----:B------:R-:W-:-:S03]  /*57a0*/  UMOV UR4, 0xffffffff ;  /* 0xffffffff00047882 */ /* 0x000fc60000000000 */
[----:B------:R-:W-:Y:S05]  /*57b0*/  BRA.DIV UR4, `(.L_x_3515) ;  /* 0x00000052041c7947 */ /* 0x000fea000b800000 */
[----:B------:R-:W-:Y:S01]  /*57c0*/  NOP ;  /* 0x0000000000007918 */ /* 0x000fe20000000000 */
.L_x_3616:
        /* <DEDUP_REMOVED lines=15> */
.L_x_3518:
[----:B------:R-:W-:Y:S01]  /*58c0*/  @P0 ELECT P2, URZ, PT ;  /* 0x00000000003f082f */ /* 0x000fe20003840000 */
[----:B------:R2:W-:-:S12]  /*58d0*/  UBLKRED.G.S.ADD.F32.RN [UR4], [UR8], UR9, desc[UR10] ;  /* 0x00000a04080073bb */ /* 0x0005d800080a1409 */
[----:B------:R-:W-:Y:S02]  /*58e0*/  @P2 PLOP3.LUT P0, PT, P2, PT, PT, 0x8, 0x0 ;  /* 0x000000000000281c */ /* 0x000fe4000170e170 */
[----:B------:R-:W-:-:S11]  /*58f0*/  PLOP3.LUT P2, PT, PT, PT, PT, 0x8, 0x0 ;  /* 0x000000000000781c */ /* 0x000fd60003f4e170 */
[----:B--2---:R-:W-:Y:S05]  /*5900*/  @P0 BRA.U.ANY `(.L_x_3518) ;  /* 0xfffffffd00ec0947 */ /* 0x004fea000393ffff */
[----:B------:R0:W-:Y:S01]  /*5910*/  UTMACMDFLUSH ;  /* 0x00000000000079b7 */ /* 0x0001e20000000000 */
[----:B------:R-:W-:-:S04]  /*5920*/  DEPBAR.LE SB0, 0x0 ;  /* 0x000080000000791a */ /* 0x000fc80000000000 */
.L_x_3517:
[----:B------:R-:W-:Y:S05]  /*5930*/  BSYNC B0 ;  /* 0x0000000000007941 */ /* 0x000fea0003800000 */
.L_x_3516:
        /* <DEDUP_REMOVED lines=14> */
.L_x_3520:
[----:B------:R-:W-:Y:S05]  /*5a20*/  BSYNC B0 ;  /* 0x0000000000007941 */ /* 0x000fea0003800000 */
.L_x_3519:
        /* <DEDUP_REMOVED lines=24> */
.L_x_3523:
[----:B-12---:R-:W2:Y:S04]  /*5bb0*/  LDG.E.STRONG.GPU R0, desc[UR46][R2.64] ;  /* 0x0000002e02007981 */ /* 0x006ea8000c1ef900 */
[----:B--2---:R-:W-:Y:S01]  /*5bc0*/  CCTL.IVALL ;  /* 0x00000000ff00798f */ /* 0x004fe20002000000 */
[----:B------:R-:W-:Y:S05]  /*5bd0*/  YIELD ;  /* 0x0000000000007946 */ /* 0x000fea0003800000 */
[----:B------:R-:W-:-:S13]  /*5be0*/  ISETP.NE.AND P0, PT, R0, UR17, PT ;  /* 0x0000001100007c0c */ /* 0x000fda000bf05270 */
[----:B------:R-:W-:Y:S05]  /*5bf0*/  @P0 BRA `(.L_x_3523) ;  /* 0xfffffffc00ec0947 */ /* 0x000fea000383ffff */
.L_x_3522:
[----:B------:R-:W-:Y:S05]  /*5c00*/  BSYNC B0 ;  /* 0x0000000000007941 */ /* 0x000fea0003800000 */
.L_x_3521:
[----:B------:R-:W-:-:S03]  /*5c10*/  UMOV UR4, 0xffffffff ;  /* 0xffffffff00047882 */ /* 0x000fc60000000000 */
[----:B------:R-:W-:Y:S05]  /*5c20*/  BRA.DIV UR4, `(.L_x_3524) ;  /* 0x0000004e041c7947 */ /* 0x000fea000b800000 */
[----:B------:R-:W-:Y:S01]  /*5c30*/  NOP ;  /* 0x0000000000007918 */ /* 0x000fe20000000000 */
.L_x_3619:
        /* <DEDUP_REMOVED lines=16> */
.L_x_3527:
[----:B------:R-:W-:Y:S01]  /*5d40*/  @P0 ELECT P2, URZ, PT ;  /* 0x00000000003f082f */ /* 0x000fe20003840000 */
[----:B------:R3:W-:-:S12]  /*5d50*/  UBLKRED.G.S.ADD.F32.RN [UR4], [UR8], UR6, desc[UR10] ;  /* 0x00000a04080073bb */ /* 0x0007d800080a1406 */
[----:B------:R-:W-:Y:S02]  /*5d60*/  @P2 PLOP3.LUT P0, PT, P2, PT, PT, 0x8, 0x0 ;  /* 0x000000000000281c */ /* 0x000fe4000170e170 */
[----:B------:R-:W-:-:S11]  /*5d70*/  PLOP3.LUT P2, PT, PT, PT, PT, 0x8, 0x0 ;  /* 0x000000000000781c */ /* 0x000fd60003f4e170 */
[----:B---3--:R-:W-:Y:S05]  /*5d80*/  @P0 BRA.U.ANY `(.L_x_3527) ;  /* 0xfffffffd00ec0947 */ /* 0x008fea000393ffff */
[----:B------:R0:W-:Y:S01]  /*5d90*/  UTMACMDFLUSH ;  /* 0x00000000000079b7 */ /* 0x0001e20000000000 */
[----:B------:R-:W-:-:S04]  /*5da0*/  DEPBAR.LE SB0, 0x0 ;  /* 0x000080000000791a */ /* 0x000fc80000000000 */
.L_x_3526:
[----:B------:R-:W-:Y:S05]  /*5db0*/  BSYNC B0 ;  /* 0x0000000000007941 */ /* 0x000fea0003800000 */
.L_x_3525:
        /* <DEDUP_REMOVED lines=14> */
.L_x_3481:
        /* <DEDUP_REMOVED lines=29> */
.L_x_3529:
[----:B------:R-:W-:Y:S01]  /*6070*/  ULDC UR9, c[0x0][0x8cc] ;  /* 0x0002330000097ab9 */ /* 0x000fe20000000800 */
[----:B------:R-:W-:Y:S01]  /*6080*/  UMOV UR7, UR8 ;  /* 0x0000000800077c82 */ /* 0x000fe20008000000 */
[----:B------:R-:W-:-:S11]  /*6090*/  UISETP.NE.AND UP0, UPT, UR9, 0x1, UPT ;  /* 0x000000010900788c */ /* 0x000fd6000bf05270 */
[----:B------:R-:W-:Y:S02]  /*60a0*/  @UP0 ULDC.64 UR10, c[0x0][0x8d0] ;  /* 0x00023400000a0ab9 */ /* 0x000fe40000000a00 */
[----:B------:R-:W-:-:S04]  /*60b0*/  UIMAD.WIDE.U32 UR4, UR8, UR10, URZ ;  /* 0x0000000a080472a5 */ /* 0x000fc8000f8e003f */
[----:B------:R-:W-:-:S04]  /*60c0*/  @UP0 USHF.R.U32.HI UR7, URZ, UR11, UR5 ;  /* 0x0000000b3f070299 */ /* 0x000fc80008011605 */
[----:B------:R-:W-:-:S12]  /*60d0*/  UIMAD UR4, UR7, UR9, URZ ;  /* 0x00000009070472a4 */ /* 0x000fd8000f8e023f */
.L_x_3530:
        /* <DEDUP_REMOVED lines=23> */
.L_x_3531:
        /* <DEDUP_REMOVED lines=13> */
.L_x_3533:
[----:B------:R-:W-:-:S05]  /*6320*/  ULDC UR4, c[0x0][0x8f4] ;  /* 0x00023d0000047ab9 */ /* 0x000fca0000000800 */
.L_x_3532:
        /* <DEDUP_REMOVED lines=48> */
.L_x_3534:
        /* <DEDUP_REMOVED lines=13> */
.L_x_3535:
        /* <DEDUP_REMOVED lines=12> */
.L_x_3536:
        /* <DEDUP_REMOVED lines=68> */
.L_x_3540:
[----:B------:R-:W2:Y:S04]  /*6c00*/  LDG.E.STRONG.GPU R4, desc[UR46][R2.64] ;  /* 0x0000002e02047981 */ /* 0x000ea8000c1ef900 */
[----:B--2---:R-:W-:Y:S01]  /*6c10*/  CCTL.IVALL ;  /* 0x00000000ff00798f */ /* 0x004fe20002000000 */
[----:B------:R-:W-:Y:S05]  /*6c20*/  YIELD ;  /* 0x0000000000007946 */ /* 0x000fea0003800000 */
[----:B------:R-:W-:-:S13]  /*6c30*/  ISETP.NE.AND P1, PT, R4, R5, PT ;  /* 0x000000050400720c */ /* 0x000fda0003f25270 */
[----:B------:R-:W-:Y:S05]  /*6c40*/  @P1 BRA `(.L_x_3540) ;  /* 0xfffffffc00ec1947 */ /* 0x000fea000383ffff */
.L_x_3539:
[----:B------:R-:W-:Y:S05]  /*6c50*/  BSYNC B0 ;  /* 0x0000000000007941 */ /* 0x000fea0003800000 */
.L_x_3538:
[----:B------:R-:W-:-:S03]  /*6c60*/  UMOV UR6, 0xffffffff ;  /* 0xffffffff00067882 */ /* 0x000fc60000000000 */
[----:B------:R-:W-:Y:S05]  /*6c70*/  BRA.DIV UR6, `(.L_x_3541) ;  /* 0x0000003e06247947 */ /* 0x000fea000b800000 */
[----:B------:R-:W-:Y:S01]  /*6c80*/  NOP ;  /* 0x0000000000007918 */ /* 0x000fe20000000000 */
.L_x_3622:
        /* <DEDUP_REMOVED lines=22> */
.L_x_3543:
[----:B------:R-:W-:Y:S05]  /*6df0*/  BSYNC B0 ;  /* 0x0000000000007941 */ /* 0x000fea0003800000 */
.L_x_3542:
        /* <DEDUP_REMOVED lines=20> */
.L_x_3545:
[----:B------:R-:W-:Y:S05]  /*6f40*/  BSYNC B0 ;  /* 0x0000000000007941 */ /* 0x000fea0003800000 */
.L_x_3544:
[----:B------:R-:W-:Y:S06]  /*6f50*/  BAR.ARV 0xa, 0xa0 ;  /* 0x0282800000007b1d */ /* 0x000fec0000002000 */
[----:B------:R-:W-:Y:S04]  /*6f60*/  BSSY B0, `(.L_x_3546) ;  /* 0x0000003000007945 */ /* 0x000fe80003800000 */
[----:B------:R-:W-:Y:S05]  /*6f70*/  @!P0 BRA `(.L_x_3547) ;  /* 0x0000000000048947 */ /* 0x000fea0003800000 */
[----:B------:R-:W-:-:S04]  /*6f80*/  DEPBAR.LE SB0, 0x0 ;  /* 0x000080000000791a */ /* 0x000fc80000000000 */
.L_x_3547:
[----:B------:R-:W-:Y:S05]  /*6f90*/  BSYNC B0 ;  /* 0x0000000000007941 */ /* 0x000fea0003800000 */
.L_x_3546:
        /* <DEDUP_REMOVED lines=19> */
.L_x_3549:
[----:B------:R-:W-:Y:S05]  /*70d0*/  BSYNC B0 ;  /* 0x0000000000007941 */ /* 0x000fea0003800000 */
.L_x_3548:
[----:B------:R-:W-:Y:S01]  /*70e0*/  UIADD3 UR7, UR13, 0x1, URZ ;  /* 0x000000010d077890 */ /* 0x000fe2000fffe03f */
[----:B------:R-:W-:Y:S11]  /*70f0*/  BRA `(.L_x_3550) ;  /* 0x0000000000047947 */ /* 0x000ff60003800000 */
.L_x_3537:
[----:B------:R-:W-:-:S05]  /*7100*/  UMOV UR7, UR13 ;  /* 0x0000000d00077c82 */ /* 0x000fca0008000000 */
.L_x_3550:
        /* <DEDUP_REMOVED lines=16> */
.L_x_3575:
        /* <DEDUP_REMOVED lines=18> */
.L_x_3553:
[----:B------:R-:W2:Y:S04]  /*7330*/  LDG.E.STRONG.GPU R4, desc[UR46][R2.64] ;  /* 0x0000002e02047981 */ /* 0x000ea8000c1ef900 */
[----:B--2---:R-:W-:Y:S01]  /*7340*/  CCTL.IVALL ;  /* 0x00000000ff00798f */ /* 0x004fe20002000000 */
[----:B------:R-:W-:Y:S05]  /*7350*/  YIELD ;  /* 0x0000000000007946 */ /* 0x000fea0003800000 */
[----:B------:R-:W-:-:S13]  /*7360*/  ISETP.NE.AND P1, PT, R4, R5, PT ;  /* 0x000000050400720c */ /* 0x000fda0003f25270 */
[----:B------:R-:W-:Y:S05]  /*7370*/  @P1 BRA `(.L_x_3553) ;  /* 0xfffffffc00ec1947 */ /* 0x000fea000383ffff */
.L_x_3552:
[----:B------:R-:W-:Y:S05]  /*7380*/  BSYNC B0 ;  /* 0x0000000000007941 */ /* 0x000fea0003800000 */
.L_x_3551:
[----:B------:R-:W-:-:S03]  /*7390*/  UMOV UR24, 0xffffffff ;  /* 0xffffffff00187882 */ /* 0x000fc60000000000 */
[----:B------:R-:W-:Y:S05]  /*73a0*/  BRA.DIV UR24, `(.L_x_3554) ;  /* 0x0000003618747947 */ /* 0x000fea000b800000 */
[----:B------:R-:W-:Y:S01]  /*73b0*/  NOP ;  /* 0x0000000000007918 */ /* 0x000fe20000000000 */
.L_x_3625:
        /* <DEDUP_REMOVED lines=19> */
.L_x_3556:
[----:B------:R-:W-:Y:S05]  /*74f0*/  BSYNC B0 ;  /* 0x0000000000007941 */ /* 0x000fea0003800000 */
.L_x_3555:
        /* <DEDUP_REMOVED lines=15> */
.L_x_3558:
[----:B------:R-:W-:Y:S05]  /*75f0*/  BSYNC B0 ;  /* 0x0000000000007941 */ /* 0x000fea0003800000 */
.L_x_3557:
[----:B------:R-:W-:Y:S06]  /*7600*/  BAR.ARV 0xa, 0xa0 ;  /* 0x0282800000007b1d */ /* 0x000fec0000002000 */
[----:B------:R-:W-:Y:S04]  /*7610*/  BSSY B0, `(.L_x_3559) ;  /* 0x0000003000007945 */ /* 0x000fe80003800000 */
[----:B------:R-:W-:Y:S05]  /*7620*/  @!P0 BRA `(.L_x_3560) ;  /* 0x0000000000048947 */ /* 0x000fea0003800000 */
[----:B------:R-:W-:-:S04]  /*7630*/  DEPBAR.LE SB0, 0x0 ;  /* 0x000080000000791a */ /* 0x000fc80000000000 */
.L_x_3560:
[----:B------:R-:W-:Y:S05]  /*7640*/  BSYNC B0 ;  /* 0x0000000000007941 */ /* 0x000fea0003800000 */
.L_x_3559:
        /* <DEDUP_REMOVED lines=19> */
.L_x_3562:
[----:B------:R-:W-:Y:S05]  /*7780*/  BSYNC B0 ;  /* 0x0000000000007941 */ /* 0x000fea0003800000 */
.L_x_3561:
        /* <DEDUP_REMOVED lines=17> */
.L_x_3565:
[----:B------:R-:W2:Y:S04]  /*78a0*/  LDG.E.STRONG.GPU R4, desc[UR46][R2.64] ;  /* 0x0000002e02047981 */ /* 0x000ea8000c1ef900 */
[----:B--2---:R-:W-:Y:S01]  /*78b0*/  CCTL.IVALL ;  /* 0x00000000ff00798f */ /* 0x004fe20002000000 */
[----:B------:R-:W-:Y:S05]  /*78c0*/  YIELD ;  /* 0x0000000000007946 */ /* 0x000fea0003800000 */
[----:B------:R-:W-:-:S13]  /*78d0*/  ISETP.NE.AND P1, PT, R4, R5, PT ;  /* 0x000000050400720c */ /* 0x000fda0003f25270 */
[----:B------:R-:W-:Y:S05]  /*78e0*/  @P1 BRA `(.L_x_3565) ;  /* 0xfffffffc00ec1947 */ /* 0x000fea000383ffff */
.L_x_3564:
[----:B------:R-:W-:Y:S05]  /*78f0*/  BSYNC B0 ;  /* 0x0000000000007941 */ /* 0x000fea0003800000 */
.L_x_3563:
[----:B------:R-:W-:-:S03]  /*7900*/  UMOV UR18, 0xffffffff ;  /* 0xffffffff00127882 */ /* 0x000fc60000000000 */
[----:B------:R-:W-:Y:S05]  /*7910*/  BRA.DIV UR18, `(.L_x_3566) ;  /* 0x0000003212347947 */ /* 0x000fea000b800000 */
[----:B------:R-:W-:Y:S01]  /*7920*/  NOP ;  /* 0x0000000000007918 */ /* 0x000fe20000000000 */
.L_x_3628:
        /* <DEDUP_REMOVED lines=15> */
.L_x_3568:
[----:B------:R-:W-:Y:S05]  /*7a20*/  BSYNC B0 ;  /* 0x0000000000007941 */ /* 0x000fea0003800000 */
.L_x_3567:
        /* <DEDUP_REMOVED lines=15> */
.L_x_3570:
[----:B------:R-:W-:Y:S05]  /*7b20*/  BSYNC B0 ;  /* 0x0000000000007941 */ /* 0x000fea0003800000 */
.L_x_3569:
[----:B------:R-:W-:Y:S06]  /*7b30*/  BAR.ARV 0xa, 0xa0 ;  /* 0x0282800000007b1d */ /* 0x000fec0000002000 */
[----:B------:R-:W-:Y:S04]  /*7b40*/  BSSY B0, `(.L_x_3571) ;  /* 0x0000003000007945 */ /* 0x000fe80003800000 */
[----:B------:R-:W-:Y:S05]  /*7b50*/  @!P0 BRA `(.L_x_3572) ;  /* 0x0000000000048947 */ /* 0x000fea0003800000 */
[----:B------:R-:W-:-:S04]  /*7b60*/  DEPBAR.LE SB0, 0x0 ;  /* 0x000080000000791a */ /* 0x000fc80000000000 */
.L_x_3572:
[----:B------:R-:W-:Y:S05]  /*7b70*/  BSYNC B0 ;  /* 0x0000000000007941 */ /* 0x000fea0003800000 */
.L_x_3571:
        /* <DEDUP_REMOVED lines=19> */
.L_x_3574:
[----:B------:R-:W-:Y:S05]  /*7cb0*/  BSYNC B0 ;  /* 0x0000000000007941 */ /* 0x000fea0003800000 */
.L_x_3573:
[----:B------:R-:W-:Y:S02]  /*7cc0*/  UIADD3 UR7, UR7, 0x2, URZ ;  /* 0x0000000207077890 */ /* 0x000fe4000fffe03f */
[----:B------:R-:W-:Y:S02]  /*7cd0*/  UIADD3 UR6, UR6, 0x4000, URZ ;  /* 0x0000400006067890 */ /* 0x000fe4000fffe03f */
[----:B------:R-:W-:-:S06]  /*7ce0*/  UISETP.GE.AND UP0, UPT, UR7, UR12, UPT ;  /* 0x0000000c0700728c */ /* 0x000fcc000bf06270 */
[----:B------:R-:W-:-:S13]  /*7cf0*/  PLOP3.LUT P1, PT, PT, PT, UP0, 0x80, 0x0 ;  /* 0x000000000000781c */ /* 0x000fda0003f2f008 */
[----:B------:R-:W-:Y:S05]  /*7d00*/  @!P1 BRA `(.L_x_3575) ;  /* 0xfffffff400409947 */ /* 0x000fea000383ffff */
[----:B------:R-:W-:Y:S05]  /*7d10*/  BRA `(.L_x_3488) ;  /* 0x0000002800587947 */ /* 0x000fea0003800000 */
.L_x_3528:
        /* <DEDUP_REMOVED lines=21> */
.L_x_3576:
[----:B------:R-:W1:Y:S01]  /*7e70*/  LDC R3, c[0x0][0x8cc] ;  /* 0x00023300ff037b82 */ /* 0x000e620000000800 */
[----:B------:R-:W-:Y:S01]  /*7e80*/  IMAD.MOV.U32 R0, RZ, RZ, R5 ;  /* 0x000000ffff007224 */ /* 0x000fe200078e0005 */
[----:B-1----:R-:W-:-:S13]  /*7e90*/  ISETP.NE.AND P0, PT, R3, 0x1, PT ;  /* 0x000000010300780c */ /* 0x002fda0003f05270 */
[----:B------:R-:W1:Y:S02]  /*7ea0*/  @P0 LDC.64 R6, c[0x0][0x8d0] ;  /* 0x00023400ff060b82 */ /* 0x000e640000000a00 */
[----:B-1----:R-:W-:-:S05]  /*7eb0*/  @P0 IMAD.HI.U32 R4, R5, R6, RZ ;  /* 0x0000000605040227 */ /* 0x002fca00078e00ff */
[----:B------:R-:W-:-:S05]  /*7ec0*/  @P0 SHF.R.U32.HI R0, RZ, R7, R4 ;  /* 0x00000007ff000219 */ /* 0x000fca0000011604 */
[----:B------:R-:W-:-:S07]  /*7ed0*/  IMAD R3, R0, R3, RZ ;  /* 0x0000000300037224 */ /* 0x000fce00078e02ff */
.L_x_3577:
        /* <DEDUP_REMOVED lines=23> */
.L_x_3578:
        /* <DEDUP_REMOVED lines=10> */
.L_x_3580:
[----:B------:R-:W2:Y:S02]  /*80f0*/  LDC R4, c[0x0][0x8f4] ;  /* 0x00023d00ff047b82 */ /* 0x000ea40000000800 */
.L_x_3579:
[----:B--2--5:R-:W-:Y:S01]  /*8100*/  VIADD R4, R4, 0x7f ;  /* 0x0000007f04047836 */ /* 0x024fe20000000000 */
[----:B------:R-:W-:Y:S01]  /*8110*/  LOP3.LUT R12, R0, 0x1ffffff, RZ, 0x3c, !PT ;  /* 0x01ffffff000c7812 */ /* 0x000fe200078e3cff */
[----:B------:R-:W-:Y:S02]  /*8120*/  IMAD.MOV.U32 R10, RZ, RZ, 0x1 ;  /* 0x00000001ff0a7424 */ /* 0x000fe400078e00ff */
[----:B-1----:R-:W-:Y:S01]  /*8130*/  IMAD.MOV.U32 R2, RZ, RZ, RZ ;  /* 0x000000ffff027224 */ /* 0x002fe200078e00ff */
        /* <DEDUP_REMOVED lines=38> */
.L_x_3582:
        /* <DEDUP_REMOVED lines=20> */
.L_x_3583:
[----:B------:R-:W-:Y:S05]  /*84e0*/  @!P0 BRA `(.L_x_3584) ;  /* 0x00000000000c8947 */ /* 0x000fea0003800000 */
[----:B------:R-:W2:Y:S04]  /*84f0*/  LDG.E R5, desc[UR46][R2.64] ;  /* 0x0000002e02057981 */ /* 0x000ea8000c1e1900 */
[----:B------:R-:W2:Y:S02]  /*8500*/  LDG.E R0, desc[UR46][R2.64+0x4] ;  /* 0x0000042e02007981 */ /* 0x000ea4000c1e1900 */
[----:B--2---:R-:W-:-:S07]  /*8510*/  IMAD.IADD R0, R0, 0x1, -R5 ;  /* 0x0000000100007824 */ /* 0x004fce00078e0a05 */
.L_x_3584:
        /* <DEDUP_REMOVED lines=66> */
.L_x_3629:
        /* <DEDUP_REMOVED lines=15> */
.L_x_3587:
        /* <DEDUP_REMOVED lines=92> */
.L_x_3598:
[----:B-123--:R-:W-:-:S04]  /*8ff0*/  SHF.L.U32 R18, R10, 0x1f, RZ ;  /* 0x0000001f0a127819 */ /* 0x00efc800000006ff */
[----:B------:R-:W2:Y:S02]  /*9000*/  SYNCS.PHASECHK.TRANS64.TRYWAIT P1, [R15+URZ+0x30840], R18 ;  /* 0x030840120f0075a7 */ /* 0x000ea4000802017f */
[----:B--2---:R-:W-:Y:S05]  /*9010*/  @!P1 BRA `(.L_x_3590) ;  /* 0x0000001800a49947 */ /* 0x004fea0003800000 */
.L_x_3630:
        /* <DEDUP_REMOVED lines=8> */
.L_x_3591:
        /* <DEDUP_REMOVED lines=37> */
.L_x_3631:
        /* <DEDUP_REMOVED lines=8> */
.L_x_3593:
        /* <DEDUP_REMOVED lines=37> */
.L_x_3632:
        /* <DEDUP_REMOVED lines=8> */
.L_x_3595:
        /* <DEDUP_REMOVED lines=31> */
.L_x_3634:
        /* <DEDUP_REMOVED lines=8> */
.L_x_3597:
        /* <DEDUP_REMOVED lines=37> */
.L_x_3589:
[----:B------:R-:W4:Y:S02]  /*9b00*/  LDL.LU R4, [R1+0x8] ;  /* 0x0000080001047983 */ /* 0x000f240000300800 */
[----:B----4-:R-:W-:Y:S02]  /*9b10*/  ISETP.NE.AND P1, PT, R4, RZ, PT ;  /* 0x000000ff0400720c */ /* 0x010fe40003f25270 */
[----:B------:R4:W5:Y:S11]  /*9b20*/  LDL R4, [R1+0x4] ;  /* 0x0000040001047983 */ /* 0x0009760000100800 */
[----:B----4-:R-:W-:Y:S05]  /*9b30*/  @!P1 BRA `(.L_x_3588) ;  /* 0x00000004005c9947 */ /* 0x010fea0003800000 */
[----:B------:R-:W-:-:S04]  /*9b40*/  SHF.L.U32 R12, R10, 0x1f, RZ ;  /* 0x0000001f0a0c7819 */ /* 0x000fc800000006ff */
[----:B------:R-:W4:Y:S02]  /*9b50*/  SYNCS.PHASECHK.TRANS64.TRYWAIT P1, [R15+URZ+0x30840], R12 ;  /* 0x0308400c0f0075a7 */ /* 0x000f24000802017f */
[----:B----4-:R-:W-:Y:S05]  /*9b60*/  @!P1 BRA `(.L_x_3599) ;  /* 0x0000001000249947 */ /* 0x010fea0003800000 */
.L_x_3635:
        /* <DEDUP_REMOVED lines=8> */
.L_x_3600:
        /* <DEDUP_REMOVED lines=34> */
.L_x_3636:
        /* <DEDUP_REMOVED lines=8> */
.L_x_3602:
        /* <DEDUP_REMOVED lines=34> */
.L_x_3588:
[----:B------:R-:W1:Y:S01]  /*a0b0*/  S2R R0, SR_TID.X ;  /* 0x0000000000007919 */ /* 0x000e620000002100 */
[----:B------:R-:W-:Y:S01]  /*a0c0*/  IMAD R3, R16, 0x8, R15 ;  /* 0x0000000810037824 */ /* 0x000fe200078e020f */
[----:B-1----:R-:W-:Y:S02]  /*a0d0*/  LOP3.LUT R2, R0, 0x7f, RZ, 0xc0, !PT ;  /* 0x0000007f00027812 */ /* 0x002fe400078ec0ff */
[----:B------:R-:W-:Y:S02]  /*a0e0*/  SHF.L.U32 R0, R10, 0x1f, RZ ;  /* 0x0000001f0a007819 */ /* 0x000fe400000006ff */
[----:B------:R-:W-:Y:S02]  /*a0f0*/  ISETP.NE.AND P1, PT, R2, RZ, PT ;  /* 0x000000ff0200720c */ /* 0x000fe40003f25270 */
[----:B------:R-:W1:Y:S02]  /*a100*/  SYNCS.PHASECHK.TRANS64.TRYWAIT P0, [R3+URZ+0x30840], R0 ;  /* 0x03084000030075a7 */ /* 0x000e64000800017f */
[----:B-1----:R-:W-:Y:S09]  /*a110*/  @!P0 BRA `(.L_x_3603) ;  /* 0x0000000800e08947 */ /* 0x002ff20003800000 */
.L_x_3637:
[----:B------:R-:W-:Y:S05]  /*a120*/  @P1 BRA `(.L_x_3604) ;  /* 0x0000000000181947 */ /* 0x000fea0003800000 */
[----:B------:R-:W1:Y:S01]  /*a130*/  S2R R2, SR_TID.X ;  /* 0x0000000000027919 */ /* 0x000e620000002100 */
[----:B------:R-:W-:-:S04]  /*a140*/  IMAD.MOV.U32 R0, RZ, RZ, 0x4100 ;  /* 0x00004100ff007424 */ /* 0x000fc800078e00ff */
[----:B------:R1:W-:Y:S02]  /*a150*/  SYNCS.ARRIVE.TRANS64 RZ, [R3+URZ+0x30830], R0 ;  /* 0x0308300003ff79a7 */ /* 0x0003e4000800003f */
[----:B-1----:R-:W-:-:S13]  /*a160*/  LOP3.LUT P0, RZ, R2, 0x1f, RZ, 0xc0, !PT ;  /* 0x0000001f02ff7812 */ /* 0x002fda000780c0ff */
[----:B------:R-:W-:Y:S05]  /*a170*/  @!P0 BRA `(.L_x_3604) ;  /* 0x0000000000048947 */ /* 0x000fea0003800000 */
[----:B------:R-:W-:Y:S01]  /*a180*/  BPT.TRAP 0x1 ;  /* 0x000000040000795c */ /* 0x000fe20000300000 */
.L_x_3604:
        /* <DEDUP_REMOVED lines=41> */
.L_x_3585:
[----:B------:R-:W-:Y:S05]  /*a420*/  BSYNC B0 ;  /* 0x0000000000007941 */ /* 0x000fea0003800000 */
.L_x_3581:
[----:B------:R-:W-:-:S03]  /*a430*/  UMOV UR7, 0xffffffff ;  /* 0xffffffff00077882 */ /* 0x000fc60000000000 */
[----:B------:R-:W-:Y:S05]  /*a440*/  BRA.DIV UR7, `(.L_x_3605) ;  /* 0x0000000a07287947 */ /* 0x000fea000b800000 */
[----:B------:R-:W-:-:S13]  /*a450*/  ELECT P6, URZ, PT ;  /* 0x00000000003f782f */ /* 0x000fda00038c0000 */
.L_x_3640:
[----:B------:R-:W-:Y:S05]  /*a460*/  @!P6 BRA `(.L_x_3488) ;  /* 0x000000000084e947 */ /* 0x000fea0003800000 */
[----:B------:R-:W-:-:S06]  /*a470*/  ULOP3.LUT UR7, UR38, 0x2, URZ, 0xfc, !UPT ;  /* 0x0000000226077892 */ /* 0x000fcc000f8efc3f */
[----:B------:R-:W-:-:S05]  /*a480*/  IMAD.U32 R0, RZ, RZ, UR7 ;  /* 0x00000007ff007e24 */ /* 0x000fca000f8e00ff */
[----:B------:R-:W-:-:S13]  /*a490*/  ISETP.NE.AND P2, PT, R0, 0x3, PT ;  /* 0x000000030000780c */ /* 0x000fda0003f45270 */
[----:B------:R-:W-:Y:S05]  /*a4a0*/  @!P2 BRA `(.L_x_3606) ;  /* 0x000000000004a947 */ /* 0x000fea0003800000 */
[----:B------:R-:W-:Y:S01]  /*a4b0*/  BPT.TRAP 0x1 ;  /* 0x000000040000795c */ /* 0x000fe20000300000 */
.L_x_3606:
        /* <DEDUP_REMOVED lines=15> */
.L_x_3641:
[----:B------:R-:W2:Y:S02]  /*a5b0*/  SYNCS.PHASECHK.TRANS64.TRYWAIT P0, [R3+URZ], R0 ;  /* 0x00000000030075a7 */ /* 0x000ea4000800017f */
[----:B--2---:R-:W-:Y:S05]  /*a5c0*/  @!P0 BRA `(.L_x_3608) ;  /* 0x0000000400fc8947 */ /* 0x004fea0003800000 */
.L_x_3642:
[----:B------:R-:W-:Y:S05]  /*a5d0*/  @!P2 BRA `(.L_x_3609) ;  /* 0x000000000004a947 */ /* 0x000fea0003800000 */
[----:B------:R-:W-:Y:S01]  /*a5e0*/  BPT.TRAP 0x1 ;  /* 0x000000040000795c */ /* 0x000fe20000300000 */
.L_x_3609:
[----:B--2---:R-:W-:-:S04]  /*a5f0*/  VIADD R3, R8, 0x30840 ;  /* 0x0003084008037836 */ /* 0x004fc80000000000 */
[----:B------:R-:W-:-:S04]  /*a600*/  IMAD R5, R2, 0x8, R3 ;  /* 0x0000000802057824 */ /* 0x000fc800078e0203 */
[----:B------:R-:W2:Y:S02]  /*a610*/  SYNCS.PHASECHK.TRANS64.TRYWAIT P0, [R5+URZ], R4 ;  /* 0x00000004050075a7 */ /* 0x000ea4000800017f */
[----:B--2---:R-:W-:Y:S05]  /*a620*/  @!P0 BRA `(.L_x_3610) ;  /* 0x0000000400f88947 */ /* 0x004fea0003800000 */
.L_x_3643:
[----:B------:R-:W-:-:S07]  /*a630*/  IMAD R3, R6, 0x8, R3 ;  /* 0x0000000806037824 */ /* 0x000fce00078e0203 */
.L_x_3611:
[----:B---3--:R3:W4:Y:S02]  /*a640*/  SYNCS.PHASECHK.TRANS64.TRYWAIT P0, [R3+URZ], R0 ;  /* 0x00000000030075a7 */ /* 0x008724000800017f */
[----:B----4-:R-:W-:Y:S05]  /*a650*/  @!P0 NANOSLEEP.SYNCS 0x989680 ;  /* 0x009896800000895d */ /* 0x010fea0003900000 */
[----:B------:R-:W4:Y:S02]  /*a660*/  @!P0 SYNCS.PHASECHK.TRANS64 P0, [R3+URZ], R0 ;  /* 0x00000000030085a7 */ /* 0x000f24000800007f */
[----:B----4-:R-:W-:Y:S05]  /*a670*/  @!P0 BRA `(.L_x_3611) ;  /* 0xfffffffc00f08947 */ /* 0x010fea000383ffff */
.L_x_3488:
[----:B------:R-:W-:Y:S05]  /*a680*/  BSYNC B6 ;  /* 0x0000000000067941 */ /* 0x000fea0003800000 */
.L_x_3480:
[----:B------:R-:W-:Y:S05]  /*a690*/  EXIT ;  /* 0x000000000000794d */ /* 0x000fea0003800000 */
.L_x_3498:
[----:B------:R-:W-:Y:S02]  /*a6a0*/  IMAD.MOV.U32 R12, RZ, RZ, RZ ;  /* 0x000000ffff0c7224 */ /* 0x000fe400078e00ff */
[----:B------:R-:W-:Y:S02]  /*a6b0*/  IMAD.MOV.U32 R11, RZ, RZ, 0x1f ;  /* 0x0000001fff0b7424 */ /* 0x000fe400078e00ff */
[----:B------:R-:W-:-:S07]  /*a6c0*/  IMAD.MOV.U32 R15, RZ, RZ, -0x1 ;  /* 0xffffffffff0f7424 */ /* 0x000fce00078e00ff */
[----:B------:R-:W-:Y:S05]  /*a6d0*/  WARPSYNC.COLLECTIVE R15, `(.L_x_3612) ;  /* 0x000000000f087348 */ /* 0x000fea0003c00000 */
[----:B------:R1:W2:Y:S02]  /*a6e0*/  SHFL.IDX P6, R14, R13, R12, R11 ;  /* 0x0000000c0d0e7389 */ /* 0x0002a400000c000b */
[----:B-12---:R-:W-:Y:S01]  /*a6f0*/  ENDCOLLECTIVE ;  /* 0x000000000000791b */ /* 0x006fe20003800000 */
.L_x_3612:
[----:B------:R-:W-:Y:S05]  /*a700*/  BRA `(.L_x_3613) ;  /* 0xffffff7000547947 */ /* 0x000fea000383ffff */
.L_x_3500:
        /* <DEDUP_REMOVED lines=8> */
.L_x_3504:
[----:B---3--:R3:W4:Y:S02]  /*a790*/  SYNCS.PHASECHK.TRANS64.TRYWAIT P1, [R0+URZ+0x30810], R209 ;  /* 0x030810d1000075a7 */ /* 0x008724000802017f */
[----:B----4-:R-:W-:Y:S05]  /*a7a0*/  @!P1 NANOSLEEP.SYNCS 0x989680 ;  /* 0x009896800000995d */ /* 0x010fea0003900000 */
[----:B------:R-:W4:Y:S02]  /*a7b0*/  @!P1 SYNCS.PHASECHK.TRANS64 P1, [R0+URZ+0x30810], R209 ;  /* 0x030810d1000095a7 */ /* 0x000f24000802007f */
[----:B----4-:R-:W-:Y:S05]  /*a7c0*/  @!P1 BRA `(.L_x_3504) ;  /* 0xfffffffc00f09947 */ /* 0x010fea000383ffff */
[----:B------:R-:W-:Y:S05]  /*a7d0*/  BRA `(.L_x_3503) ;  /* 0xffffff78003c7947 */ /* 0x000fea000383ffff */
.L_x_3508:
[----:B------:R1:W1:Y:S02]  /*a7e0*/  SYNCS.PHASECHK.TRANS64.TRYWAIT P1, [R0+URZ+0x30830], R209 ;  /* 0x030830d1000075a7 */ /* 0x000264000802017f */
[----:B-1----:R-:W-:Y:S05]  /*a7f0*/  @!P1 NANOSLEEP.SYNCS 0x989680 ;  /* 0x009896800000995d */ /* 0x002fea0003900000 */
[----:B------:R-:W1:Y:S02]  /*a800*/  @!P1 SYNCS.PHASECHK.TRANS64 P1, [R0+URZ+0x30830], R209 ;  /* 0x030830d1000095a7 */ /* 0x000e64000802007f */
[----:B-1----:R-:W-:Y:S05]  /*a810*/  @!P1 BRA `(.L_x_3508) ;  /* 0xfffffffc00f09947 */ /* 0x002fea000383ffff */
[----:B------:R-:W-:Y:S05]  /*a820*/  BRA `(.L_x_3507) ;  /* 0xffffff80005c7947 */ /* 0x000fea000383ffff */
.L_x_3515:
[----:B------:R-:W-:Y:S01]  /*a830*/  BSSY B0, `(.L_x_3614) ;  /* 0x0000005000007945 */ /* 0x000fe20003800000 */
[----:B------:R-:W-:-:S07]  /*a840*/  IMAD.MOV.U32 R15, RZ, RZ, -0x1 ;  /* 0xffffffffff0f7424 */ /* 0x000fce00078e00ff */
[----:B-1----:R-:W-:Y:S05]  /*a850*/  WARPSYNC.COLLECTIVE R15, `(.L_x_3615) ;  /* 0x000000000f087348 */ /* 0x002fea0003c00000 */
[----:B------:R-:W-:Y:S01]  /*a860*/  NOP ;  /* 0x0000000000007918 */ /* 0x000fe20000000000 */
[----:B-1----:R-:W-:Y:S01]  /*a870*/  ENDCOLLECTIVE ;  /* 0x000000000000791b */ /* 0x002fe20003800000 */
.L_x_3615:
[----:B------:R-:W-:Y:S05]  /*a880*/  BSYNC B0 ;  /* 0x0000000000007941 */ /* 0x000fea0003800000 */
.L_x_3614:
[----:B------:R-:W-:Y:S05]  /*a890*/  BRA `(.L_x_3616) ;  /* 0xffffffac00cc7947 */ /* 0x000fea000383ffff */
.L_x_3524:
[----:B------:R-:W-:Y:S01]  /*a8a0*/  BSSY B0, `(.L_x_3617) ;  /* 0x0000005000007945 */ /* 0x000fe20003800000 */
[----:B------:R-:W-:-:S07]  /*a8b0*/  IMAD.MOV.U32 R15, RZ, RZ, -0x1 ;  /* 0xffffffffff0f7424 */ /* 0x000fce00078e00ff */
[----:B-12---:R-:W-:Y:S05]  /*a8c0*/  WARPSYNC.COLLECTIVE R15, `(.L_x_3618) ;  /* 0x000000000f087348 */ /* 0x006fea0003c00000 */
[----:B------:R-:W-:Y:S01]  /*a8d0*/  NOP ;  /* 0x0000000000007918 */ /* 0x000fe20000000000 */
[----:B-12---:R-:W-:Y:S01]  /*a8e0*/  ENDCOLLECTIVE ;  /* 0x000000000000791b */ /* 0x006fe20003800000 */
.L_x_3618:
[----:B------:R-:W-:Y:S05]  /*a8f0*/  BSYNC B0 ;  /* 0x0000000000007941 */ /* 0x000fea0003800000 */
.L_x_3617:
[----:B------:R-:W-:Y:S05]  /*a900*/  BRA `(.L_x_3619) ;  /* 0xffffffb000cc7947 */ /* 0x000fea000383ffff */
.L_x_3541:
[----:B------:R-:W-:Y:S01]  /*a910*/  BSSY B0, `(.L_x_3620) ;  /* 0x0000005000007945 */ /* 0x000fe20003800000 */
[----:B------:R-:W-:-:S07]  /*a920*/  IMAD.MOV.U32 R15, RZ, RZ, -0x1 ;  /* 0xffffffffff0f7424 */ /* 0x000fce00078e00ff */
[----:B------:R-:W-:Y:S05]  /*a930*/  WARPSYNC.COLLECTIVE R15, `(.L_x_3621) ;  /* 0x000000000f087348 */ /* 0x000fea0003c00000 */
[----:B------:R-:W-:Y:S01]  /*a940*/  NOP ;  /* 0x0000000000007918 */ /* 0x000fe20000000000 */
[----:B------:R-:W-:Y:S01]  /*a950*/  ENDCOLLECTIVE ;  /* 0x000000000000791b */ /* 0x000fe20003800000 */
.L_x_3621:
[----:B------:R-:W-:Y:S05]  /*a960*/  BSYNC B0 ;  /* 0x0000000000007941 */ /* 0x000fea0003800000 */
.L_x_3620:
[----:B------:R-:W-:Y:S05]  /*a970*/  BRA `(.L_x_3622) ;  /* 0xffffffc000c47947 */ /* 0x000fea000383ffff */
.L_x_3554:
[----:B------:R-:W-:Y:S01]  /*a980*/  BSSY B0, `(.L_x_3623) ;  /* 0x0000005000007945 */ /* 0x000fe20003800000 */
[----:B------:R-:W-:-:S07]  /*a990*/  IMAD.MOV.U32 R15, RZ, RZ, -0x1 ;  /* 0xffffffffff0f7424 */ /* 0x000fce00078e00ff */
[----:B------:R-:W-:Y:S05]  /*a9a0*/  WARPSYNC.COLLECTIVE R15, `(.L_x_3624) ;  /* 0x000000000f087348 */ /* 0x000fea0003c00000 */
[----:B------:R-:W-:Y:S01]  /*a9b0*/  NOP ;  /* 0x0000000000007918 */ /* 0x000fe20000000000 */
[----:B------:R-:W-:Y:S01]  /*a9c0*/  ENDCOLLECTIVE ;  /* 0x000000000000791b */ /* 0x000fe20003800000 */
.L_x_3624:
[----:B------:R-:W-:Y:S05]  /*a9d0*/  BSYNC B0 ;  /* 0x0000000000007941 */ /* 0x000fea0003800000 */
.L_x_3623:
[----:B------:R-:W-:Y:S05]  /*a9e0*/  BRA `(.L_x_3625) ;  /* 0xffffffc800747947 */ /* 0x000fea000383ffff */
.L_x_3566:
[----:B------:R-:W-:Y:S01]  /*a9f0*/  BSSY B0, `(.L_x_3626) ;  /* 0x0000005000007945 */ /* 0x000fe20003800000 */
[----:B------:R-:W-:-:S07]  /*aa00*/  IMAD.MOV.U32 R15, RZ, RZ, -0x1 ;  /* 0xffffffffff0f7424 */ /* 0x000fce00078e00ff */
[----:B------:R-:W-:Y:S05]  /*aa10*/  WARPSYNC.COLLECTIVE R15, `(.L_x_3627) ;  /* 0x000000000f087348 */ /* 0x000fea0003c00000 */
[----:B------:R-:W-:Y:S01]  /*aa20*/  NOP ;  /* 0x0000000000007918 */ /* 0x000fe20000000000 */
[----:B------:R-:W-:Y:S01]  /*aa30*/  ENDCOLLECTIVE ;  /* 0x000000000000791b */ /* 0x000fe20003800000 */
.L_x_3627:
[----:B------:R-:W-:Y:S05]  /*aa40*/  BSYNC B0 ;  /* 0x0000000000007941 */ /* 0x000fea0003800000 */
.L_x_3626:
[----:B------:R-:W-:Y:S05]  /*aa50*/  BRA `(.L_x_3628) ;  /* 0xffffffcc00b47947 */ /* 0x000fea000383ffff */
.L_x_3586:
[----:B-1----:R1:W2:Y:S02]  /*aa60*/  SYNCS.PHASECHK.TRANS64.TRYWAIT P0, [R15+URZ+0x30820], R2 ;  /* 0x030820020f0075a7 */ /* 0x0022a4000800017f */
[----:B--2---:R-:W-:Y:S05]  /*aa70*/  @!P0 NANOSLEEP.SYNCS 0x989680 ;  /* 0x009896800000895d */ /* 0x004fea0003900000 */
[----:B------:R-:W2:Y:S02]  /*aa80*/  @!P0 SYNCS.PHASECHK.TRANS64 P0, [R15+URZ+0x30820], R2 ;  /* 0x030820020f0085a7 */ /* 0x000ea4000800007f */
[----:B--2---:R-:W-:Y:S05]  /*aa90*/  @!P0 BRA `(.L_x_3586) ;  /* 0xfffffffc00f08947 */ /* 0x004fea000383ffff */
[----:B------:R-:W-:Y:S05]  /*aaa0*/  BRA `(.L_x_3629) ;  /* 0xffffffdc00a47947 */ /* 0x000fea000383ffff */
.L_x_3590:
[----:B--2---:R2:W3:Y:S02]  /*aab0*/  SYNCS.PHASECHK.TRANS64.TRYWAIT P1, [R15+URZ+0x30840], R18 ;  /* 0x030840120f0075a7 */ /* 0x0044e4000802017f */
[----:B---3--:R-:W-:Y:S05]  /*aac0*/  @!P1 NANOSLEEP.SYNCS 0x989680 ;  /* 0x009896800000995d */ /* 0x008fea0003900000 */
[----:B------:R-:W3:Y:S02]  /*aad0*/  @!P1 SYNCS.PHASECHK.TRANS64 P1, [R15+URZ+0x30840], R18 ;  /* 0x030840120f0095a7 */ /* 0x000ee4000802007f */
[----:B---3--:R-:W-:Y:S05]  /*aae0*/  @!P1 BRA `(.L_x_3590) ;  /* 0xfffffffc00f09947 */ /* 0x008fea000383ffff */
[----:B------:R-:W-:Y:S05]  /*aaf0*/  BRA `(.L_x_3630) ;  /* 0xffffffe400487947 */ /* 0x000fea000383ffff */
.L_x_3592:
[----:B-1----:R1:W3:Y:S02]  /*ab00*/  SYNCS.PHASECHK.TRANS64.TRYWAIT P1, [R15+URZ+0x30828], R18 ;  /* 0x030828120f0075a7 */ /* 0x0022e4000802017f */
[----:B---3--:R-:W-:Y:S05]  /*ab10*/  @!P1 NANOSLEEP.SYNCS 0x989680 ;  /* 0x009896800000995d */ /* 0x008fea0003900000 */
[----:B------:R-:W3:Y:S02]  /*ab20*/  @!P1 SYNCS.PHASECHK.TRANS64 P1, [R15+URZ+0x30828], R18 ;  /* 0x030828120f0095a7 */ /* 0x000ee4000802007f */
[----:B---3--:R-:W-:Y:S05]  /*ab30*/  @!P1 BRA `(.L_x_3592) ;  /* 0xfffffffc00f09947 */ /* 0x008fea000383ffff */
[----:B------:R-:W-:Y:S05]  /*ab40*/  BRA `(.L_x_3631) ;  /* 0xffffffe400e87947 */ /* 0x000fea000383ffff */
.L_x_3594:
[----:B---3--:R3:W4:Y:S02]  /*ab50*/  SYNCS.PHASECHK.TRANS64.TRYWAIT P1, [R15+URZ+0x30848], R18 ;  /* 0x030848120f0075a7 */ /* 0x008724000802017f */
[----:B----4-:R-:W-:Y:S05]  /*ab60*/  @!P1 NANOSLEEP.SYNCS 0x989680 ;  /* 0x009896800000995d */ /* 0x010fea0003900000 */
[----:B------:R-:W4:Y:S02]  /*ab70*/  @!P1 SYNCS.PHASECHK.TRANS64 P1, [R15+URZ+0x30848], R18 ;  /* 0x030848120f0095a7 */ /* 0x000f24000802007f */
[----:B----4-:R-:W-:Y:S05]  /*ab80*/  @!P1 BRA `(.L_x_3594) ;  /* 0xfffffffc00f09947 */ /* 0x010fea000383ffff */
[----:B------:R-:W-:Y:S05]  /*ab90*/  BRA `(.L_x_3632) ;  /* 0xffffffe800887947 */ /* 0x000fea000383ffff */
.L_x_3596:
[----:B------:R-:W-:-:S07]  /*aba0*/  SHF.L.U32 R4, R10, 0x1f, RZ ;  /* 0x0000001f0a047819 */ /* 0x000fce00000006ff */
.L_x_3633:
[----:B----4-:R4:W1:Y:S02]  /*abb0*/  SYNCS.PHASECHK.TRANS64.TRYWAIT P1, [R15+URZ+0x30820], R4 ;  /* 0x030820040f0075a7 */ /* 0x010864000802017f */
[----:B-1----:R-:W-:Y:S05]  /*abc0*/  @!P1 NANOSLEEP.SYNCS 0x989680 ;  /* 0x009896800000995d */ /* 0x002fea0003900000 */
[----:B------:R-:W1:Y:S02]  /*abd0*/  @!P1 SYNCS.PHASECHK.TRANS64 P1, [R15+URZ+0x30820], R4 ;  /* 0x030820040f0095a7 */ /* 0x000e64000802007f */
[----:B-1----:R-:W-:Y:S05]  /*abe0*/  @!P1 BRA `(.L_x_3633) ;  /* 0xfffffffc00f09947 */ /* 0x002fea000383ffff */
[----:B------:R-:W-:Y:S05]  /*abf0*/  BRA `(.L_x_3634) ;  /* 0xffffffec000c7947 */ /* 0x000fea000383ffff */
.L_x_3599:
[----:B----4-:R4:W1:Y:S02]  /*ac00*/  SYNCS.PHASECHK.TRANS64.TRYWAIT P1, [R15+URZ+0x30840], R12 ;  /* 0x0308400c0f0075a7 */ /* 0x010864000802017f */
[----:B-1----:R-:W-:Y:S05]  /*ac10*/  @!P1 NANOSLEEP.SYNCS 0x989680 ;  /* 0x009896800000995d */ /* 0x002fea0003900000 */
[----:B------:R-:W1:Y:S02]  /*ac20*/  @!P1 SYNCS.PHASECHK.TRANS64 P1, [R15+URZ+0x30840], R12 ;  /* 0x0308400c0f0095a7 */ /* 0x000e64000802007f */
[----:B-1----:R-:W-:Y:S05]  /*ac30*/  @!P1 BRA `(.L_x_3599) ;  /* 0xfffffffc00f09947 */ /* 0x002fea000383ffff */
[----:B------:R-:W-:Y:S05]  /*ac40*/  BRA `(.L_x_3635) ;  /* 0xffffffec00c87947 */ /* 0x000fea000383ffff */
.L_x_3601:
[----:B-1----:R1:W2:Y:S02]  /*ac50*/  SYNCS.PHASECHK.TRANS64.TRYWAIT P1, [R15+URZ+0x30828], R12 ;  /* 0x0308280c0f0075a7 */ /* 0x0022a4000802017f */
[----:B--2---:R-:W-:Y:S05]  /*ac60*/  @!P1 NANOSLEEP.SYNCS 0x989680 ;  /* 0x009896800000995d */ /* 0x004fea0003900000 */
[----:B------:R-:W2:Y:S02]  /*ac70*/  @!P1 SYNCS.PHASECHK.TRANS64 P1, [R15+URZ+0x30828], R12 ;  /* 0x0308280c0f0095a7 */ /* 0x000ea4000802007f */
[----:B--2---:R-:W-:Y:S05]  /*ac80*/  @!P1 BRA `(.L_x_3601) ;  /* 0xfffffffc00f09947 */ /* 0x004fea000383ffff */
[----:B------:R-:W-:Y:S05]  /*ac90*/  BRA `(.L_x_3636) ;  /* 0xfffffff0005c7947 */ /* 0x000fea000383ffff */
.L_x_3603:
[----:B------:R1:W1:Y:S02]  /*aca0*/  SYNCS.PHASECHK.TRANS64.TRYWAIT P0, [R3+URZ+0x30840], R0 ;  /* 0x03084000030075a7 */ /* 0x000264000800017f */
[----:B-1----:R-:W-:Y:S05]  /*acb0*/  @!P0 NANOSLEEP.SYNCS 0x989680 ;  /* 0x009896800000895d */ /* 0x002fea0003900000 */
[----:B------:R-:W1:Y:S02]  /*acc0*/  @!P0 SYNCS.PHASECHK.TRANS64 P0, [R3+URZ+0x30840], R0 ;  /* 0x03084000030085a7 */ /* 0x000e64000800007f */
[----:B-1----:R-:W-:Y:S05]  /*acd0*/  @!P0 BRA `(.L_x_3603) ;  /* 0xfffffffc00f08947 */ /* 0x002fea000383ffff */
[----:B------:R-:W-:Y:S05]  /*ace0*/  BRA `(.L_x_3637) ;  /* 0xfffffff4000c7947 */ /* 0x000fea000383ffff */
.L_x_3605:
[----:B------:R-:W-:Y:S01]  /*acf0*/  BSSY B0, `(.L_x_3638) ;  /* 0x0000006000007945 */ /* 0x000fe20003800000 */
[----:B------:R-:W-:-:S07]  /*ad00*/  IMAD.MOV.U32 R15, RZ, RZ, -0x1 ;  /* 0xffffffffff0f7424 */ /* 0x000fce00078e00ff */
[----:B------:R-:W-:Y:S05]  /*ad10*/  WARPSYNC.COLLECTIVE R15, `(.L_x_3639) ;  /* 0x000000000f0c7348 */ /* 0x000fea0003c00000 */
[----:B------:R-:W-:Y:S02]  /*ad20*/  ELECT P6, UR62, PT ;  /* 0x00000000003e782f */ /* 0x000fe400038c0000 */
[----:B------:R-:W-:Y:S01]  /*ad30*/  MOV R14, UR62 ;  /* 0x0000003e000e7c02 */ /* 0x000fe20008000f00 */
[----:B------:R-:W-:Y:S10]  /*ad40*/  ENDCOLLECTIVE ;  /* 0x000000000000791b */ /* 0x000ff40003800000 */
.L_x_3639:
[----:B------:R-:W-:Y:S05]  /*ad50*/  BSYNC B0 ;  /* 0x0000000000007941 */ /* 0x000fea0003800000 */
.L_x_3638:
[----:B------:R-:W-:Y:S05]  /*ad60*/  BRA `(.L_x_3640) ;  /* 0xfffffff400bc7947 */ /* 0x000fea000383ffff */
.L_x_3607:
[----:B-1----:R1:W2:Y:S02]  /*ad70*/  SYNCS.PHASECHK.TRANS64.TRYWAIT P0, [R7+URZ], R4 ;  /* 0x00000004070075a7 */ /* 0x0022a4000800017f */
[----:B--2---:R-:W-:Y:S05]  /*ad80*/  @!P0 NANOSLEEP.SYNCS 0x989680 ;  /* 0x009896800000895d */ /* 0x004fea0003900000 */
[----:B------:R-:W2:Y:S02]  /*ad90*/  @!P0 SYNCS.PHASECHK.TRANS64 P0, [R7+URZ], R4 ;  /* 0x00000004070085a7 */ /* 0x000ea4000800007f */
[----:B--2---:R-:W-:Y:S05]  /*ada0*/  @!P0 BRA `(.L_x_3607) ;  /* 0xfffffffc00f08947 */ /* 0x004fea000383ffff */
[----:B------:R-:W-:Y:S05]  /*adb0*/  BRA `(.L_x_3641) ;  /* 0xfffffff400fc7947 */ /* 0x000fea000383ffff */
.L_x_3608:
[----:B--2---:R2:W3:Y:S02]  /*adc0*/  SYNCS.PHASECHK.TRANS64.TRYWAIT P0, [R3+URZ], R0 ;  /* 0x00000000030075a7 */ /* 0x0044e4000800017f */
[----:B---3--:R-:W-:Y:S05]  /*add0*/  @!P0 NANOSLEEP.SYNCS 0x989680 ;  /* 0x009896800000895d */ /* 0x008fea0003900000 */
[----:B------:R-:W3:Y:S02]  /*ade0*/  @!P0 SYNCS.PHASECHK.TRANS64 P0, [R3+URZ], R0 ;  /* 0x00000000030085a7 */ /* 0x000ee4000800007f */
[----:B---3--:R-:W-:Y:S05]  /*adf0*/  @!P0 BRA `(.L_x_3608) ;  /* 0xfffffffc00f08947 */ /* 0x008fea000383ffff */
[----:B------:R-:W-:Y:S05]  /*ae00*/  BRA `(.L_x_3642) ;  /* 0xfffffff400f07947 */ /* 0x000fea000383ffff */
.L_x_3610:
[----:B--2---:R2:W3:Y:S02]  /*ae10*/  SYNCS.PHASECHK.TRANS64.TRYWAIT P0, [R5+URZ], R4 ;  /* 0x00000004050075a7 */ /* 0x0044e4000800017f */
[----:B---3--:R-:W-:Y:S05]  /*ae20*/  @!P0 NANOSLEEP.SYNCS 0x989680 ;  /* 0x009896800000895d */ /* 0x008fea0003900000 */
[----:B------:R-:W3:Y:S02]  /*ae30*/  @!P0 SYNCS.PHASECHK.TRANS64 P0, [R5+URZ], R4 ;  /* 0x00000004050085a7 */ /* 0x000ee4000800007f */
[----:B---3--:R-:W-:Y:S05]  /*ae40*/  @!P0 BRA `(.L_x_3610) ;  /* 0xfffffffc00f08947 */ /* 0x008fea000383ffff */
[----:B------:R-:W-:Y:S05]  /*ae50*/  BRA `(.L_x_3643) ;  /* 0xfffffff400f47947 */ /* 0x000fea000383ffff */
.L_x_3644:
        /* <DEDUP_REMOVED lines=10> */
.L_x_3679:


//--------------------- .text._ZN7cutlass13device_kernelIN5flash22FlashAttnBwdPreprocessIN4cute5tupleIJNS3_1CILi64EEENS5_ILi128EEEEEENS_6half_tEfNS_4arch4Sm90ELb1ELb1EEEEEvNT_6ParamsE --------------------------
	.section	.text._ZN7cutlass13device_kernelIN5flash22FlashAttnBwdPreprocessIN4cute5tupleIJNS3_1CILi64EEENS5_ILi128EEEEEENS_6half_tEfNS_4arch4Sm90ELb1ELb1EEEEEvNT_6ParamsE,"ax",@progbits
	.align	128
.text._ZN7cutlass13device_kernelIN5flash22FlashAttnBwdPreprocessIN4cute5tupleIJNS3_1CILi64EEENS5_ILi128EEEEEENS_6half_tEfNS_4arch4Sm90ELb1ELb1EEEEEvNT_6ParamsE:
        .type           _ZN7cutlass13device_kernelIN5flash22FlashAttnBwdPreprocessIN4cute5tupleIJNS3_1CILi64EEENS5_ILi128EEEEEENS_6half_tEfNS_4arch4Sm90ELb1ELb1EEEEEvNT_6ParamsE,@function
        .size           _ZN7cutlass13device_kernelIN5flash22FlashAttnBwdPreprocessIN4cute5tupleIJNS3_1CILi64EEENS5_ILi128EEEEEENS_6half_tEfNS_4arch4Sm90ELb1ELb1EEEEEvNT_6ParamsE,(.L_x_3680 - _ZN7cutlass13device_kernelIN5flash22FlashAttnBwdPreprocessIN4cute5tupleIJNS3_1CILi64EEENS5_ILi128EEEEEENS_6half_tEfNS_4arch4Sm90ELb1ELb1EEEEEvNT_6ParamsE)
        .other          _ZN7cutlass13device_kernelIN5flash22FlashAttnBwdPreprocessIN4cute5tupleIJNS3_1CILi64EEENS5_ILi128EEEEEENS_6half_tEfNS_4arch4Sm90ELb1ELb1EEEEEvNT_6ParamsE,@"STO_CUDA_ENTRY STV_DEFAULT"
_ZN7cutlass13device_kernelIN5flash22FlashAttnBwdPreprocessIN4cute5tupleIJNS3_1CILi64EEENS5_ILi128EEEEEENS_6half_tEfNS_4arch4Sm90ELb1ELb1EEEEEvNT_6ParamsE:
        /* <DEDUP_REMOVED lines=11> */
[----:B------:R-:W-:Y:S01]  /*00b0*/  ISETP.NE.U32.AND P2, PT, R4, RZ, PT ;  /* 0x000000ff0400720c */ /* 0x000fe20003f45070 */
[----:B-1----:R-:W-:-:S04]  /*00c0*/  IMAD.WIDE R6, R0, 0x4, R6 ;  /* 0x0000000400067825 */ /* 0x002fc800078e0206 */
[----:B------:R-:W0:Y:S01]  /*00d0*/  @P1 LDC.64 R8, c[0x0][0x2f8] ;  /* 0x0000be00ff081b82 */ /* 0x000e220000000a00 */
[----:B------:R-:W-:-:S05]  /*00e0*/  MOV R4, UR6 ;  /* 0x0000000600047c02 */ /* 0x000fca0008000f00 */
[----:B------:R1:W5:Y:S01]  /*00f0*/  @P0 LDG.E R48, desc[UR4][R6.64] ;  /* 0x0000000406300981 */ /* 0x000362000c1e1900 */
[----:B------:R-:W-:Y:S01]  /*0100*/  ISETP.NE.AND.EX P2, PT, R5, RZ, PT, P2 ;  /* 0x000000ff0500720c */ /* 0x000fe20003f45320 */
[----:B------:R-:W2:Y:S01]  /*0110*/  S2R R2, SR_CTAID.X ;  /* 0x0000000000027919 */ /* 0x000ea20000002500 */
[----:B------:R-:W3:Y:S01]  /*0120*/  S2R R3, SR_TID.X ;  /* 0x0000000000037919 */ /* 0x000ee20000002100 */
[----:B0-----:R-:W-:-:S05]  /*0130*/  @P1 IMAD.WIDE R8, R0, 0x4, R8 ;  /* 0x0000000400081825 */ /* 0x001fca00078e0208 */
[----:B------:R1:W5:Y:S01]  /*0140*/  @P1 LDG.E R4, desc[UR4][R8.64] ;  /* 0x0000000408041981 */ /* 0x000362000c1e1900 */
[----:B--2---:R-:W-:Y:S01]  /*0150*/  SHF.L.U32 R5, R2, 0x6, RZ ;  /* 0x0000000602057819 */ /* 0x004fe200000006ff */
[----:B---3--:R-:W-:Y:S06]  /*0160*/  @P1 BRA `(.L_x_3645) ;  /* 0x0000000000101947 */ /* 0x008fec0003800000 */
[----:B------:R-:W-:Y:S05]  /*0170*/  @!P0 BRA `(.L_x_3645) ;  /* 0x00000000000c8947 */ /* 0x000fea0003800000 */
[----:B-1----:R-:W2:Y:S04]  /*0180*/  LDG.E R9, desc[UR4][R6.64] ;  /* 0x0000000406097981 */ /* 0x002ea8000c1e1900 */
[----:B-----5:R-:W2:Y:S02]  /*0190*/  LDG.E R4, desc[UR4][R6.64+0x4] ;  /* 0x0000040406047981 */ /* 0x020ea4000c1e1900 */
[----:B--2---:R-:W-:-:S07]  /*01a0*/  IADD3 R4, -R9, R4, RZ ;  /* 0x0000000409047210 */ /* 0x004fce0007ffe1ff */
.L_x_3645:
[----:B-----5:R-:W-:-:S13]  /*01b0*/  ISETP.LE.AND P1, PT, R4, R5, PT ;  /* 0x000000050400720c */ /* 0x020fda0003f23270 */
[----:B------:R-:W-:Y:S05]  /*01c0*/  @P2 EXIT P1 ;  /* 0x000000000000294d */ /* 0x000fea0000800000 */
[----:B------:R-:W0:Y:S01]  /*01d0*/  S2UR UR6, SR_CTAID.Y ;  /* 0x00000000000679c3 */ /* 0x000e220000002600 */
[----:B------:R-:W-:Y:S01]  /*01e0*/  ISETP.GT.AND P1, PT, R3, 0x3f, PT ;  /* 0x0000003f0300780c */ /* 0x000fe20003f24270 */
[----:B------:R-:W-:Y:S01]  /*01f0*/  BSSY B0, `(.L_x_3646) ;  /* 0x0000026000007945 */ /* 0x000fe20003800000 */
[----:B------:R-:W-:Y:S02]  /*0200*/  IADD3 R47, -R5, R4, RZ ;  /* 0x00000004052f7210 */ /* 0x000fe40007ffe1ff */
[----:B------:R-:W-:Y:S02]  /*0210*/  CS2R R14, SRZ ;  /* 0x00000000000e7805 */ /* 0x000fe4000001ff00 */
[----:B-1----:R-:W-:Y:S02]  /*0220*/  SHF.R.S32.HI R6, RZ, 0x1f, R3 ;  /* 0x0000001fff067819 */ /* 0x002fe40000011403 */
[----:B------:R-:W-:Y:S01]  /*0230*/  ISETP.GE.OR P4, PT, R3, R47, P1 ;  /* 0x0000002f0300720c */ /* 0x000fe20000f86670 */
[----:B------:R-:W1:Y:S01]  /*0240*/  LDC.64 R10, c[0x0][0x230] ;  /* 0x00008c00ff0a7b82 */ /* 0x000e620000000a00 */
[----:B------:R-:W-:-:S02]  /*0250*/  LEA.HI R7, R6, R3, RZ, 0x4 ;  /* 0x0000000306077211 */ /* 0x000fc400078f20ff */
[----:B------:R-:W-:Y:S02]  /*0260*/  SHF.R.S32.HI R41, RZ, 0x1f, R0 ;  /* 0x0000001fff297819 */ /* 0x000fe40000011400 */
[----:B------:R-:W-:Y:S02]  /*0270*/  LOP3.LUT R8, R7, 0xfffffff0, RZ, 0xc0, !PT ;  /* 0xfffffff007087812 */ /* 0x000fe400078ec0ff */
[----:B------:R-:W-:Y:S02]  /*0280*/  SHF.R.S32.HI R6, RZ, 0x4, R7 ;  /* 0x00000004ff067819 */ /* 0x000fe40000011407 */
[----:B------:R-:W-:Y:S02]  /*0290*/  IADD3 R45, -R8, R3, RZ ;  /* 0x00000003082d7210 */ /* 0x000fe40007ffe1ff */
[----:B------:R-:W-:Y:S02]  /*02a0*/  @P0 SHF.R.S32.HI R15, RZ, 0x1f, R48 ;  /* 0x0000001fff0f0819 */ /* 0x000fe40000011430 */
[----:B------:R-:W-:-:S02]  /*02b0*/  @P0 MOV R14, R48 ;  /* 0x00000030000e0202 */ /* 0x000fc40000000f00 */
[----:B------:R-:W-:Y:S01]  /*02c0*/  ISETP.GE.AND P3, PT, R6, R47, PT ;  /* 0x0000002f0600720c */ /* 0x000fe20003f66270 */
[----:B0-----:R-:W-:Y:S01]  /*02d0*/  USHF.R.S32.HI UR7, URZ, 0x1f, UR6 ;  /* 0x0000001f3f077899 */ /* 0x001fe20008011406 */
[----:B------:R-:W-:Y:S02]  /*02e0*/  SEL R7, R0, RZ, !P2 ;  /* 0x000000ff00077207 */ /* 0x000fe40005000000 */
[----:B------:R-:W-:Y:S02]  /*02f0*/  MOV R40, 0x7f800000 ;  /* 0x7f80000000287802 */ /* 0x000fe40000000f00 */
[----:B------:R-:W-:Y:S02]  /*0300*/  SHF.L.U32 R8, R45, 0x3, RZ ;  /* 0x000000032d087819 */ /* 0x000fe400000006ff */
[----:B------:R-:W-:Y:S01]  /*0310*/  SEL R41, R41, RZ, !P2 ;  /* 0x000000ff29297207 */ /* 0x000fe20005000000 */
[----:B------:R-:W-:Y:S06]  /*0320*/  @P4 BRA `(.L_x_3647) ;  /* 0x0000000000484947 */ /* 0x000fec0003800000 */
[----:B------:R-:W0:Y:S01]  /*0330*/  LDC.64 R18, c[0x0][0x290] ;  /* 0x0000a400ff127b82 */ /* 0x000e220000000a00 */
[----:B------:R-:W-:Y:S01]  /*0340*/  SHF.R.S32.HI R13, RZ, 0x1f, R5 ;  /* 0x0000001fff0d7819 */ /* 0x000fe20000011405 */
[----:B------:R-:W-:Y:S01]  /*0350*/  ULDC.64 UR8, c[0x0][0x298] ;  /* 0x0000a60000087ab9 */ /* 0x000fe20000000a00 */
[--C-:B------:R-:W-:Y:S02]  /*0360*/  SHF.R.S32.HI R16, RZ, 0x1f, R3.reuse ;  /* 0x0000001fff107819 */ /* 0x100fe40000011403 */
[----:B------:R-:W-:-:S04]  /*0370*/  IADD3 R12, P2, P4, R14, R5, R3 ;  /* 0x000000050e0c7210 */ /* 0x000fc80007c5e003 */
[----:B------:R-:W-:Y:S01]  /*0380*/  IADD3.X R13, R15, R13, R16, P2, P4 ;  /* 0x0000000d0f0d7210 */ /* 0x000fe200017e8410 */
[C---:B0-----:R-:W-:Y:S02]  /*0390*/  IMAD R16, R18.reuse, UR7, RZ ;  /* 0x0000000712107c24 */ /* 0x041fe4000f8e02ff */
[----:B------:R-:W-:-:S04]  /*03a0*/  IMAD.WIDE.U32 R12, R18, UR6, R12 ;  /* 0x00000006120c7c25 */ /* 0x000fc8000f8e000c */
[----:B------:R-:W-:Y:S02]  /*03b0*/  IMAD R17, R19, UR6, R16 ;  /* 0x0000000613117c24 */ /* 0x000fe4000f8e0210 */
[----:B------:R-:W-:-:S03]  /*03c0*/  IMAD R16, R41, UR8, RZ ;  /* 0x0000000829107c24 */ /* 0x000fc6000f8e02ff */
[----:B------:R-:W-:Y:S01]  /*03d0*/  IADD3 R13, R13, R17, RZ ;  /* 0x000000110d0d7210 */ /* 0x000fe20007ffe0ff */
[C---:B------:R-:W-:Y:S02]  /*03e0*/  IMAD R17, R7.reuse, UR9, R16 ;  /* 0x0000000907117c24 */ /* 0x040fe4000f8e0210 */
[----:B------:R-:W-:Y:S01]  /*03f0*/  IMAD.WIDE.U32 R12, R7, UR8, R12 ;  /* 0x00000008070c7c25 */ /* 0x000fe2000f8e000c */
[----:B------:R-:W-:-:S04]  /*0400*/  ULDC.64 UR8, c[0x0][0x288] ;  /* 0x0000a20000087ab9 */ /* 0x000fc80000000a00 */
[----:B------:R-:W-:Y:S02]  /*0410*/  IADD3 R13, R13, R17, RZ ;  /* 0x000000110d0d7210 */ /* 0x000fe40007ffe0ff */
[----:B------:R-:W-:-:S04]  /*0420*/  LEA R16, P2, R12, UR8, 0x2 ;  /* 0x000000080c107c11 */ /* 0x000fc8000f8410ff */
[----:B------:R-:W-:-:S05]  /*0430*/  LEA.HI.X R17, R12, UR9, R13, 0x2, P2 ;  /* 0x000000090c117c11 */ /* 0x000fca00090f140d */
[----:B------:R0:W5:Y:S04]  /*0440*/  LDG.E R40, desc[UR4][R16.64] ;  /* 0x0000000410287981 */ /* 0x000168000c1e1900 */
.L_x_3647:
[----:B------:R-:W-:Y:S05]  /*0450*/  BSYNC B0 ;  /* 0x0000000000007941 */ /* 0x000fea0003800000 */
.L_x_3646:
[----:B------:R-:W-:Y:S01]  /*0460*/  ULDC UR8, c[0x0][0x21c] ;  /* 0x0000870000087ab9 */ /* 0x000fe20000000800 */
[----:B0-----:R-:W0:Y:S01]  /*0470*/  LDC.64 R16, c[0x0][0x250] ;  /* 0x00009400ff107b82 */ /* 0x001e220000000a00 */
[----:B------:R-:W-:Y:S02]  /*0480*/  ISETP.LT.AND P6, PT, R8, UR8, !P3 ;  /* 0x0000000808007c0c */ /* 0x000fe4000dfc1270 */
[----:B------:R-:W-:Y:S02]  /*0490*/  SHF.R.S32.HI R42, RZ, 0x1f, R6 ;  /* 0x0000001fff2a7819 */ /* 0x000fe40000011406 */
[----:B------:R-:W-:Y:S01]  /*04a0*/  IADD3 R36, P2, R6, R14, RZ ;  /* 0x0000000e06247210 */ /* 0x000fe20007f5e0ff */
[----:B-1----:R-:W-:Y:S01]  /*04b0*/  IMAD R14, R10, UR7, RZ ;  /* 0x000000070a0e7c24 */ /* 0x002fe2000f8e02ff */
[----:B------:R-:W-:Y:S02]  /*04c0*/  SHF.R.S32.HI R9, RZ, 0x1f, R8 ;  /* 0x0000001fff097819 */ /* 0x000fe40000011408 */
[----:B------:R-:W-:Y:S01]  /*04d0*/  IADD3.X R37, R42, R15, RZ, P2, !PT ;  /* 0x0000000f2a257210 */ /* 0x000fe200017fe4ff */
[----:B------:R-:W-:Y:S01]  /*04e0*/  IMAD R11, R11, UR6, R14 ;  /* 0x000000060b0b7c24 */ /* 0x000fe2000f8e020e */
[----:B------:R-:W-:Y:S01]  /*04f0*/  ISETP.GE.AND P2, PT, R8, UR8, PT ;  /* 0x0000000808007c0c */ /* 0x000fe2000bf46270 */
[----:B------:R-:W-:Y:S01]  /*0500*/  IMAD.WIDE.U32 R14, R10, UR6, R8 ;  /* 0x000000060a0e7c25 */ /* 0x000fe2000f8e0008 */
[----:B------:R-:W-:Y:S01]  /*0510*/  IADD3 R44, R6, 0x10, RZ ;  /* 0x00000010062c7810 */ /* 0x000fe20007ffe0ff */
[----:B------:R-:W1:Y:S01]  /*0520*/  @P6 LDC.64 R12, c[0x0][0x228] ;  /* 0x00008a00ff0c6b82 */ /* 0x000e620000000a00 */
[----:B------:R-:W-:Y:S01]  /*0530*/  ULDC.64 UR8, c[0x0][0x238] ;  /* 0x00008e0000087ab9 */ /* 0x000fe20000000a00 */
[----:B------:R-:W-:Y:S01]  /*0540*/  IMAD.WIDE R36, R2, 0x40, R36 ;  /* 0x0000004002247825 */ /* 0x000fe200078e0224 */
[----:B------:R-:W-:-:S02]  /*0550*/  ISETP.LT.AND P4, PT, R44, R47, !P2 ;  /* 0x0000002f2c00720c */ /* 0x000fc40005781270 */
[----:B------:R-:W-:Y:S01]  /*0560*/  IADD3 R15, R15, R11, RZ ;  /* 0x0000000b0f0f7210 */ /* 0x000fe20007ffe0ff */
[----:B------:R-:W-:Y:S01]  /*0570*/  IMAD R18, R41, UR8, RZ ;  /* 0x0000000829127c24 */ /* 0x000fe2000f8e02ff */
[----:B------:R-:W-:Y:S01]  /*0580*/  IADD3 R43, R6, 0x20, RZ ;  /* 0x00000020062b7810 */ /* 0x000fe20007ffe0ff */
[----:B------:R-:W2:Y:S02]  /*0590*/  @P6 LDC.64 R20, c[0x0][0x210] ;  /* 0x00008400ff146b82 */ /* 0x000ea40000000a00 */
[C---:B------:R-:W-:Y:S02]  /*05a0*/  IMAD R19, R7.reuse, UR9, R18 ;  /* 0x0000000907137c24 */ /* 0x040fe4000f8e0212 */
[C---:B0-----:R-:W-:Y:S02]  /*05b0*/  IMAD R22, R16.reuse, UR7, RZ ;  /* 0x0000000710167c24 */ /* 0x041fe4000f8e02ff */
[----:B------:R-:W-:Y:S01]  /*05c0*/  IMAD.WIDE.U32 R38, R7, UR8, R14 ;  /* 0x0000000807267c25 */ /* 0x000fe2000f8e000e */
[----:B------:R-:W-:Y:S01]  /*05d0*/  ULDC.64 UR8, c[0x0][0x258] ;  /* 0x0000960000087ab9 */ /* 0x000fe20000000a00 */
[----:B------:R-:W0:Y:S02]  /*05e0*/  @P6 LDC.64 R10, c[0x0][0x248] ;  /* 0x00009200ff0a6b82 */ /* 0x000e240000000a00 */
[----:B------:R-:W-:Y:S01]  /*05f0*/  IMAD R17, R17, UR6, R22 ;  /* 0x0000000611117c24 */ /* 0x000fe2000f8e0216 */
[----:B------:R-:W-:Y:S01]  /*0600*/  IADD3 R39, R39, R19, RZ ;  /* 0x0000001327277210 */ /* 0x000fe20007ffe0ff */
[----:B------:R-:W-:Y:S01]  /*0610*/  IMAD.WIDE.U32 R8, R16, UR6, R8 ;  /* 0x0000000610087c25 */ /* 0x000fe2000f8e0008 */
[----:B------:R-:W-:-:S02]  /*0620*/  @P4 MOV R24, R38 ;  /* 0x0000002600184202 */ /* 0x000fc40000000f00 */
[----:B------:R-:W-:Y:S01]  /*0630*/  @P4 MOV R25, R39 ;  /* 0x0000002700194202 */ /* 0x000fe20000000f00 */
[-C--:B-1----:R-:W-:Y:S01]  /*0640*/  @P6 IMAD R18, R37, R12.reuse, RZ ;  /* 0x0000000c25126224 */ /* 0x082fe200078e02ff */
[----:B------:R-:W1:Y:S01]  /*0650*/  @P6 LDC.64 R22, c[0x0][0x240] ;  /* 0x00009000ff166b82 */ /* 0x000e620000000a00 */
[----:B------:R-:W-:Y:S01]  /*0660*/  IADD3 R9, R9, R17, RZ ;  /* 0x0000001109097210 */ /* 0x000fe20007ffe0ff */
[----:B------:R-:W-:Y:S02]  /*0670*/  IMAD R14, R41, UR8, RZ ;  /* 0x00000008290e7c24 */ /* 0x000fe4000f8e02ff */
[C---:B------:R-:W-:Y:S02]  /*0680*/  @P6 IMAD R15, R36.reuse, R13, R18 ;  /* 0x0000000d240f6224 */ /* 0x040fe400078e0212 */
[----:B------:R-:W-:Y:S02]  /*0690*/  @P6 IMAD.WIDE.U32 R12, R36, R12, R38 ;  /* 0x0000000c240c6225 */ /* 0x000fe400078e0026 */
[----:B------:R-:W3:Y:S02]  /*06a0*/  @P4 LDC.64 R18, c[0x0][0x228] ;  /* 0x00008a00ff124b82 */ /* 0x000ee40000000a00 */
[C---:B------:R-:W-:Y:S01]  /*06b0*/  IMAD R53, R7.reuse, UR9, R14 ;  /* 0x0000000907357c24 */ /* 0x040fe2000f8e020e */
[----:B--2---:R-:W-:Y:S01]  /*06c0*/  @P6 LEA R20, P5, R12, R20, 0x1 ;  /* 0x000000140c146211 */ /* 0x004fe200078a08ff */
[----:B------:R-:W-:Y:S01]  /*06d0*/  IMAD.WIDE.U32 R58, R7, UR8, R8 ;  /* 0x00000008073a7c25 */ /* 0x000fe2000f8e0008 */
[----:B------:R-:W-:-:S02]  /*06e0*/  @P6 IADD3 R8, R13, R15, RZ ;  /* 0x0000000f0d086210 */ /* 0x000fc40007ffe0ff */
[----:B------:R-:W-:Y:S01]  /*06f0*/  CS2R R14, SRZ ;  /* 0x00000000000e7805 */ /* 0x000fe2000001ff00 */
[----:B------:R-:W2:Y:S01]  /*0700*/  @P4 LDC.64 R60, c[0x0][0x210] ;  /* 0x00008400ff3c4b82 */ /* 0x000ea20000000a00 */
[----:B0-----:R-:W-:Y:S01]  /*0710*/  @P6 IMAD R9, R37, R10, RZ ;  /* 0x0000000a25096224 */ /* 0x001fe200078e02ff */
[----:B------:R-:W-:Y:S02]  /*0720*/  IADD3 R53, R59, R53, RZ ;  /* 0x000000353b357210 */ /* 0x000fe40007ffe0ff */
[----:B------:R-:W-:Y:S01]  /*0730*/  @P6 LEA.HI.X R21, R12, R21, R8, 0x1, P5 ;  /* 0x000000150c156211 */ /* 0x000fe200028f0c08 */
[C---:B------:R-:W-:Y:S01]  /*0740*/  @P6 IMAD R13, R36.reuse, R11, R9 ;  /* 0x0000000b240d6224 */ /* 0x040fe200078e0209 */
[----:B------:R-:W-:Y:S02]  /*0750*/  @P6 MOV R52, R58 ;  /* 0x0000003a00346202 */ /* 0x000fe40000000f00 */
[C---:B------:R-:W-:Y:S01]  /*0760*/  @P4 IADD3 R27, P5, R36.reuse, 0x10, RZ ;  /* 0x00000010241b4810 */ /* 0x040fe20007fbe0ff */
[----:B------:R-:W0:Y:S02]  /*0770*/  @P4 LDC.64 R16, c[0x0][0x248] ;  /* 0x00009200ff104b82 */ /* 0x000e240000000a00 */
[----:B------:R-:W-:Y:S01]  /*0780*/  @P6 IMAD.WIDE.U32 R10, R36, R10, R52 ;  /* 0x0000000a240a6225 */ /* 0x000fe200078e0034 */
[----:B------:R-:W-:-:S04]  /*0790*/  @P4 IADD3.X R9, RZ, R37, RZ, P5, !PT ;  /* 0x00000025ff094210 */ /* 0x000fc80002ffe4ff */
[----:B------:R-:W-:Y:S01]  /*07a0*/  @P6 IADD3 R8, R11, R13, RZ ;  /* 0x0000000d0b086210 */ /* 0x000fe20007ffe0ff */
[----:B---3--:R-:W-:Y:S01]  /*07b0*/  @P4 IMAD R12, R9, R18, RZ ;  /* 0x00000012090c4224 */ /* 0x008fe200078e02ff */
[C---:B-1----:R-:W-:Y:S01]  /*07c0*/  @P6 LEA R22, P5, R10.reuse, R22, 0x1 ;  /* 0x000000160a166211 */ /* 0x042fe200078a08ff */
[----:B------:R-:W1:Y:S02]  /*07d0*/  @P4 LDC.64 R32, c[0x0][0x240] ;  /* 0x00009000ff204b82 */ /* 0x000e640000000a00 */
[----:B------:R-:W-:Y:S01]  /*07e0*/  @P4 IMAD R29, R27, R19, R12 ;  /* 0x000000131b1d4224 */ /* 0x000fe200078e020c */
[----:B------:R-:W-:Y:S02]  /*07f0*/  @P6 LEA.HI.X R23, R10, R23, R8, 0x1, P5 ;  /* 0x000000170a176211 */ /* 0x000fe400028f0c08 */
[----:B------:R-:W-:Y:S02]  /*0800*/  CS2R R8, SRZ ;  /* 0x0000000000087805 */ /* 0x000fe4000001ff00 */
[----:B------:R-:W-:-:S02]  /*0810*/  CS2R R10, SRZ ;  /* 0x00000000000a7805 */ /* 0x000fc4000001ff00 */
[----:B------:R-:W-:Y:S01]  /*0820*/  CS2R R12, SRZ ;  /* 0x00000000000c7805 */ /* 0x000fe2000001ff00 */
[----:B------:R-:W-:Y:S01]  /*0830*/  @P4 IMAD.WIDE.U32 R18, R27, R18, R24 ;  /* 0x000000121b124225 */ /* 0x000fe200078e0018 */
[----:B------:R-:W-:Y:S02]  /*0840*/  ISETP.LT.AND P5, PT, R43, R47, !P2 ;  /* 0x0000002f2b00720c */ /* 0x000fe400057a1270 */
[----:B------:R-:W-:Y:S01]  /*0850*/  IADD3 R46, R6, 0x30, RZ ;  /* 0x00000030062e7810 */ /* 0x000fe20007ffe0ff */
[----:B------:R3:W4:Y:S01]  /*0860*/  @P6 LDG.E.128 R8, desc[UR4][R20.64] ;  /* 0x0000000414086981 */ /* 0x000722000c1e1d00 */
[----:B------:R-:W-:-:S03]  /*0870*/  @P4 IADD3 R19, R19, R29, RZ ;  /* 0x0000001d13134210 */ /* 0x000fc60007ffe0ff */
[----:B------:R0:W4:Y:S01]  /*0880*/  @P6 LDG.E.128 R12, desc[UR4][R22.64] ;  /* 0x00000004160c6981 */ /* 0x000122000c1e1d00 */
[----:B--2---:R-:W-:Y:S02]  /*0890*/  @P4 LEA R60, P6, R18, R60, 0x1 ;  /* 0x0000003c123c4211 */ /* 0x004fe400078c08ff */
[----:B------:R-:W-:Y:S02]  /*08a0*/  ISETP.LT.AND P2, PT, R46, R47, !P2 ;  /* 0x0000002f2e00720c */ /* 0x000fe40005741270 */
[----:B------:R-:W-:Y:S01]  /*08b0*/  @P4 LEA.HI.X R61, R18, R61, R19, 0x1, P6 ;  /* 0x0000003d123d4211 */ /* 0x000fe200030f0c13 */
[----:B------:R-:W2:Y:S01]  /*08c0*/  @P5 LDC.64 R56, c[0x0][0x228] ;  /* 0x00008a00ff385b82 */ /* 0x000ea20000000a00 */
[----:B------:R-:W-:Y:S02]  /*08d0*/  @P4 IADD3 R27, P6, R36, 0x10, RZ ;  /* 0x00000010241b4810 */ /* 0x000fe40007fde0ff */
[----:B---3--:R-:W-:Y:S02]  /*08e0*/  @P4 MOV R20, R58 ;  /* 0x0000003a00144202 */ /* 0x008fe40000000f00 */
[----:B------:R-:W-:-:S02]  /*08f0*/  @P4 IADD3.X R19, RZ, R37, RZ, P6, !PT ;  /* 0x00000025ff134210 */ /* 0x000fc400037fe4ff */
[----:B------:R-:W-:Y:S01]  /*0900*/  @P4 MOV R21, R53 ;  /* 0x0000003500154202 */ /* 0x000fe20000000f00 */
[----:B------:R-:W3:Y:S01]  /*0910*/  @P5 LDC.64 R50, c[0x0][0x248] ;  /* 0x00009200ff325b82 */ /* 0x000ee20000000a00 */
[----:B------:R-:W-:Y:S01]  /*0920*/  @P5 MOV R54, R38 ;  /* 0x0000002600365202 */ /* 0x000fe20000000f00 */
[-C--:B0-----:R-:W-:Y:S01]  /*0930*/  @P4 IMAD R18, R19, R16.reuse, RZ ;  /* 0x0000001013124224 */ /* 0x081fe200078e02ff */
[C---:B------:R-:W-:Y:S02]  /*0940*/  @P5 IADD3 R19, P6, R36.reuse, 0x20, RZ ;  /* 0x0000002024135810 */ /* 0x040fe40007fde0ff */
[----:B------:R-:W-:Y:S01]  /*0950*/  @P5 MOV R55, R39 ;  /* 0x0000002700375202 */ /* 0x000fe20000000f00 */
[C---:B------:R-:W-:Y:S01]  /*0960*/  @P4 IMAD R25, R27.reuse, R17, R18 ;  /* 0x000000111b194224 */ /* 0x040fe200078e0212 */
[----:B------:R-:W-:Y:S01]  /*0970*/  @P5 IADD3.X R23, RZ, R37, RZ, P6, !PT ;  /* 0x00000025ff175210 */ /* 0x000fe200037fe4ff */
[----:B------:R-:W0:Y:S01]  /*0980*/  @P2 LDC.64 R34, c[0x0][0x228] ;  /* 0x00008a00ff222b82 */ /* 0x000e220000000a00 */
[----:B------:R-:W-:Y:S01]  /*0990*/  @P5 IADD3 R18, P6, R36, 0x20, RZ ;  /* 0x0000002024125810 */ /* 0x000fe20007fde0ff */
[----:B------:R-:W-:-:S03]  /*09a0*/  @P4 IMAD.WIDE.U32 R16, R27, R16, R20 ;  /* 0x000000101b104225 */ /* 0x000fc600078e0014 */
[----:B------:R-:W-:Y:S02]  /*09b0*/  @P5 IADD3.X R49, RZ, R37, RZ, P6, !PT ;  /* 0x00000025ff315210 */ /* 0x000fe400037fe4ff */
[----:B------:R-:W-:Y:S01]  /*09c0*/  @P4 IADD3 R17, R17, R25, RZ ;  /* 0x0000001911114210 */ /* 0x000fe20007ffe0ff */
[----:B------:R-:W0:Y:S01]  /*09d0*/  @P5 LDC.64 R30, c[0x0][0x210] ;  /* 0x00008400ff1e5b82 */ /* 0x000e220000000a00 */
[C---:B-1----:R-:W-:Y:S01]  /*09e0*/  @P4 LEA R32, P6, R16.reuse, R32, 0x1 ;  /* 0x0000002010204211 */ /* 0x042fe200078c08ff */
[-C--:B--2---:R-:W-:Y:S01]  /*09f0*/  @P5 IMAD R20, R23, R56.reuse, RZ ;  /* 0x0000003817145224 */ /* 0x084fe200078e02ff */
[----:B------:R-:W-:Y:S01]  /*0a00*/  CS2R R22, SRZ ;  /* 0x0000000000167805 */ /* 0x000fe2000001ff00 */
[C---:B------:R-:W-:Y:S01]  /*0a10*/  @P5 IMAD.WIDE.U32 R54, R19.reuse, R56, R54 ;  /* 0x0000003813365225 */ /* 0x040fe200078e0036 */
[----:B------:R-:W-:Y:S02]  /*0a20*/  @P4 LEA.HI.X R33, R16, R33, R17, 0x1, P6 ;  /* 0x0000002110214211 */ /* 0x000fe400030f0c11 */
[----:B------:R-:W-:Y:S01]  /*0a30*/  @P2 IADD3 R52, P6, R36, 0x30, RZ ;  /* 0x0000003024342810 */ /* 0x000fe20007fde0ff */
[----:B------:R-:W1:Y:S01]  /*0a40*/  @P2 LDC.64 R24, c[0x0][0x248] ;  /* 0x00009200ff182b82 */ /* 0x000e620000000a00 */
[----:B------:R-:W-:Y:S01]  /*0a50*/  @P5 IMAD R57, R19, R57, R20 ;  /* 0x0000003913395224 */ /* 0x000fe200078e0214 */
[----:B------:R-:W-:Y:S01]  /*0a60*/  @P5 MOV R16, R58 ;  /* 0x0000003a00105202 */ /* 0x000fe20000000f00 */
[----:B---3--:R-:W-:Y:S01]  /*0a70*/  @P5 IMAD R49, R49, R50, RZ ;  /* 0x0000003231315224 */ /* 0x008fe200078e02ff */
[----:B------:R-:W-:-:S02]  /*0a80*/  @P2 IADD3.X R21, RZ, R37, RZ, P6, !PT ;  /* 0x00000025ff152210 */ /* 0x000fc400037fe4ff */
[----:B------:R-:W-:Y:S01]  /*0a90*/  @P5 MOV R17, R53 ;  /* 0x0000003500115202 */ /* 0x000fe20000000f00 */
[C---:B------:R-:W-:Y:S01]  /*0aa0*/  @P5 IMAD R49, R18.reuse, R51, R49 ;  /* 0x0000003312315224 */ /* 0x040fe200078e0231 */
[----:B------:R-:W2:Y:S01]  /*0ab0*/  @P2 LDC.64 R28, c[0x0][0x210] ;  /* 0x00008400ff1c2b82 */ /* 0x000ea20000000a00 */
[----:B0-----:R-:W-:Y:S01]  /*0ac0*/  @P2 IMAD R56, R21, R34, RZ ;  /* 0x0000002215382224 */ /* 0x001fe200078e02ff */
[----:B------:R-:W-:Y:S01]  /*0ad0*/  CS2R R20, SRZ ;  /* 0x0000000000147805 */ /* 0x000fe2000001ff00 */
[----:B------:R-:W-:Y:S01]  /*0ae0*/  @P5 IMAD.WIDE.U32 R50, R18, R50, R16 ;  /* 0x0000003212325225 */ /* 0x000fe200078e0010 */
[----:B------:R-:W-:Y:S02]  /*0af0*/  CS2R R16, SRZ ;  /* 0x0000000000107805 */ /* 0x000fe4000001ff00 */
[----:B------:R-:W-:Y:S01]  /*0b00*/  CS2R R18, SRZ ;  /* 0x0000000000127805 */ /* 0x000fe2000001ff00 */
[----:B------:R-:W-:Y:S01]  /*0b10*/  @P2 IMAD R35, R52, R35, R56 ;  /* 0x0000002334232224 */ /* 0x000fe200078e0238 */
[----:B------:R-:W0:Y:S01]  /*0b20*/  @P5 LDC.64 R26, c[0x0][0x240] ;  /* 0x00009000ff1a5b82 */ /* 0x000e220000000a00 */
[----:B------:R3:W4:Y:S01]  /*0b30*/  @P4 LDG.E.128 R20, desc[UR4][R32.64] ;  /* 0x0000000420144981 */ /* 0x000722000c1e1d00 */
[----:B------:R-:W-:-:S03]  /*0b40*/  @P2 IADD3 R56, P6, R36, 0x30, RZ ;  /* 0x0000003024382810 */ /* 0x000fc60007fde0ff */
[----:B------:R-:W4:Y:S03]  /*0b50*/  @P4 LDG.E.128 R16, desc[UR4][R60.64] ;  /* 0x000000043c104981 */ /* 0x000f26000c1e1d00 */
[----:B---3--:R-:W3:Y:S01]  /*0b60*/  @P2 LDC.64 R32, c[0x0][0x240] ;  /* 0x00009000ff202b82 */ /* 0x008ee20000000a00 */
[----:B------:R-:W-:Y:S02]  /*0b70*/  @P5 LEA R36, P4, R54, R30, 0x1 ;  /* 0x0000001e36245211 */ /* 0x000fe400078808ff */
[----:B------:R-:W-:Y:S01]  /*0b80*/  @P2 IADD3.X R30, RZ, R37, RZ, P6, !PT ;  /* 0x00000025ff1e2210 */ /* 0x000fe200037fe4ff */
[----:B------:R-:W-:Y:S01]  /*0b90*/  @P2 IMAD.WIDE.U32 R38, R52, R34, R38 ;  /* 0x0000002234262225 */ /* 0x000fe200078e0026 */
[----:B------:R-:W-:Y:S02]  /*0ba0*/  @P5 IADD3 R55, R55, R57, RZ ;  /* 0x0000003937375210 */ /* 0x000fe40007ffe0ff */
[----:B------:R-:W-:Y:S01]  /*0bb0*/  @P2 MOV R59, R53 ;  /* 0x00000035003b2202 */ /* 0x000fe20000000f00 */
[----:B-1----:R-:W-:Y:S01]  /*0bc0*/  @P2 IMAD R30, R30, R24, RZ ;  /* 0x000000181e1e2224 */ /* 0x002fe200078e02ff */
[----:B------:R-:W-:-:S02]  /*0bd0*/  @P5 LEA.HI.X R37, R54, R31, R55, 0x1, P4 ;  /* 0x0000001f36255211 */ /* 0x000fc400020f0c37 */
[----:B------:R-:W-:Y:S01]  /*0be0*/  @P2 IADD3 R35, R39, R35, RZ ;  /* 0x0000002327232210 */ /* 0x000fe20007ffe0ff */
[----:B------:R-:W-:Y:S01]  /*0bf0*/  @P2 IMAD R31, R56, R25, R30 ;  /* 0x00000019381f2224 */ /* 0x000fe200078e021e */
[----:B--2---:R-:W-:Y:S01]  /*0c00*/  @P2 LEA R52, P4, R38, R28, 0x1 ;  /* 0x0000001c26342211 */ /* 0x004fe200078808ff */
[----:B------:R-:W-:Y:S01]  /*0c10*/  @P2 IMAD.WIDE.U32 R58, R56, R24, R58 ;  /* 0x00000018383a2225 */ /* 0x000fe200078e003a */
[----:B------:R-:W-:Y:S02]  /*0c20*/  @P5 IADD3 R49, R51, R49, RZ ;  /* 0x0000003133315210 */ /* 0x000fe40007ffe0ff */
[----:B0-----:R-:W-:Y:S02]  /*0c30*/  @P5 LEA R34, P6, R50, R26, 0x1 ;  /* 0x0000001a32225211 */ /* 0x001fe400078c08ff */
[----:B------:R-:W-:Y:S02]  /*0c40*/  @P2 LEA.HI.X R53, R38, R29, R35, 0x1, P4 ;  /* 0x0000001d26352211 */ /* 0x000fe400020f0c23 */
[----:B------:R-:W-:-:S02]  /*0c50*/  CS2R R24, SRZ ;  /* 0x0000000000187805 */ /* 0x000fc4000001ff00 */
[----:B------:R-:W-:Y:S02]  /*0c60*/  @P5 LEA.HI.X R35, R50, R27, R49, 0x1, P6 ;  /* 0x0000001b32235211 */ /* 0x000fe400030f0c31 */
[----:B------:R-:W-:Y:S02]  /*0c70*/  CS2R R26, SRZ ;  /* 0x00000000001a7805 */ /* 0x000fe4000001ff00 */
[----:B------:R-:W-:Y:S02]  /*0c80*/  @P2 IADD3 R38, R59, R31, RZ ;  /* 0x0000001f3b262210 */ /* 0x000fe40007ffe0ff */
[----:B------:R-:W-:Y:S02]  /*0c90*/  CS2R R28, SRZ ;  /* 0x00000000001c7805 */ /* 0x000fe4000001ff00 */
[----:B------:R-:W-:Y:S02]  /*0ca0*/  CS2R R30, SRZ ;  /* 0x00000000001e7805 */ /* 0x000fe4000001ff00 */
[C---:B---3--:R-:W-:Y:S01]  /*0cb0*/  @P2 LEA R50, P4, R58.reuse, R32, 0x1 ;  /* 0x000000203a322211 */ /* 0x048fe200078808ff */
[----:B------:R0:W2:Y:S03]  /*0cc0*/  @P5 LDG.E.128 R24, desc[UR4][R36.64] ;  /* 0x0000000424185981 */ /* 0x0000a6000c1e1d00 */
[----:B------:R-:W-:-:S02]  /*0cd0*/  @P2 LEA.HI.X R51, R58, R33, R38, 0x1, P4 ;  /* 0x000000213a332211 */ /* 0x000fc400020f0c26 */
[----:B------:R-:W-:Y:S01]  /*0ce0*/  CS2R R32, SRZ ;  /* 0x0000000000207805 */ /* 0x000fe2000001ff00 */
[----:B------:R1:W3:Y:S01]  /*0cf0*/  @P5 LDG.E.128 R28, desc[UR4][R34.64] ;  /* 0x00000004221c5981 */ /* 0x0002e2000c1e1d00 */
[----:B------:R-:W-:Y:S02]  /*0d00*/  CS2R R38, SRZ ;  /* 0x0000000000267805 */ /* 0x000fe4000001ff00 */
[----:B0-----:R-:W-:Y:S02]  /*0d10*/  CS2R R36, SRZ ;  /* 0x0000000000247805 */ /* 0x001fe4000001ff00 */
[----:B-1----:R-:W-:-:S04]  /*0d20*/  CS2R R34, SRZ ;  /* 0x0000000000227805 */ /* 0x002fc8000001ff00 */
[----:B------:R0:W3:Y:S04]  /*0d30*/  @P2 LDG.E.128 R36, desc[UR4][R50.64] ;  /* 0x0000000432242981 */ /* 0x0000e8000c1e1d00 */
[----:B------:R1:W3:Y:S01]  /*0d40*/  @P2 LDG.E.128 R32, desc[UR4][R52.64] ;  /* 0x0000000434202981 */ /* 0x0002e2000c1e1d00 */
[----:B------:R-:W-:Y:S02]  /*0d50*/  ISETP.NE.AND P5, PT, R45, RZ, PT ;  /* 0x000000ff2d00720c */ /* 0x000fe40003fa5270 */
[----:B------:R-:W-:Y:S01]  /*0d60*/  @P0 LEA R48, R0, R48, 0x6 ;  /* 0x0000003000300211 */ /* 0x000fe200078e30ff */
[----:B------:R-:W-:Y:S01]  /*0d70*/  BSSY B0, `(.L_x_3648) ;  /* 0x00000a3000007945 */ /* 0x000fe20003800000 */
[----:B------:R-:W-:Y:S01]  /*0d80*/  ISETP.GE.AND P4, PT, R44, R47, PT ;  /* 0x0000002f2c00720c */ /* 0x000fe20003f86270 */
[----:B----4-:R-:W-:-:S02]  /*0d90*/  HADD2.F32 R49, -RZ, R8.H0_H0 ;  /* 0x20000008ff317230 */ /* 0x010fc40000004100 */
[----:B------:R-:W-:Y:S02]  /*0da0*/  HADD2.F32 R8, -RZ, R8.H1_H1 ;  /* 0x30000008ff087230 */ /* 0x000fe40000004100 */
[----:B------:R-:W-:Y:S02]  /*0db0*/  HADD2.F32 R59, -RZ, R12.H1_H1 ;  /* 0x3000000cff3b7230 */ /* 0x000fe40000004100 */
[--C-:B------:R-:W-:Y:S02]  /*0dc0*/  HADD2.F32 R54, -RZ, R9.reuse.H0_H0 ;  /* 0x20000009ff367230 */ /* 0x100fe40000004100 */
[----:B------:R-:W-:Y:S02]  /*0dd0*/  HADD2.F32 R55, -RZ, R9.H1_H1 ;  /* 0x30000009ff377230 */ /* 0x000fe40000004100 */
[----:B------:R-:W-:Y:S01]  /*0de0*/  FMUL.FTZ R8, R8, R59 ;  /* 0x0000003b08087220 */ /* 0x000fe20000410000 */
[--C-:B------:R-:W-:Y:S02]  /*0df0*/  HADD2.F32 R9, -RZ, R10.reuse.H0_H0 ;  /* 0x2000000aff097230 */ /* 0x100fe40000004100 */
[----:B------:R-:W-:-:S02]  /*0e00*/  HADD2.F32 R57, -RZ, R10.H1_H1 ;  /* 0x3000000aff397230 */ /* 0x000fc40000004100 */
[----:B------:R-:W-:Y:S02]  /*0e10*/  HADD2.F32 R58, -RZ, R12.H0_H0 ;  /* 0x2000000cff3a7230 */ /* 0x000fe40000004100 */
[--C-:B0-----:R-:W-:Y:S02]  /*0e20*/  HADD2.F32 R51, -RZ, R13.reuse.H0_H0 ;  /* 0x2000000dff337230 */ /* 0x101fe40000004100 */
[----:B------:R-:W-:Y:S02]  /*0e30*/  HADD2.F32 R50, -RZ, R13.H1_H1 ;  /* 0x3000000dff327230 */ /* 0x000fe40000004100 */
[--C-:B------:R-:W-:Y:S02]  /*0e40*/  HADD2.F32 R13, -RZ, R15.reuse.H0_H0 ;  /* 0x2000000fff0d7230 */ /* 0x100fe40000004100 */
[----:B------:R-:W-:Y:S02]  /*0e50*/  HADD2.F32 R10, -RZ, R15.H1_H1 ;  /* 0x3000000fff0a7230 */ /* 0x000fe40000004100 */
[----:B------:R-:W-:-:S02]  /*0e60*/  HADD2.F32 R12, -RZ, R14.H0_H0 ;  /* 0x2000000eff0c7230 */ /* 0x000fc40000004100 */
[----:B------:R-:W-:Y:S02]  /*0e70*/  HADD2.F32 R14, -RZ, R14.H1_H1 ;  /* 0x3000000eff0e7230 */ /* 0x000fe40000004100 */
[----:B-1----:R-:W-:Y:S02]  /*0e80*/  HADD2.F32 R52, -RZ, R20.H1_H1 ;  /* 0x30000014ff347230 */ /* 0x002fe40000004100 */
[--C-:B------:R-:W-:Y:S02]  /*0e90*/  HADD2.F32 R53, -RZ, R16.reuse.H1_H1 ;  /* 0x30000010ff357230 */ /* 0x100fe40000004100 */
[----:B------:R-:W-:Y:S02]  /*0ea0*/  HADD2.F32 R16, -RZ, R16.H0_H0 ;  /* 0x20000010ff107230 */ /* 0x000fe40000004100 */
[----:B------:R-:W-:Y:S02]  /*0eb0*/  HADD2.F32 R15, -RZ, R20.H0_H0 ;  /* 0x20000014ff0f7230 */ /* 0x000fe40000004100 */
[----:B------:R-:W-:Y:S01]  /*0ec0*/  FMUL.FTZ R59, R53, R52 ;  /* 0x00000034353b7220 */ /* 0x000fe20000410000 */
[----:B------:R-:W-:Y:S01]  /*0ed0*/  FFMA.FTZ R53, R49, R58, R8 ;  /* 0x0000003a31357223 */ /* 0x000fe20000010008 */
[----:B------:R-:W-:-:S02]  /*0ee0*/  HADD2.F32 R8, -RZ, R17.H0_H0 ;  /* 0x20000011ff087230 */ /* 0x000fc40000004100 */
[----:B------:R-:W-:Y:S02]  /*0ef0*/  HADD2.F32 R49, -RZ, R21.H0_H0 ;  /* 0x20000015ff317230 */ /* 0x000fe40000004100 */
[----:B------:R-:W-:Y:S01]  /*0f00*/  FFMA.FTZ R15, R16, R15, R59 ;  /* 0x0000000f100f7223 */ /* 0x000fe2000001003b */
[----:B------:R-:W-:Y:S02]  /*0f10*/  HADD2.F32 R17, -RZ, R17.H1_H1 ;  /* 0x30000011ff117230 */ /* 0x000fe40000004100 */
[----:B------:R-:W-:Y:S02]  /*0f20*/  HADD2.F32 R16, -RZ, R21.H1_H1 ;  /* 0x30000015ff107230 */ /* 0x000fe40000004100 */
[----:B------:R-:W-:Y:S01]  /*0f30*/  FFMA.FTZ R20, R8, R49, R15 ;  /* 0x0000003108147223 */ /* 0x000fe2000001000f */
[----:B------:R-:W-:Y:S01]  /*0f40*/  FFMA.FTZ R54, R54, R51, R53 ;  /* 0x0000003336367223 */ /* 0x000fe20000010035 */
[----:B------:R-:W-:Y:S02]  /*0f50*/  HADD2.F32 R8, -RZ, R18.H0_H0 ;  /* 0x20000012ff087230 */ /* 0x000fe40000004100 */
[----:B------:R-:W-:-:S02]  /*0f60*/  HADD2.F32 R15, -RZ, R22.H0_H0 ;  /* 0x20000016ff0f7230 */ /* 0x000fc40000004100 */
[----:B------:R-:W-:Y:S01]  /*0f70*/  FFMA.FTZ R17, R17, R16, R20 ;  /* 0x0000001011117223 */ /* 0x000fe20000010014 */
[----:B------:R-:W-:-:S03]  /*0f80*/  FFMA.FTZ R50, R55, R50, R54 ;  /* 0x0000003237327223 */ /* 0x000fc60000010036 */
[----:B------:R-:W-:Y:S01]  /*0f90*/  FFMA.FTZ R17, R8, R15, R17 ;  /* 0x0000000f08117223 */ /* 0x000fe20000010011 */
[----:B------:R-:W-:Y:S01]  /*0fa0*/  FFMA.FTZ R12, R9, R12, R50 ;  /* 0x0000000c090c7223 */ /* 0x000fe20000010032 */
[--C-:B------:R-:W-:Y:S02]  /*0fb0*/  HADD2.F32 R15, -RZ, R23.reuse.H0_H0 ;  /* 0x20000017ff0f7230 */ /* 0x100fe40000004100 */
[----:B------:R-:W-:Y:S02]  /*0fc0*/  HADD2.F32 R8, -RZ, R23.H1_H1 ;  /* 0x30000017ff087230 */ /* 0x000fe40000004100 */
[----:B------:R-:W-:Y:S02]  /*0fd0*/  HADD2.F32 R9, -RZ, R22.H1_H1 ;  /* 0x30000016ff097230 */ /* 0x000fe40000004100 */
[----:B------:R-:W-:Y:S02]  /*0fe0*/  HADD2.F32 R18, -RZ, R18.H1_H1 ;  /* 0x30000012ff127230 */ /* 0x000fe40000004100 */
[----:B--2---:R-:W-:-:S02]  /*0ff0*/  HADD2.F32 R21, -RZ, R24.H0_H0 ;  /* 0x20000018ff157230 */ /* 0x004fc40000004100 */
[----:B------:R-:W-:Y:S02]  /*1000*/  HADD2.F32 R24, -RZ, R24.H1_H1 ;  /* 0x30000018ff187230 */ /* 0x000fe40000004100 */
[--C-:B---3--:R-:W-:Y:S02]  /*1010*/  HADD2.F32 R50, -RZ, R28.reuse.H0_H0 ;  /* 0x2000001cff327230 */ /* 0x108fe40000004100 */
[----:B------:R-:W-:Y:S02]  /*1020*/  HADD2.F32 R23, -RZ, R28.H1_H1 ;  /* 0x3000001cff177230 */ /* 0x000fe40000004100 */
[--C-:B------:R-:W-:Y:S02]  /*1030*/  HADD2.F32 R28, -RZ, R29.reuse.H0_H0 ;  /* 0x2000001dff1c7230 */ /* 0x100fe40000004100 */
[----:B------:R-:W-:Y:S02]  /*1040*/  HADD2.F32 R20, -RZ, R29.H1_H1 ;  /* 0x3000001dff147230 */ /* 0x000fe40000004100 */
[----:B------:R-:W-:Y:S01]  /*1050*/  FMUL.FTZ R24, R24, R23 ;  /* 0x0000001718187220 */ /* 0x000fe20000410000 */
[----:B------:R-:W-:-:S02]  /*1060*/  HADD2.F32 R29, -RZ, R36.H1_H1 ;  /* 0x30000024ff1d7230 */ /* 0x000fc40000004100 */
[--C-:B------:R-:W-:Y:S02]  /*1070*/  HADD2.F32 R22, -RZ, R32.reuse.H1_H1 ;  /* 0x30000020ff167230 */ /* 0x100fe40000004100 */
[----:B------:R-:W-:Y:S01]  /*1080*/  FFMA.FTZ R9, R18, R9, R17 ;  /* 0x0000000912097223 */ /* 0x000fe20000010011 */
[----:B------:R-:W-:Y:S02]  /*1090*/  HADD2.F32 R32, -RZ, R32.H0_H0 ;  /* 0x20000020ff207230 */ /* 0x000fe40000004100 */
[----:B------:R-:W-:Y:S02]  /*10a0*/  HADD2.F32 R23, -RZ, R36.H0_H0 ;  /* 0x20000024ff177230 */ /* 0x000fe40000004100 */
[----:B------:R-:W-:Y:S01]  /*10b0*/  FMUL.FTZ R29, R22, R29 ;  /* 0x0000001d161d7220 */ /* 0x000fe20000410000 */
[----:B------:R-:W-:Y:S02]  /*10c0*/  HADD2.F32 R17, -RZ, R25.H0_H0 ;  /* 0x20000019ff117230 */ /* 0x000fe40000004100 */
[----:B------:R-:W-:Y:S01]  /*10d0*/  FFMA.FTZ R24, R21, R50, R24 ;  /* 0x0000003215187223 */ /* 0x000fe20000010018 */
[----:B------:R-:W-:-:S02]  /*10e0*/  HADD2.F32 R56, -RZ, R11.H0_H0 ;  /* 0x2000000bff387230 */ /* 0x000fc40000004100 */
[----:B------:R-:W-:Y:S01]  /*10f0*/  FFMA.FTZ R57, R57, R14, R12 ;  /* 0x0000000e39397223 */ /* 0x000fe2000001000c */
[----:B------:R-:W-:Y:S02]  /*1100*/  HADD2.F32 R21, -RZ, R33.H0_H0 ;  /* 0x20000021ff157230 */ /* 0x000fe40000004100 */
[----:B------:R-:W-:Y:S01]  /*1110*/  FFMA.FTZ R32, R32, R23, R29 ;  /* 0x0000001720207223 */ /* 0x000fe2000001001d */
[----:B------:R-:W-:Y:S02]  /*1120*/  HADD2.F32 R22, -RZ, R37.H0_H0 ;  /* 0x20000025ff167230 */ /* 0x000fe40000004100 */
[----:B------:R-:W-:Y:S01]  /*1130*/  FFMA.FTZ R28, R17, R28, R24 ;  /* 0x0000001c111c7223 */ /* 0x000fe20000010018 */
[----:B------:R-:W-:Y:S02]  /*1140*/  HADD2.F32 R25, -RZ, R25.H1_H1 ;  /* 0x30000019ff197230 */ /* 0x000fe40000004100 */
[----:B------:R-:W-:Y:S01]  /*1150*/  FFMA.FTZ R56, R56, R13, R57 ;  /* 0x0000000d38387223 */ /* 0x000fe20000010039 */
[----:B------:R-:W-:-:S02]  /*1160*/  HADD2.F32 R12, -RZ, R19.H0_H0 ;  /* 0x20000013ff0c7230 */ /* 0x000fc40000004100 */
[----:B------:R-:W-:Y:S01]  /*1170*/  FFMA.FTZ R22, R21, R22, R32 ;  /* 0x0000001615167223 */ /* 0x000fe20000010020 */
[----:B------:R-:W-:Y:S02]  /*1180*/  HADD2.F32 R33, -RZ, R33.H1_H1 ;  /* 0x30000021ff217230 */ /* 0x000fe40000004100 */
[----:B------:R-:W-:Y:S02]  /*1190*/  HADD2.F32 R24, -RZ, R37.H1_H1 ;  /* 0x30000025ff187230 */ /* 0x000fe40000004100 */
[----:B------:R-:W-:Y:S01]  /*11a0*/  FFMA.FTZ R28, R25, R20, R28 ;  /* 0x00000014191c7223 */ /* 0x000fe2000001001c */
[----:B------:R-:W-:Y:S02]  /*11b0*/  HADD2.F32 R13, -RZ, R26.H0_H0 ;  /* 0x2000001aff0d7230 */ /* 0x000fe40000004100 */
[----:B------:R-:W-:Y:S02]  /*11c0*/  HADD2.F32 R18, -RZ, R30.H0_H0 ;  /* 0x2000001eff127230 */ /* 0x000fe40000004100 */
[----:B------:R-:W-:Y:S01]  /*11d0*/  FFMA.FTZ R12, R12, R15, R9 ;  /* 0x0000000f0c0c7223 */ /* 0x000fe20000010009 */
[----:B------:R-:W-:-:S02]  /*11e0*/  HADD2.F32 R17, -RZ, R34.H0_H0 ;  /* 0x20000022ff117230 */ /* 0x000fc40000004100 */
[----:B------:R-:W-:Y:S01]  /*11f0*/  FFMA.FTZ R22, R33, R24, R22 ;  /* 0x0000001821167223 */ /* 0x000fe20000010016 */
[----:B------:R-:W-:Y:S02]  /*1200*/  HADD2.F32 R20, -RZ, R38.H0_H0 ;  /* 0x20000026ff147230 */ /* 0x000fe40000004100 */
[----:B------:R-:W-:Y:S01]  /*1210*/  FFMA.FTZ R13, R13, R18, R28 ;  /* 0x000000120d0d7223 */ /* 0x000fe2000001001c */
[----:B------:R-:W-:Y:S02]  /*1220*/  HADD2.F32 R26, -RZ, R26.H1_H1 ;  /* 0x3000001aff1a7230 */ /* 0x000fe40000004100 */
[----:B------:R-:W-:Y:S02]  /*1230*/  HADD2.F32 R15, -RZ, R30.H1_H1 ;  /* 0x3000001eff0f7230 */ /* 0x000fe40000004100 */
[----:B------:R-:W-:Y:S01]  /*1240*/  FFMA.FTZ R17, R17, R20, R22 ;  /* 0x0000001411117223 */ /* 0x000fe20000010016 */
[----:B------:R-:W-:Y:S02]  /*1250*/  HADD2.F32 R34, -RZ, R34.H1_H1 ;  /* 0x30000022ff227230 */ /* 0x000fe40000004100 */
        /* <DEDUP_REMOVED lines=13> */
[----:B------:R-:W-:Y:S02]  /*1330*/  HADD2.F32 R35, -RZ, R35.H1_H1 ;  /* 0x30000023ff237230 */ /* 0x000fe40000004100 */
[----:B------:R-:W-:Y:S02]  /*1340*/  HADD2.F32 R16, -RZ, R39.H1_H1 ;  /* 0x30000027ff107230 */ /* 0x000fe40000004100 */
[----:B------:R-:W-:Y:S01]  /*1350*/  FFMA.FTZ R10, R11, R10, R56 ;  /* 0x0000000a0b0a7223 */ /* 0x000fe20000010038 */
[----:B------:R-:W-:Y:S01]  /*1360*/  FFMA.FTZ R12, R19, R8, R12 ;  /* 0x00000008130c7223 */ /* 0x000fe2000001000c */
[----:B------:R-:W-:Y:S01]  /*1370*/  FFMA.FTZ R26, R27, R14, R26 ;  /* 0x0000000e1b1a7223 */ /* 0x000fe2000001001a */
[----:B------:R-:W-:-:S02]  /*1380*/  FFMA.FTZ R18, R35, R16, R18 ;  /* 0x0000001023127223 */ /* 0x000fc40000010012 */
        /* <DEDUP_REMOVED lines=27> */
[----:B------:R-:W3:Y:S04]  /*1540*/  SHFL.BFLY PT, R18, R17, 0x1, 0x1f ;  /* 0x0c201f0011127f89 */ /* 0x000ee800000e0000 */
[----:B------:R-:W4:Y:S01]  /*1550*/  SHFL.BFLY PT, R22, R19, 0x1, 0x1f ;  /* 0x0c201f0013167f89 */ /* 0x000f2200000e0000 */
[----:B------:R-:W-:Y:S01]  /*1560*/  @P0 SHF.R.S32.HI R11, RZ, 0x1f, R48 ;  /* 0x0000001fff0b0819 */ /* 0x000fe20000011430 */
[----:B------:R-:W-:-:S03]  /*1570*/  HFMA2.MMA R10, -RZ, RZ, 0, 0 ;  /* 0x00000000ff0a7435 */ /* 0x000fc600000001ff */
[----:B------:R-:W-:Y:S02]  /*1580*/  @P0 LEA.HI R11, R11, R48, RZ, 0x6 ;  /* 0x000000300b0b0211 */ /* 0x000fe400078f30ff */
[-C--:B------:R-:W-:Y:S02]  /*1590*/  ISETP.GE.AND P2, PT, R43, R47.reuse, PT ;  /* 0x0000002f2b00720c */ /* 0x080fe40003f46270 */
[----:B------:R-:W-:Y:S02]  /*15a0*/  @P0 LOP3.LUT R10, R11, 0xffffffc0, RZ, 0xc0, !PT ;  /* 0xffffffc00b0a0812 */ /* 0x000fe400078ec0ff */
[----:B------:R-:W-:Y:S01]  /*15b0*/  ISETP.GE.AND P0, PT, R46, R47, PT ;  /* 0x0000002f2e00720c */ /* 0x000fe20003f06270 */
[----:B0-----:R-:W-:Y:S01]  /*15c0*/  FADD.FTZ R20, R12, R13 ;  /* 0x0000000d0c147221 */ /* 0x001fe20000010000 */
[----:B--2---:R-:W-:Y:S01]  /*15d0*/  FADD.FTZ R15, R15, R16 ;  /* 0x000000100f0f7221 */ /* 0x004fe20000010000 */
[----:B---3--:R-:W-:Y:S01]  /*15e0*/  FADD.FTZ R18, R17, R18 ;  /* 0x0000001211127221 */ /* 0x008fe20000010000 */
[----:B----4-:R-:W-:Y:S01]  /*15f0*/  FADD.FTZ R19, R19, R22 ;  /* 0x0000001613137221 */ /* 0x010fe20000010000 */
[----:B------:R-:W-:Y:S08]  /*1600*/  @P5 BRA `(.L_x_3649) ;  /* 0x0000000000645947 */ /* 0x000ff00003800000 */
[----:B------:R-:W0:Y:S01]  /*1610*/  LDC.64 R16, c[0x0][0x278] ;  /* 0x00009e00ff107b82 */ /* 0x000e220000000a00 */
[----:B------:R-:W-:Y:S01]  /*1620*/  SHF.R.S32.HI R14, RZ, 0x1f, R10 ;  /* 0x0000001fff0e7819 */ /* 0x000fe2000001140a */
[----:B------:R-:W-:Y:S01]  /*1630*/  ULDC.64 UR8, c[0x0][0x280] ;  /* 0x0000a00000087ab9 */ /* 0x000fe20000000a00 */
[----:B------:R-:W-:Y:S02]  /*1640*/  IADD3 R12, P5, R5, R10, RZ ;  /* 0x0000000a050c7210 */ /* 0x000fe40007fbe0ff */
[----:B------:R-:W-:Y:S02]  /*1650*/  FSEL R15, R15, RZ, !P4 ;  /* 0x000000ff0f0f7208 */ /* 0x000fe40006000000 */
[----:B------:R-:W-:Y:S02]  /*1660*/  LEA.HI.X.SX32 R13, R5, R14, 0x1, P5 ;  /* 0x0000000e050d7211 */ /* 0x000fe400028f0eff */
[----:B------:R-:W-:Y:S01]  /*1670*/  FSEL R19, R19, RZ, !P0 ;  /* 0x000000ff13137208 */ /* 0x000fe20004000000 */
[----:B0-----:R-:W-:-:S02]  /*1680*/  IMAD R14, R16, UR7, RZ ;  /* 0x00000007100e7c24 */ /* 0x001fc4000f8e02ff */
[----:B------:R-:W-:-:S04]  /*1690*/  IMAD.WIDE.U32 R12, R16, UR6, R12 ;  /* 0x00000006100c7c25 */ /* 0x000fc8000f8e000c */
[----:B------:R-:W-:Y:S01]  /*16a0*/  IMAD R11, R17, UR6, R14 ;  /* 0x00000006110b7c24 */ /* 0x000fe2000f8e020e */
[----:B------:R-:W-:Y:S01]  /*16b0*/  FSEL R17, R18, RZ, !P2 ;  /* 0x000000ff12117208 */ /* 0x000fe20005000000 */
[----:B------:R-:W-:-:S03]  /*16c0*/  IMAD R14, R41, UR8, RZ ;  /* 0x00000008290e7c24 */ /* 0x000fc6000f8e02ff */
[----:B------:R-:W-:Y:S01]  /*16d0*/  IADD3 R13, R13, R11, RZ ;  /* 0x0000000b0d0d7210 */ /* 0x000fe20007ffe0ff */
[C---:B------:R-:W-:Y:S02]  /*16e0*/  IMAD R11, R7.reuse, UR9, R14 ;  /* 0x00000009070b7c24 */ /* 0x040fe4000f8e020e */
[----:B------:R-:W-:Y:S01]  /*16f0*/  IMAD.WIDE.U32 R12, R7, UR8, R12 ;  /* 0x00000008070c7c25 */ /* 0x000fe2000f8e000c */
[----:B------:R-:W-:Y:S02]  /*1700*/  ULDC.64 UR8, c[0x0][0x260] ;  /* 0x0000980000087ab9 */ /* 0x000fe40000000a00 */
[----:B------:R-:W-:-:S04]  /*1710*/  IADD3 R6, P5, R6, R12, RZ ;  /* 0x0000000c06067210 */ /* 0x000fc80007fbe0ff */
[----:B------:R-:W-:Y:S02]  /*1720*/  IADD3.X R13, R42, R13, R11, P5, !PT ;  /* 0x0000000d2a0d7210 */ /* 0x000fe40002ffe40b */
[----:B------:R-:W-:Y:S02]  /*1730*/  LEA R12, P5, R6, UR8, 0x2 ;  /* 0x00000008060c7c11 */ /* 0x000fe4000f8a10ff */
[----:B------:R-:W-:Y:S02]  /*1740*/  FSEL R11, R20, RZ, !P3 ;  /* 0x000000ff140b7208 */ /* 0x000fe40005800000 */
[----:B------:R-:W-:-:S05]  /*1750*/  LEA.HI.X R13, R6, UR9, R13, 0x2, P5 ;  /* 0x00000009060d7c11 */ /* 0x000fca000a8f140d */
[----:B------:R0:W-:Y:S04]  /*1760*/  STG.E desc[UR4][R12.64], R11 ;  /* 0x0000000b0c007986 */ /* 0x0001e8000c101904 */
[----:B------:R0:W-:Y:S04]  /*1770*/  STG.E desc[UR4][R12.64+0x40], R15 ;  /* 0x0000400f0c007986 */ /* 0x0001e8000c101904 */
[----:B------:R0:W-:Y:S04]  /*1780*/  STG.E desc[UR4][R12.64+0x80], R17 ;  /* 0x000080110c007986 */ /* 0x0001e8000c101904 */
[----:B------:R0:W-:Y:S02]  /*1790*/  STG.E desc[UR4][R12.64+0xc0], R19 ;  /* 0x0000c0130c007986 */ /* 0x0001e4000c101904 */
.L_x_3649:
[----:B------:R-:W-:Y:S05]  /*17a0*/  BSYNC B0 ;  /* 0x0000000000007941 */ /* 0x000fea0003800000 */
.L_x_3648:
[----:B------:R-:W-:Y:S01]  /*17b0*/  IADD3 R4, R4, 0x3f, RZ ;  /* 0x0000003f04047810 */ /* 0x000fe20007ffe0ff */
[----:B------:R-:W-:Y:S01]  /*17c0*/  BSSY B0, `(.L_x_3650) ;  /* 0x0000029000007945 */ /* 0x000fe20003800000 */
[----:B0-----:R-:W-:Y:S02]  /*17d0*/  SHF.L.U32 R12, R10, 0x7, RZ ;  /* 0x000000070a0c7819 */ /* 0x001fe400000006ff */
[----:B------:R-:W-:Y:S02]  /*17e0*/  SHF.R.S32.HI R11, RZ, 0x1f, R4 ;  /* 0x0000001fff0b7819 */ /* 0x000fe40000011404 */
[----:B------:R-:W-:Y:S02]  /*17f0*/  SHF.L.U32 R13, R2, 0xd, RZ ;  /* 0x0000000d020d7819 */ /* 0x000fe400000006ff */
[----:B------:R-:W-:Y:S02]  /*1800*/  LEA.HI R11, R11, R4, RZ, 0x6 ;  /* 0x000000040b0b7211 */ /* 0x000fe400078f30ff */
[----:B------:R-:W-:-:S02]  /*1810*/  SHF.L.U32 R6, R3, 0x2, RZ ;  /* 0x0000000203067819 */ /* 0x000fc400000006ff */
[----:B------:R-:W-:Y:S02]  /*1820*/  LOP3.LUT R4, R11, 0xffffffc0, RZ, 0xc0, !PT ;  /* 0xffffffc00b047812 */ /* 0x000fe400078ec0ff */
[----:B------:R-:W-:Y:S02]  /*1830*/  SHF.R.S32.HI R14, RZ, 0x1f, R12 ;  /* 0x0000001fff0e7819 */ /* 0x000fe4000001140c */
[----:B------:R-:W-:Y:S02]  /*1840*/  IADD3 R4, -R5, R4, RZ ;  /* 0x0000000405047210 */ /* 0x000fe40007ffe1ff */
[--C-:B------:R-:W-:Y:S02]  /*1850*/  IADD3 R12, P0, P2, R12, R6, R13.reuse ;  /* 0x000000060c0c7210 */ /* 0x100fe40007a1e00d */
[----:B------:R-:W-:Y:S02]  /*1860*/  ISETP.GE.OR P1, PT, R3, R4, P1 ;  /* 0x000000040300720c */ /* 0x000fe40000f26670 */
[----:B------:R-:W-:-:S02]  /*1870*/  SHF.R.S32.HI R13, RZ, 0x1f, R13 ;  /* 0x0000001fff0d7819 */ /* 0x000fc4000001140d */
[----:B------:R-:W-:-:S04]  /*1880*/  SHF.R.S32.HI R6, RZ, 0x1f, R6 ;  /* 0x0000001fff067819 */ /* 0x000fc80000011406 */
[----:B------:R-:W-:Y:S01]  /*1890*/  IADD3.X R13, R14, R6, R13, P0, P2 ;  /* 0x000000060e0d7210 */ /* 0x000fe200007e440d */
[----:B-1----:R-:W-:-:S04]  /*18a0*/  IMAD R6, R8, UR7, RZ ;  /* 0x0000000708067c24 */ /* 0x002fc8000f8e02ff */
[----:B------:R-:W-:Y:S02]  /*18b0*/  IMAD R9, R9, UR6, R6 ;  /* 0x0000000609097c24 */ /* 0x000fe4000f8e0206 */
[----:B------:R-:W-:-:S05]  /*18c0*/  IMAD.WIDE.U32 R12, R8, UR6, R12 ;  /* 0x00000006080c7c25 */ /* 0x000fca000f8e000c */
[----:B------:R-:W-:Y:S01]  /*18d0*/  IADD3 R11, R13, R9, RZ ;  /* 0x000000090d0b7210 */ /* 0x000fe20007ffe0ff */
[----:B------:R-:W-:Y:S06]  /*18e0*/  @P1 BRA `(.L_x_3651) ;  /* 0x0000000000581947 */ /* 0x000fec0003800000 */
[----:B------:R-:W0:Y:S01]  /*18f0*/  LDC.64 R8, c[0x0][0x2a8] ;  /* 0x0000aa00ff087b82 */ /* 0x000e220000000a00 */
[----:B------:R-:W-:Y:S01]  /*1900*/  SHF.R.S32.HI R6, RZ, 0x1f, R5 ;  /* 0x0000001fff067819 */ /* 0x000fe20000011405 */
[----:B------:R-:W-:Y:S01]  /*1910*/  ULDC.64 UR8, c[0x0][0x2b0] ;  /* 0x0000ac0000087ab9 */ /* 0x000fe20000000a00 */
[--C-:B------:R-:W-:Y:S02]  /*1920*/  IADD3 R4, P0, P1, R10, R5, R3.reuse ;  /* 0x000000050a047210 */ /* 0x100fe4000791e003 */
[----:B------:R-:W-:Y:S02]  /*1930*/  SHF.R.S32.HI R14, RZ, 0x1f, R10 ;  /* 0x0000001fff0e7819 */ /* 0x000fe4000001140a */
[----:B------:R-:W-:-:S04]  /*1940*/  SHF.R.S32.HI R5, RZ, 0x1f, R3 ;  /* 0x0000001fff057819 */ /* 0x000fc80000011403 */
[----:B------:R-:W-:Y:S02]  /*1950*/  IADD3.X R5, R14, R6, R5, P0, P1 ;  /* 0x000000060e057210 */ /* 0x000fe400007e2405 */
[----:B-----5:R-:W-:Y:S01]  /*1960*/  FSETP.NEU.FTZ.AND P0, PT, R40, -INF , PT ;  /* 0xff8000002800780b */ /* 0x020fe20003f1d000 */
[C---:B0-----:R-:W-:Y:S02]  /*1970*/  IMAD R6, R8.reuse, UR7, RZ ;  /* 0x0000000708067c24 */ /* 0x041fe4000f8e02ff */
[----:B------:R-:W-:-:S04]  /*1980*/  IMAD.WIDE.U32 R4, R8, UR6, R4 ;  /* 0x0000000608047c25 */ /* 0x000fc8000f8e0004 */
[----:B------:R-:W-:Y:S02]  /*1990*/  IMAD R9, R9, UR6, R6 ;  /* 0x0000000609097c24 */ /* 0x000fe4000f8e0206 */
[----:B------:R-:W-:-:S03]  /*19a0*/  IMAD R6, R41, UR8, RZ ;  /* 0x0000000829067c24 */ /* 0x000fc6000f8e02ff */
[----:B------:R-:W-:Y:S01]  /*19b0*/  IADD3 R5, R5, R9, RZ ;  /* 0x0000000905057210 */ /* 0x000fe20007ffe0ff */
[C---:B------:R-:W-:Y:S02]  /*19c0*/  IMAD R9, R7.reuse, UR9, R6 ;  /* 0x0000000907097c24 */ /* 0x040fe4000f8e0206 */
[----:B------:R-:W-:Y:S01]  /*19d0*/  FMUL.FTZ R6, R40, 1.4426950216293334961 ;  /* 0x3fb8aa3b28067820 */ /* 0x000fe20000410000 */
[----:B------:R-:W-:Y:S01]  /*19e0*/  IMAD.WIDE.U32 R4, R7, UR8, R4 ;  /* 0x0000000807047c25 */ /* 0x000fe2000f8e0004 */
[----:B------:R-:W-:-:S04]  /*19f0*/  ULDC.64 UR8, c[0x0][0x2a0] ;  /* 0x0000a80000087ab9 */ /* 0x000fc80000000a00 */
[----:B------:R-:W-:Y:S02]  /*1a00*/  IADD3 R5, R5, R9, RZ ;  /* 0x0000000905057210 */ /* 0x000fe40007ffe0ff */
[----:B------:R-:W-:-:S04]  /*1a10*/  LEA R8, P1, R4, UR8, 0x2 ;  /* 0x0000000804087c11 */ /* 0x000fc8000f8210ff */
[----:B------:R-:W-:Y:S02]  /*1a20*/  LEA.HI.X R9, R4, UR9, R5, 0x2, P1 ;  /* 0x0000000904097c11 */ /* 0x000fe400088f1405 */
[----:B------:R-:W-:-:S05]  /*1a30*/  FSEL R5, R6, RZ, P0 ;  /* 0x000000ff06057208 */ /* 0x000fca0000000000 */
[----:B------:R0:W-:Y:S02]  /*1a40*/  STG.E desc[UR4][R8.64], R5 ;  /* 0x0000000508007986 */ /* 0x0001e4000c101904 */
.L_x_3651:
[----:B------:R-:W-:Y:S05]  /*1a50*/  BSYNC B0 ;  /* 0x0000000000007941 */ /* 0x000fea0003800000 */
.L_x_3650:
[----:B------:R-:W-:Y:S01]  /*1a60*/  ULDC.64 UR10, c[0x0][0x2e8] ;  /* 0x0000ba00000a7ab9 */ /* 0x000fe20000000a00 */
[----:B------:R-:W-:Y:S01]  /*1a70*/  ULDC.64 UR8, c[0x0][0x2d8] ;  /* 0x0000b60000087ab9 */ /* 0x000fe20000000a00 */
[----:B------:R-:W-:Y:S01]  /*1a80*/  MOV R10, R12 ;  /* 0x0000000c000a7202 */ /* 0x000fe20000000f00 */
[----:B------:R-:W-:Y:S01]  /*1a90*/  IMAD R6, R41, UR8, RZ ;  /* 0x0000000829067c24 */ /* 0x000fe2000f8e02ff */
[----:B------:R-:W-:-:S03]  /*1aa0*/  ISETP.NE.U32.AND P0, PT, RZ, UR10, PT ;  /* 0x0000000aff007c0c */ /* 0x000fc6000bf05070 */
[----:B0-----:R-:W-:Y:S01]  /*1ab0*/  IMAD.WIDE.U32 R4, R7, UR8, R10 ;  /* 0x0000000807047c25 */ /* 0x001fe2000f8e000a */
[----:B------:R-:W-:-:S03]  /*1ac0*/  ISETP.NE.AND.EX P0, PT, RZ, UR11, PT, P0 ;  /* 0x0000000bff007c0c */ /* 0x000fc6000bf05300 */
[----:B------:R-:W-:Y:S01]  /*1ad0*/  IMAD R7, R7, UR9, R6 ;  /* 0x0000000907077c24 */ /* 0x000fe2000f8e0206 */
[----:B------:R-:W-:Y:S01]  /*1ae0*/  ISETP.NE.OR P0, PT, R3, RZ, !P0 ;  /* 0x000000ff0300720c */ /* 0x000fe20004705670 */
[----:B------:R-:W-:Y:S02]  /*1af0*/  ULDC.64 UR8, c[0x0][0x2b8] ;  /* 0x0000ae0000087ab9 */ /* 0x000fe40000000a00 */
[----:B------:R-:W-:Y:S02]  /*1b00*/  LEA R6, P1, R4, UR8, 0x2 ;  /* 0x0000000804067c11 */ /* 0x000fe4000f8210ff */
[----:B------:R-:W-:-:S04]  /*1b10*/  IADD3 R5, R5, R7, RZ ;  /* 0x0000000705057210 */ /* 0x000fc80007ffe0ff */
[----:B------:R-:W-:-:S05]  /*1b20*/  LEA.HI.X R7, R4, UR9, R5, 0x2, P1 ;  /* 0x0000000904077c11 */ /* 0x000fca00088f1405 */
        /* <DEDUP_REMOVED lines=9> */
[----:B------:R-:W1:Y:S08]  /*1bc0*/  LDC R3, c[0x0][0x2e0] ;  /* 0x0000b800ff037b82 */ /* 0x000e700000000800 */
[----:B0-----:R-:W0:Y:S08]  /*1bd0*/  LDC R7, c[0x0][0x220] ;  /* 0x00008800ff077b82 */ /* 0x001e300000000800 */
[----:B------:R-:W2:Y:S01]  /*1be0*/  LDC.64 R4, c[0x0][0x2e8] ;  /* 0x0000ba00ff047b82 */ /* 0x000ea20000000a00 */
[----:B-1----:R-:W-:-:S04]  /*1bf0*/  IMAD R0, R2, R3, R0 ;  /* 0x0000000302007224 */ /* 0x002fc800078e0200 */
[----:B0-----:R-:W-:-:S04]  /*1c00*/  IMAD R3, R0, R7, UR6 ;  /* 0x0000000600037e24 */ /* 0x001fc8000f8e0207 */
[----:B--2---:R-:W-:-:S05]  /*1c10*/  IMAD.WIDE R2, R3, 0x4, R4 ;  /* 0x0000000403027825 */ /* 0x004fca00078e0204 */
[----:B------:R-:W-:Y:S01]  /*1c20*/  STG.E desc[UR4][R2.64], RZ ;  /* 0x000000ff02007986 */ /* 0x000fe2000c101904 */
[----:B------:R-:W-:Y:S05]  /*1c30*/  EXIT ;  /* 0x000000000000794d */ /* 0x000fea0003800000 */
.L_x_3652:
        /* <DEDUP_REMOVED lines=12> */
.L_x_3680:


//--------------------- .nv.global.init           --------------------------
	.section	.nv.global.init,"aw",@progbits
.nv.global.init:
	.type		$str$23,@object
	.size		$str$23,($str$24 - $str$23)
$str$23:
        /*0000*/ 	.byte	0x28, 0x61, 0x64, 0x64, 0x72, 0x65, 0x73, 0x73, 0x20, 0x26, 0x20, 0x6d, 0x61, 0x73, 0x6b, 0x29
        /*0010*/ 	.byte	0x20, 0x3d, 0x3d, 0x20, 0x30, 0x00
	.type		$str$24,@object
	.size		$str$24,(__unnamed_4 - $str$24)
$str$24:
        /*0016*/ 	.byte	0x2f, 0x74, 0x6d, 0x70, 0x2f, 0x6f, 0x73, 0x73, 0x5f, 0x6b, 0x65, 0x72, 0x6e, 0x65, 0x6c, 0x73
        /*0026*/ 	.byte	0x5f, 0x73, 0x72, 0x63, 0x2f, 0x66, 0x6c, 0x61, 0x73, 0x68, 0x5f, 0x61, 0x74, 0x74, 0x65, 0x6e
        /*0036*/ 	.byte	0x74, 0x69, 0x6f, 0x6e, 0x2f, 0x63, 0x73, 0x72, 0x63, 0x2f, 0x63, 0x75, 0x74, 0x6c, 0x61, 0x73
        /*0046*/ 	.byte	0x73, 0x2f, 0x69, 0x6e, 0x63, 0x6c, 0x75, 0x64, 0x65, 0x2f, 0x63, 0x75, 0x74, 0x65, 0x2f, 0x70
        /*0056*/ 	.byte	0x6f, 0x69, 0x6e, 0x74, 0x65, 0x72, 0x5f, 0x66, 0x6c, 0x61, 0x67, 0x67, 0x65, 0x64, 0x2e, 0x68
        /*0066*/ 	.byte	0x70, 0x70, 0x00
	.type		__unnamed_4,@object
	.size		__unnamed_4,(__unnamed_2 - __unnamed_4)
__unnamed_4:
        /*0069*/ 	.byte	0x61, 0x75, 0x74, 0x6f, 0x20, 0x63, 0x75, 0x74, 0x65, 0x3a, 0x3a, 0x61, 0x73, 0x5f, 0x70, 0x6f
        /* <DEDUP_REMOVED lines=19> */
        /*01a9*/ 	.byte	0x3a, 0x43, 0x3c, 0x36, 0x34, 0x3e, 0x3e, 0x3e, 0x3e, 0x5d, 0x00
	.type		__unnamed_2,@object
	.size		__unnamed_2,(__unnamed_3 - __unnamed_2)
__unnamed_2:
        /* <DEDUP_REMOVED lines=22> */
        /*0314*/ 	.byte	0x3e, 0x3e, 0x3e, 0x20, 0x26, 0x5d, 0x00
	.type		__unnamed_3,@object
	.size		__unnamed_3,(__unnamed_1 - __unnamed_3)
__unnamed_3:
        /* <DEDUP_REMOVED lines=23> */
        /*048b*/ 	.byte	0x3a, 0x43, 0x3c, 0x38, 0x31, 0x39, 0x32, 0x3e, 0x3e, 0x3e, 0x3e, 0x3e, 0x5d, 0x00
	.type		__unnamed_1,@object
	.size		__unnamed_1,(.L_0 - __unnamed_1)
__unnamed_1:
        /* <DEDUP_REMOVED lines=28> */
        /*0659*/ 	.byte	0x31, 0x39, 0x32, 0x3e, 0x3e, 0x3e, 0x3e, 0x3e, 0x20, 0x26, 0x5d, 0x00
.L_0:


//--------------------- .nv.shared._ZN7cutlass13device_kernelIN5flash11enable_sm90INS1_16FlashAttnBwdSm90INS1_25CollectiveMainloopBwdSm90ILi2ELi2ELi2EN4cute5tupleIJNS5_1CILi1EEES8_S8_EEENS6_IJNS7_ILi64EEENS7_ILi128EEESB_EEENS_6half_tEfNS_4arch4Sm90ELb0ELb0ELb1ELb0ELb0ELb1ELb0ELb0ELi2ELi1ELi2ELi1ELb0EEENS1_21CollectiveEpilogueBwdISC_SD_SF_Li256ELb0ELb0ELi1EEENS1_19SingleTileSchedulerILb0ELb0ELb0ELi128EEEEEEEEEvNT_6ParamsE --------------------------
	.section	.nv.shared._ZN7cutlass13device_kernelIN5flash11enable_sm90INS1_16FlashAttnBwdSm90INS1_25CollectiveMainloopBwdSm90ILi2ELi2ELi2EN4cute5tupleIJNS5_1CILi1EEES8_S8_EEENS6_IJNS7_ILi64EEENS7_ILi128EEESB_EEENS_6half_tEfNS_4arch4Sm90ELb0ELb0ELb1ELb0ELb0ELb1ELb0ELb0ELi2ELi1ELi2ELi1ELb0EEENS1_21CollectiveEpilogueBwdISC_SD_SF_Li256ELb0ELb0ELi1EEENS1_19SingleTileSchedulerILb0ELb0ELb0ELi128EEEEEEEEEvNT_6ParamsE,"aw",@nobits
	.sectionflags	@""
	.align	16
	.zero		1024


//--------------------- .nv.shared.reserved.0     --------------------------
	.section	.nv.shared.reserved.0,"aw",@nobits
	.weak		__nv_reservedSMEM_offset_0_alias
	.size		__nv_reservedSMEM_offset_0_alias, 0, 0
	.other		__nv_reservedSMEM_offset_0_alias,@"STO_CUDA_RESERVED_SHARED STV_DEFAULT"
__nv_reservedSMEM_offset_0_alias:
	.zero		0


//--------------------- .nv.global                --------------------------
	.section	.nv.global,"aw",@nobits
.nv.global:
	.type		_ZN74_INTERNAL_9fa27cf8_38_flash_bwd_hdim128_fp16_softcap_sm90_cu_ef95aea4_31554cute1_E,@object
	.size		_ZN74_INTERNAL_9fa27cf8_38_flash_bwd_hdim128_fp16_softcap_sm90_cu_ef95aea4_31554cute1_E,(_ZN74_INTERNAL_9fa27cf8_38_flash_bwd_hdim128_fp16_softcap_sm90_cu_ef95aea4_31554cuda3std3__45__cpo6cbeginE - _ZN74_INTERNAL_9fa27cf8_38_flash_bwd_hdim128_fp16_softcap_sm90_cu_ef95aea4_31554cute1_E)
_ZN74_INTERNAL_9fa27cf8_38_flash_bwd_hdim128_fp16_softcap_sm90_cu_ef95aea4_31554cute1_E:
	.zero		1
	.type		_ZN74_INTERNAL_9fa27cf8_38_flash_bwd_hdim128_fp16_softcap_sm90_cu_ef95aea4_31554cuda3std3__45__cpo6cbeginE,@object
	.size		_ZN74_INTERNAL_9fa27cf8_38_flash_bwd_hdim128_fp16_softcap_sm90_cu_ef95aea4_31554cuda3std3__45__cpo6cbeginE,(_ZN74_INTERNAL_9fa27cf8_38_flash_bwd_hdim128_fp16_softcap_sm90_cu_ef95aea4_31554cuda3std3__48in_placeE - _ZN74_INTERNAL_9fa27cf8_38_flash_bwd_hdim128_fp16_softcap_sm90_cu_ef95aea4_31554cuda3std3__45__cpo6cbeginE)
_ZN74_INTERNAL_9fa27cf8_38_flash_bwd_hdim128_fp16_softcap_sm90_cu_ef95aea4_31554cuda3std3__45__cpo6cbeginE:
	.zero		1
	.type		_ZN74_INTERNAL_9fa27cf8_38_flash_bwd_hdim128_fp16_softcap_sm90_cu_ef95aea4_31554cuda3std3__48in_placeE,@object
	.size		_ZN74_INTERNAL_9fa27cf8_38_flash_bwd_hdim128_fp16_softcap_sm90_cu_ef95aea4_31554cuda3std3__48in_placeE,(_ZN74_INTERNAL_9fa27cf8_38_flash_bwd_hdim128_fp16_softcap_sm90_cu_ef95aea4_31554cuda3std6ranges3__45__cpo9iter_moveE - _ZN74_INTERNAL_9fa27cf8_38_flash_bwd_hdim128_fp16_softcap_sm90_cu_ef95aea4_31554cuda3std3__48in_placeE)
_ZN74_INTERNAL_9fa27cf8_38_flash_bwd_hdim128_fp16_softcap_sm90_cu_ef95aea4_31554cuda3std3__48in_placeE:
	.zero		1
	.type		_ZN74_INTERNAL_9fa27cf8_38_flash_bwd_hdim128_fp16_softcap_sm90_cu_ef95aea4_31554cuda3std6ranges3__45__cpo9iter_moveE,@object
	.size		_ZN74_INTERNAL_9fa27cf8_38_flash_bwd_hdim128_fp16_softcap_sm90_cu_ef95aea4_31554cuda3std6ranges3__45__cpo9iter_moveE,(_ZN74_INTERNAL_9fa27cf8_38_flash_bwd_hdim128_fp16_softcap_sm90_cu_ef95aea4_31554cuda3std3__45__cpo5beginE - _ZN74_INTERNAL_9fa27cf8_38_flash_bwd_hdim128_fp16_softcap_sm90_cu_ef95aea4_31554cuda3std6ranges3__45__cpo9iter_moveE)
_ZN74_INTERNAL_9fa27cf8_38_flash_bwd_hdim128_fp16_softcap_sm90_cu_ef95aea4_31554cuda3std6ranges3__45__cpo9iter_moveE:
	.zero		1
	.type		_ZN74_INTERNAL_9fa27cf8_38_flash_bwd_hdim128_fp16_softcap_sm90_cu_ef95aea4_31554cuda3std3__45__cpo5beginE,@object
	.size		_ZN74_INTERNAL_9fa27cf8_38_flash_bwd_hdim128_fp16_softcap_sm90_cu_ef95aea4_31554cuda3std3__45__cpo5beginE,(_ZN74_INTERNAL_9fa27cf8_38_flash_bwd_hdim128_fp16_softcap_sm90_cu_ef95aea4_31554cuda3std3__476_GLOBAL__N__9fa27cf8_38_flash_bwd_hdim128_fp16_softcap_sm90_cu_ef95aea4_31556ignoreE - _ZN74_INTERNAL_9fa27cf8_38_flash_bwd_hdim128_fp16_softcap_sm90_cu_ef95aea4_31554cuda3std3__45__cpo5beginE)
_ZN74_INTERNAL_9fa27cf8_38_flash_bwd_hdim128_fp16_softcap_sm90_cu_ef95aea4_31554cuda3std3__45__cpo5beginE:
	.zero		1
	.type		_ZN74_INTERNAL_9fa27cf8_38_flash_bwd_hdim128_fp16_softcap_sm90_cu_ef95aea4_31554cuda3std3__476_GLOBAL__N__9fa27cf8_38_flash_bwd_hdim128_fp16_softcap_sm90_cu_ef95aea4_31556ignoreE,@object
	.size		_ZN74_INTERNAL_9fa27cf8_38_flash_bwd_hdim128_fp16_softcap_sm90_cu_ef95aea4_31554cuda3std3__476_GLOBAL__N__9fa27cf8_38_flash_bwd_hdim128_fp16_softcap_sm90_cu_ef95aea4_31556ignoreE,(_ZN74_INTERNAL_9fa27cf8_38_flash_bwd_hdim128_fp16_softcap_sm90_cu_ef95aea4_31554cute7productE - _ZN74_INTERNAL_9fa27cf8_38_flash_bwd_hdim128_fp16_softcap_sm90_cu_ef95aea4_31554cuda3std3__476_GLOBAL__N__9fa27cf8_38_flash_bwd_hdim128_fp16_softcap_sm90_cu_ef95aea4_31556ignoreE)
_ZN74_INTERNAL_9fa27cf8_38_flash_bwd_hdim128_fp16_softcap_sm90_cu_ef95aea4_31554cuda3std3__476_GLOBAL__N__9fa27cf8_38_flash_bwd_hdim128_fp16_softcap_sm90_cu_ef95aea4_31556ignoreE:
	.zero		1
	.type		_ZN74_INTERNAL_9fa27cf8_38_flash_bwd_hdim128_fp16_softcap_sm90_cu_ef95aea4_31554cute7productE,@object
	.size		_ZN74_INTERNAL_9fa27cf8_38_flash_bwd_hdim128_fp16_softcap_sm90_cu_ef95aea4_31554cute7productE,(_ZN74_INTERNAL_9fa27cf8_38_flash_bwd_hdim128_fp16_softcap_sm90_cu_ef95aea4_31554cuda3std3__45__cpo3endE - _ZN74_INTERNAL_9fa27cf8_38_flash_bwd_hdim128_fp16_softcap_sm90_cu_ef95aea4_31554cute7productE)
_ZN74_INTERNAL_9fa27cf8_38_flash_bwd_hdim128_fp16_softcap_sm90_cu_ef95aea4_31554cute7productE:
	.zero		1
	.type		_ZN74_INTERNAL_9fa27cf8_38_flash_bwd_hdim128_fp16_softcap_sm90_cu_ef95aea4_31554cuda3std3__45__cpo3endE,@object
	.size		_ZN74_INTERNAL_9fa27cf8_38_flash_bwd_hdim128_fp16_softcap_sm90_cu_ef95aea4_31554cuda3std3__45__cpo3endE,(_ZN74_INTERNAL_9fa27cf8_38_flash_bwd_hdim128_fp16_softcap_sm90_cu_ef95aea4_31554cuda3std3__419piecewise_constructE - _ZN74_INTERNAL_9fa27cf8_38_flash_bwd_hdim128_fp16_softcap_sm90_cu_ef95aea4_31554cuda3std3__45__cpo3endE)
_ZN74_INTERNAL_9fa27cf8_38_flash_bwd_hdim128_fp16_softcap_sm90_cu_ef95aea4_31554cuda3std3__45__cpo3endE:
	.zero		1
	.type		_ZN74_INTERNAL_9fa27cf8_38_flash_bwd_hdim128_fp16_softcap_sm90_cu_ef95aea4_31554cuda3std3__419piecewise_constructE,@object
	.size		_ZN74_INTERNAL_9fa27cf8_38_flash_bwd_hdim128_fp16_softcap_sm90_cu_ef95aea4_31554cuda3std3__419piecewise_constructE,(_ZN74_INTERNAL_9fa27cf8_38_flash_bwd_hdim128_fp16_softcap_sm90_cu_ef95aea4_31554cuda3std3__45__cpo4cendE - _ZN74_INTERNAL_9fa27cf8_38_flash_bwd_hdim128_fp16_softcap_sm90_cu_ef95aea4_31554cuda3std3__419piecewise_constructE)
_ZN74_INTERNAL_9fa27cf8_38_flash_bwd_hdim128_fp16_softcap_sm90_cu_ef95aea4_31554cuda3std3__419piecewise_constructE:
	.zero		1
	.type		_ZN74_INTERNAL_9fa27cf8_38_flash_bwd_hdim128_fp16_softcap_sm90_cu_ef95aea4_31554cuda3std3__45__cpo4cendE,@object
	.size		_ZN74_INTERNAL_9fa27cf8_38_flash_bwd_hdim128_fp16_softcap_sm90_cu_ef95aea4_31554cuda3std3__45__cpo4cendE,(_ZN74_INTERNAL_9fa27cf8_38_flash_bwd_hdim128_fp16_softcap_sm90_cu_ef95aea4_31554cuda3std6ranges3__45__cpo4swapE - _ZN74_INTERNAL_9fa27cf8_38_flash_bwd_hdim128_fp16_softcap_sm90_cu_ef95aea4_31554cuda3std3__45__cpo4cendE)
_ZN74_INTERNAL_9fa27cf8_38_flash_bwd_hdim128_fp16_softcap_sm90_cu_ef95aea4_31554cuda3std3__45__cpo4cendE:
	.zero		1
	.type		_ZN74_INTERNAL_9fa27cf8_38_flash_bwd_hdim128_fp16_softcap_sm90_cu_ef95aea4_31554cuda3std6ranges3__45__cpo4swapE,@object
	.size		_ZN74_INTERNAL_9fa27cf8_38_flash_bwd_hdim128_fp16_softcap_sm90_cu_ef95aea4_31554cuda3std6ranges3__45__cpo4swapE,(.L_11 - _ZN74_INTERNAL_9fa27cf8_38_flash_bwd_hdim128_fp16_softcap_sm90_cu_ef95aea4_31554cuda3std6ranges3__45__cpo4swapE)
_ZN74_INTERNAL_9fa27cf8_38_flash_bwd_hdim128_fp16_softcap_sm90_cu_ef95aea4_31554cuda3std6ranges3__45__cpo4swapE:
	.zero		1
.L_11:


//--------------------- .nv.shared._ZN7cutlass13device_kernelIN5flash11enable_sm90INS1_16FlashAttnBwdSm90INS1_25CollectiveMainloopBwdSm90ILi2ELi2ELi2EN4cute5tupleIJNS5_1CILi1EEES8_S8_EEENS6_IJNS7_ILi64EEENS7_ILi128EEESB_EEENS_6half_tEfNS_4arch4Sm90ELb0ELb0ELb1ELb0ELb1ELb1ELb0ELb0ELi2ELi1ELi2ELi1ELb0EEENS1_21CollectiveEpilogueBwdISC_SD_SF_Li256ELb0ELb0ELi1EEENS1_19SingleTileSchedulerILb0ELb0ELb0ELi128EEEEEEEEEvNT_6ParamsE --------------------------
	.section	.nv.shared._ZN7cutlass13device_kernelIN5flash11enable_sm90INS1_16FlashAttnBwdSm90INS1_25CollectiveMainloopBwdSm90ILi2ELi2ELi2EN4cute5tupleIJNS5_1CILi1EEES8_S8_EEENS6_IJNS7_ILi64EEENS7_ILi128EEESB_EEENS_6half_tEfNS_4arch4Sm90ELb0ELb0ELb1ELb0ELb1ELb1ELb0ELb0ELi2ELi1ELi2ELi1ELb0EEENS1_21CollectiveEpilogueBwdISC_SD_SF_Li256ELb0ELb0ELi1EEENS1_19SingleTileSchedulerILb0ELb0ELb0ELi128EEEEEEEEEvNT_6ParamsE,"aw",@nobits
	.sectionflags	@""
	.align	16
	.zero		1024


//--------------------- .nv.shared._ZN7cutlass13device_kernelIN5flash11enable_sm90INS1_16FlashAttnBwdSm90INS1_25CollectiveMainloopBwdSm90ILi2ELi2ELi2EN4cute5tupleIJNS5_1CILi1EEES8_S8_EEENS6_IJNS7_ILi64EEENS7_ILi128EEESB_EEENS_6half_tEfNS_4arch4Sm90ELb0ELb0ELb1ELb0ELb0ELb1ELb0ELb0ELi2ELi1ELi2ELi1ELb0EEENS1_24CollectiveEpilogueBwdGQAISC_fSF_Li256ELb0ELb0EEENS1_19SingleTileSchedulerILb0ELb0ELb0ELi128EEEEEEEEEvNT_6ParamsE --------------------------
	.section	.nv.shared._ZN7cutlass13device_kernelIN5flash11enable_sm90INS1_16FlashAttnBwdSm90INS1_25CollectiveMainloopBwdSm90ILi2ELi2ELi2EN4cute5tupleIJNS5_1CILi1EEES8_S8_EEENS6_IJNS7_ILi64EEENS7_ILi128EEESB_EEENS_6half_tEfNS_4arch4Sm90ELb0ELb0ELb1ELb0ELb0ELb1ELb0ELb0ELi2ELi1ELi2ELi1ELb0EEENS1_24CollectiveEpilogueBwdGQAISC_fSF_Li256ELb0ELb0EEENS1_19SingleTileSchedulerILb0ELb0ELb0ELi128EEEEEEEEEvNT_6ParamsE,"aw",@nobits
	.sectionflags	@""
	.align	16
	.zero		1024


//--------------------- .nv.shared._ZN7cutlass13device_kernelIN5flash11enable_sm90INS1_16FlashAttnBwdSm90INS1_25CollectiveMainloopBwdSm90ILi2ELi2ELi2EN4cute5tupleIJNS5_1CILi1EEES8_S8_EEENS6_IJNS7_ILi64EEENS7_ILi128EEESB_EEENS_6half_tEfNS_4arch4Sm90ELb0ELb0ELb1ELb0ELb1ELb1ELb0ELb0ELi2ELi1ELi2ELi1ELb0EEENS1_24CollectiveEpilogueBwdGQAISC_fSF_Li256ELb0ELb1EEENS1_19SingleTileSchedulerILb0ELb0ELb0ELi128EEEEEEEEEvNT_6ParamsE --------------------------
	.section	.nv.shared._ZN7cutlass13device_kernelIN5flash11enable_sm90INS1_16FlashAttnBwdSm90INS1_25CollectiveMainloopBwdSm90ILi2ELi2ELi2EN4cute5tupleIJNS5_1CILi1EEES8_S8_EEENS6_IJNS7_ILi64EEENS7_ILi128EEESB_EEENS_6half_tEfNS_4arch4Sm90ELb0ELb0ELb1ELb0ELb1ELb1ELb0ELb0ELi2ELi1ELi2ELi1ELb0EEENS1_24CollectiveEpilogueBwdGQAISC_fSF_Li256ELb0ELb1EEENS1_19SingleTileSchedulerILb0ELb0ELb0ELi128EEEEEEEEEvNT_6ParamsE,"aw",@nobits
	.sectionflags	@""
	.align	16
	.zero		1024


//--------------------- .nv.shared._ZN7cutlass13device_kernelIN5flash11enable_sm90INS1_16FlashAttnBwdSm90INS1_25CollectiveMainloopBwdSm90ILi2ELi2ELi2EN4cute5tupleIJNS5_1CILi1EEES8_S8_EEENS6_IJNS7_ILi64EEENS7_ILi128EEESB_EEENS_6half_tEfNS_4arch4Sm90ELb0ELb0ELb1ELb1ELb0ELb1ELb0ELb0ELi2ELi1ELi2ELi1ELb0EEENS1_21CollectiveEpilogueBwdISC_SD_SF_Li256ELb1ELb0ELi1EEENS1_19SingleTileSchedulerILb1ELb0ELb0ELi128EEEEEEEEEvNT_6ParamsE --------------------------
	.section	.nv.shared._ZN7cutlass13device_kernelIN5flash11enable_sm90INS1_16FlashAttnBwdSm90INS1_25CollectiveMainloopBwdSm90ILi2ELi2ELi2EN4cute5tupleIJNS5_1CILi1EEES8_S8_EEENS6_IJNS7_ILi64EEENS7_ILi128EEESB_EEENS_6half_tEfNS_4arch4Sm90ELb0ELb0ELb1ELb1ELb0ELb1ELb0ELb0ELi2ELi1ELi2ELi1ELb0EEENS1_21CollectiveEpilogueBwdISC_SD_SF_Li256ELb1ELb0ELi1EEENS1_19SingleTileSchedulerILb1ELb0ELb0ELi128EEEEEEEEEvNT_6ParamsE,"aw",@nobits
	.sectionflags	@""
	.align	16
	.zero		1024


//--------------------- .nv.shared._ZN7cutlass13device_kernelIN5flash11enable_sm90INS1_16FlashAttnBwdSm90INS1_25CollectiveMainloopBwdSm90ILi2ELi2ELi2EN4cute5tupleIJNS5_1CILi1EEES8_S8_EEENS6_IJNS7_ILi64EEENS7_ILi128EEESB_EEENS_6half_tEfNS_4arch4Sm90ELb0ELb0ELb1ELb1ELb1ELb1ELb0ELb0ELi2ELi1ELi2ELi1ELb0EEENS1_21CollectiveEpilogueBwdISC_SD_SF_Li256ELb1ELb0ELi1EEENS1_19SingleTileSchedulerILb1ELb0ELb0ELi128EEEEEEEEEvNT_6ParamsE --------------------------
	.section	.nv.shared._ZN7cutlass13device_kernelIN5flash11enable_sm90INS1_16FlashAttnBwdSm90INS1_25CollectiveMainloopBwdSm90ILi2ELi2ELi2EN4cute5tupleIJNS5_1CILi1EEES8_S8_EEENS6_IJNS7_ILi64EEENS7_ILi128EEESB_EEENS_6half_tEfNS_4arch4Sm90ELb0ELb0ELb1ELb1ELb1ELb1ELb0ELb0ELi2ELi1ELi2ELi1ELb0EEENS1_21CollectiveEpilogueBwdISC_SD_SF_Li256ELb1ELb0ELi1EEENS1_19SingleTileSchedulerILb1ELb0ELb0ELi128EEEEEEEEEvNT_6ParamsE,"aw",@nobits
	.sectionflags	@""
	.align	16
	.zero		1024


//--------------------- .nv.shared._ZN7cutlass13device_kernelIN5flash11enable_sm90INS1_16FlashAttnBwdSm90INS1_25CollectiveMainloopBwdSm90ILi2ELi2ELi2EN4cute5tupleIJNS5_1CILi1EEES8_S8_EEENS6_IJNS7_ILi64EEENS7_ILi128EEESB_EEENS_6half_tEfNS_4arch4Sm90ELb0ELb0ELb1ELb1ELb0ELb1ELb0ELb0ELi2ELi1ELi2ELi1ELb0EEENS1_24CollectiveEpilogueBwdGQAISC_fSF_Li256ELb1ELb0EEENS1_19SingleTileSchedulerILb1ELb0ELb0ELi128EEEEEEEEEvNT_6ParamsE --------------------------
	.section	.nv.shared._ZN7cutlass13device_kernelIN5flash11enable_sm90INS1_16FlashAttnBwdSm90INS1_25CollectiveMainloopBwdSm90ILi2ELi2ELi2EN4cute5tupleIJNS5_1CILi1EEES8_S8_EEENS6_IJNS7_ILi64EEENS7_ILi128EEESB_EEENS_6half_tEfNS_4arch4Sm90ELb0ELb0ELb1ELb1ELb0ELb1ELb0ELb0ELi2ELi1ELi2ELi1ELb0EEENS1_24CollectiveEpilogueBwdGQAISC_fSF_Li256ELb1ELb0EEENS1_19SingleTileSchedulerILb1ELb0ELb0ELi128EEEEEEEEEvNT_6ParamsE,"aw",@nobits
	.sectionflags	@""
	.align	16
	.zero		1024


//--------------------- .nv.shared._ZN7cutlass13device_kernelIN5flash11enable_sm90INS1_16FlashAttnBwdSm90INS1_25CollectiveMainloopBwdSm90ILi2ELi2ELi2EN4cute5tupleIJNS5_1CILi1EEES8_S8_EEENS6_IJNS7_ILi64EEENS7_ILi128EEESB_EEENS_6half_tEfNS_4arch4Sm90ELb0ELb0ELb1ELb1ELb1ELb1ELb0ELb0ELi2ELi1ELi2ELi1ELb0EEENS1_24CollectiveEpilogueBwdGQAISC_fSF_Li256ELb1ELb1EEENS1_19SingleTileSchedulerILb1ELb0ELb0ELi128EEEEEEEEEvNT_6ParamsE --------------------------
	.section	.nv.shared._ZN7cutlass13device_kernelIN5flash11enable_sm90INS1_16FlashAttnBwdSm90INS1_25CollectiveMainloopBwdSm90ILi2ELi2ELi2EN4cute5tupleIJNS5_1CILi1EEES8_S8_EEENS6_IJNS7_ILi64EEENS7_ILi128EEESB_EEENS_6half_tEfNS_4arch4Sm90ELb0ELb0ELb1ELb1ELb1ELb1ELb0ELb0ELi2ELi1ELi2ELi1ELb0EEENS1_24CollectiveEpilogueBwdGQAISC_fSF_Li256ELb1ELb1EEENS1_19SingleTileSchedulerILb1ELb0ELb0ELi128EEEEEEEEEvNT_6ParamsE,"aw",@nobits
	.sectionflags	@""
	.align	16
	.zero		1024


//--------------------- .nv.shared._ZN7cutlass13device_kernelIN5flash11enable_sm90INS1_16FlashAttnBwdSm90INS1_25CollectiveMainloopBwdSm90ILi2ELi2ELi2EN4cute5tupleIJNS5_1CILi1EEES8_S8_EEENS6_IJNS7_ILi64EEENS7_ILi128EEESB_EEENS_6half_tEfNS_4arch4Sm90ELb0ELb1ELb1ELb0ELb0ELb1ELb0ELb0ELi2ELi1ELi2ELi1ELb0EEENS1_21CollectiveEpilogueBwdISC_SD_SF_Li256ELb0ELb0ELi1EEENS1_19SingleTileSchedulerILb0ELb0ELb0ELi128EEEEEEEEEvNT_6ParamsE --------------------------
	.section	.nv.shared._ZN7cutlass13device_kernelIN5flash11enable_sm90INS1_16FlashAttnBwdSm90INS1_25CollectiveMainloopBwdSm90ILi2ELi2ELi2EN4cute5tupleIJNS5_1CILi1EEES8_S8_EEENS6_IJNS7_ILi64EEENS7_ILi128EEESB_EEENS_6half_tEfNS_4arch4Sm90ELb0ELb1ELb1ELb0ELb0ELb1ELb0ELb0ELi2ELi1ELi2ELi1ELb0EEENS1_21CollectiveEpilogueBwdISC_SD_SF_Li256ELb0ELb0ELi1EEENS1_19SingleTileSchedulerILb0ELb0ELb0ELi128EEEEEEEEEvNT_6ParamsE,"aw",@nobits
	.sectionflags	@""
	.align	16
	.zero		1024


//--------------------- .nv.shared._ZN7cutlass13device_kernelIN5flash11enable_sm90INS1_16FlashAttnBwdSm90INS1_25CollectiveMainloopBwdSm90ILi2ELi2ELi2EN4cute5tupleIJNS5_1CILi1EEES8_S8_EEENS6_IJNS7_ILi64EEENS7_ILi128EEESB_EEENS_6half_tEfNS_4arch4Sm90ELb0ELb1ELb1ELb0ELb1ELb1ELb0ELb0ELi2ELi1ELi2ELi1ELb0EEENS1_21CollectiveEpilogueBwdISC_SD_SF_Li256ELb0ELb0ELi1EEENS1_19SingleTileSchedulerILb0ELb0ELb0ELi128EEEEEEEEEvNT_6ParamsE --------------------------
	.section	.nv.shared._ZN7cutlass13device_kernelIN5flash11enable_sm90INS1_16FlashAttnBwdSm90INS1_25CollectiveMainloopBwdSm90ILi2ELi2ELi2EN4cute5tupleIJNS5_1CILi1EEES8_S8_EEENS6_IJNS7_ILi64EEENS7_ILi128EEESB_EEENS_6half_tEfNS_4arch4Sm90ELb0ELb1ELb1ELb0ELb1ELb1ELb0ELb0ELi2ELi1ELi2ELi1ELb0EEENS1_21CollectiveEpilogueBwdISC_SD_SF_Li256ELb0ELb0ELi1EEENS1_19SingleTileSchedulerILb0ELb0ELb0ELi128EEEEEEEEEvNT_6ParamsE,"aw",@nobits
	.sectionflags	@""
	.align	16
	.zero		1024


//--------------------- .nv.shared._ZN7cutlass13device_kernelIN5flash11enable_sm90INS1_16FlashAttnBwdSm90INS1_25CollectiveMainloopBwdSm90ILi2ELi2ELi2EN4cute5tupleIJNS5_1CILi1EEES8_S8_EEENS6_IJNS7_ILi64EEENS7_ILi128EEESB_EEENS_6half_tEfNS_4arch4Sm90ELb0ELb1ELb1ELb0ELb0ELb1ELb0ELb0ELi2ELi1ELi2ELi1ELb0EEENS1_24CollectiveEpilogueBwdGQAISC_fSF_Li256ELb0ELb0EEENS1_19SingleTileSchedulerILb0ELb0ELb0ELi128EEEEEEEEEvNT_6ParamsE --------------------------
	.section	.nv.shared._ZN7cutlass13device_kernelIN5flash11enable_sm90INS1_16FlashAttnBwdSm90INS1_25CollectiveMainloopBwdSm90ILi2ELi2ELi2EN4cute5tupleIJNS5_1CILi1EEES8_S8_EEENS6_IJNS7_ILi64EEENS7_ILi128EEESB_EEENS_6half_tEfNS_4arch4Sm90ELb0ELb1ELb1ELb0ELb0ELb1ELb0ELb0ELi2ELi1ELi2ELi1ELb0EEENS1_24CollectiveEpilogueBwdGQAISC_fSF_Li256ELb0ELb0EEENS1_19SingleTileSchedulerILb0ELb0ELb0ELi128EEEEEEEEEvNT_6ParamsE,"aw",@nobits
	.sectionflags	@""
	.align	16
	.zero		1024


//--------------------- .nv.shared._ZN7cutlass13device_kernelIN5flash11enable_sm90INS1_16FlashAttnBwdSm90INS1_25CollectiveMainloopBwdSm90ILi2ELi2ELi2EN4cute5tupleIJNS5_1CILi1EEES8_S8_EEENS6_IJNS7_ILi64EEENS7_ILi128EEESB_EEENS_6half_tEfNS_4arch4Sm90ELb0ELb1ELb1ELb0ELb1ELb1ELb0ELb0ELi2ELi1ELi2ELi1ELb0EEENS1_24CollectiveEpilogueBwdGQAISC_fSF_Li256ELb0ELb1EEENS1_19SingleTileSchedulerILb0ELb0ELb0ELi128EEEEEEEEEvNT_6ParamsE --------------------------
	.section	.nv.shared._ZN7cutlass13device_kernelIN5flash11enable_sm90INS1_16FlashAttnBwdSm90INS1_25CollectiveMainloopBwdSm90ILi2ELi2ELi2EN4cute5tupleIJNS5_1CILi1EEES8_S8_EEENS6_IJNS7_ILi64EEENS7_ILi128EEESB_EEENS_6half_tEfNS_4arch4Sm90ELb0ELb1ELb1ELb0ELb1ELb1ELb0ELb0ELi2ELi1ELi2ELi1ELb0EEENS1_24CollectiveEpilogueBwdGQAISC_fSF_Li256ELb0ELb1EEENS1_19SingleTileSchedulerILb0ELb0ELb0ELi128EEEEEEEEEvNT_6ParamsE,"aw",@nobits
	.sectionflags	@""
	.align	16
	.zero		1024


//--------------------- .nv.shared._ZN7cutlass13device_kernelIN5flash11enable_sm90INS1_16FlashAttnBwdSm90INS1_25CollectiveMainloopBwdSm90ILi2ELi2ELi2EN4cute5tupleIJNS5_1CILi1EEES8_S8_EEENS6_IJNS7_ILi64EEENS7_ILi128EEESB_EEENS_6half_tEfNS_4arch4Sm90ELb0ELb1ELb1ELb1ELb0ELb1ELb0ELb0ELi2ELi1ELi2ELi1ELb0EEENS1_21CollectiveEpilogueBwdISC_SD_SF_Li256ELb1ELb0ELi1EEENS1_19SingleTileSchedulerILb1ELb0ELb0ELi128EEEEEEEEEvNT_6ParamsE --------------------------
	.section	.nv.shared._ZN7cutlass13device_kernelIN5flash11enable_sm90INS1_16FlashAttnBwdSm90INS1_25CollectiveMainloopBwdSm90ILi2ELi2ELi2EN4cute5tupleIJNS5_1CILi1EEES8_S8_EEENS6_IJNS7_ILi64EEENS7_ILi128EEESB_EEENS_6half_tEfNS_4arch4Sm90ELb0ELb1ELb1ELb1ELb0ELb1ELb0ELb0ELi2ELi1ELi2ELi1ELb0EEENS1_21CollectiveEpilogueBwdISC_SD_SF_Li256ELb1ELb0ELi1EEENS1_19SingleTileSchedulerILb1ELb0ELb0ELi128EEEEEEEEEvNT_6ParamsE,"aw",@nobits
	.sectionflags	@""
	.align	16
	.zero		1024


//--------------------- .nv.shared._ZN7cutlass13device_kernelIN5flash11enable_sm90INS1_16FlashAttnBwdSm90INS1_25CollectiveMainloopBwdSm90ILi2ELi2ELi2EN4cute5tupleIJNS5_1CILi1EEES8_S8_EEENS6_IJNS7_ILi64EEENS7_ILi128EEESB_EEENS_6half_tEfNS_4arch4Sm90ELb0ELb1ELb1ELb1ELb1ELb1ELb0ELb0ELi2ELi1ELi2ELi1ELb0EEENS1_21CollectiveEpilogueBwdISC_SD_SF_Li256ELb1ELb0ELi1EEENS1_19SingleTileSchedulerILb1ELb0ELb0ELi128EEEEEEEEEvNT_6ParamsE --------------------------
	.section	.nv.shared._ZN7cutlass13device_kernelIN5flash11enable_sm90INS1_16FlashAttnBwdSm90INS1_25CollectiveMainloopBwdSm90ILi2ELi2ELi2EN4cute5tupleIJNS5_1CILi1EEES8_S8_EEENS6_IJNS7_ILi64EEENS7_ILi128EEESB_EEENS_6half_tEfNS_4arch4Sm90ELb0ELb1ELb1ELb1ELb1ELb1ELb0ELb0ELi2ELi1ELi2ELi1ELb0EEENS1_21CollectiveEpilogueBwdISC_SD_SF_Li256ELb1ELb0ELi1EEENS1_19SingleTileSchedulerILb1ELb0ELb0ELi128EEEEEEEEEvNT_6ParamsE,"aw",@nobits
	.sectionflags	@""
	.align	16
	.zero		1024


//--------------------- .nv.shared._ZN7cutlass13device_kernelIN5flash11enable_sm90INS1_16FlashAttnBwdSm90INS1_25CollectiveMainloopBwdSm90ILi2ELi2ELi2EN4cute5tupleIJNS5_1CILi1EEES8_S8_EEENS6_IJNS7_ILi64EEENS7_ILi128EEESB_EEENS_6half_tEfNS_4arch4Sm90ELb0ELb1ELb1ELb1ELb0ELb1ELb0ELb0ELi2ELi1ELi2ELi1ELb0EEENS1_24CollectiveEpilogueBwdGQAISC_fSF_Li256ELb1ELb0EEENS1_19SingleTileSchedulerILb1ELb0ELb0ELi128EEEEEEEEEvNT_6ParamsE --------------------------
	.section	.nv.shared._ZN7cutlass13device_kernelIN5flash11enable_sm90INS1_16FlashAttnBwdSm90INS1_25CollectiveMainloopBwdSm90ILi2ELi2ELi2EN4cute5tupleIJNS5_1CILi1EEES8_S8_EEENS6_IJNS7_ILi64EEENS7_ILi128EEESB_EEENS_6half_tEfNS_4arch4Sm90ELb0ELb1ELb1ELb1ELb0ELb1ELb0ELb0ELi2ELi1ELi2ELi1ELb0EEENS1_24CollectiveEpilogueBwdGQAISC_fSF_Li256ELb1ELb0EEENS1_19SingleTileSchedulerILb1ELb0ELb0ELi128EEEEEEEEEvNT_6ParamsE,"aw",@nobits
	.sectionflags	@""
	.align	16
	.zero		1024


//--------------------- .nv.shared._ZN7cutlass13device_kernelIN5flash11enable_sm90INS1_16FlashAttnBwdSm90INS1_25CollectiveMainloopBwdSm90ILi2ELi2ELi2EN4cute5tupleIJNS5_1CILi1EEES8_S8_EEENS6_IJNS7_ILi64EEENS7_ILi128EEESB_EEENS_6half_tEfNS_4arch4Sm90ELb0ELb1ELb1ELb1ELb1ELb1ELb0ELb0ELi2ELi1ELi2ELi1ELb0EEENS1_24CollectiveEpilogueBwdGQAISC_fSF_Li256ELb1ELb1EEENS1_19SingleTileSchedulerILb1ELb0ELb0ELi128EEEEEEEEEvNT_6ParamsE --------------------------
	.section	.nv.shared._ZN7cutlass13device_kernelIN5flash11enable_sm90INS1_16FlashAttnBwdSm90INS1_25CollectiveMainloopBwdSm90ILi2ELi2ELi2EN4cute5tupleIJNS5_1CILi1EEES8_S8_EEENS6_IJNS7_ILi64EEENS7_ILi128EEESB_EEENS_6half_tEfNS_4arch4Sm90ELb0ELb1ELb1ELb1ELb1ELb1ELb0ELb0ELi2ELi1ELi2ELi1ELb0EEENS1_24CollectiveEpilogueBwdGQAISC_fSF_Li256ELb1ELb1EEENS1_19SingleTileSchedulerILb1ELb0ELb0ELi128EEEEEEEEEvNT_6ParamsE,"aw",@nobits
	.sectionflags	@""
	.align	16
	.zero		1024


//--------------------- .nv.shared._ZN7cutlass13device_kernelIN5flash11enable_sm90INS1_16FlashAttnBwdSm90INS1_25CollectiveMainloopBwdSm90ILi2ELi2ELi2EN4cute5tupleIJNS5_1CILi1EEES8_S8_EEENS6_IJNS7_ILi64EEENS7_ILi128EEESB_EEENS_6half_tEfNS_4arch4Sm90ELb1ELb0ELb1ELb0ELb0ELb1ELb0ELb0ELi2ELi1ELi2ELi1ELb0EEENS1_21CollectiveEpilogueBwdISC_SD_SF_Li256ELb0ELb0ELi1EEENS1_25SingleTileBwdLPTSchedulerILb0ELi128ELb0EEEEEEEEEvNT_6ParamsE --------------------------
	.section	.nv.shared._ZN7cutlass13device_kernelIN5flash11enable_sm90INS1_16FlashAttnBwdSm90INS1_25CollectiveMainloopBwdSm90ILi2ELi2ELi2EN4cute5tupleIJNS5_1CILi1EEES8_S8_EEENS6_IJNS7_ILi64EEENS7_ILi128EEESB_EEENS_6half_tEfNS_4arch4Sm90ELb1ELb0ELb1ELb0ELb0ELb1ELb0ELb0ELi2ELi1ELi2ELi1ELb0EEENS1_21CollectiveEpilogueBwdISC_SD_SF_Li256ELb0ELb0ELi1EEENS1_25SingleTileBwdLPTSchedulerILb0ELi128ELb0EEEEEEEEEvNT_6ParamsE,"aw",@nobits
	.sectionflags	@""
	.align	16
	.zero		1024


//--------------------- .nv.shared._ZN7cutlass13device_kernelIN5flash11enable_sm90INS1_16FlashAttnBwdSm90INS1_25CollectiveMainloopBwdSm90ILi2ELi2ELi2EN4cute5tupleIJNS5_1CILi1EEES8_S8_EEENS6_IJNS7_ILi64EEENS7_ILi128EEESB_EEENS_6half_tEfNS_4arch4Sm90ELb1ELb0ELb1ELb0ELb1ELb1ELb0ELb0ELi2ELi1ELi2ELi1ELb0EEENS1_21CollectiveEpilogueBwdISC_SD_SF_Li256ELb0ELb0ELi1EEENS1_25SingleTileBwdLPTSchedulerILb0ELi128ELb1EEEEEEEEEvNT_6ParamsE --------------------------
	.section	.nv.shared._ZN7cutlass13device_kernelIN5flash11enable_sm90INS1_16FlashAttnBwdSm90INS1_25CollectiveMainloopBwdSm90ILi2ELi2ELi2EN4cute5tupleIJNS5_1CILi1EEES8_S8_EEENS6_IJNS7_ILi64EEENS7_ILi128EEESB_EEENS_6half_tEfNS_4arch4Sm90ELb1ELb0ELb1ELb0ELb1ELb1ELb0ELb0ELi2ELi1ELi2ELi1ELb0EEENS1_21CollectiveEpilogueBwdISC_SD_SF_Li256ELb0ELb0ELi1EEENS1_25SingleTileBwdLPTSchedulerILb0ELi128ELb1EEEEEEEEEvNT_6ParamsE,"aw",@nobits
	.sectionflags	@""
	.align	16
	.zero		1024


//--------------------- .nv.shared._ZN7cutlass13device_kernelIN5flash11enable_sm90INS1_16FlashAttnBwdSm90INS1_25CollectiveMainloopBwdSm90ILi2ELi2ELi2EN4cute5tupleIJNS5_1CILi1EEES8_S8_EEENS6_IJNS7_ILi64EEENS7_ILi128EEESB_EEENS_6half_tEfNS_4arch4Sm90ELb1ELb0ELb1ELb0ELb0ELb1ELb0ELb0ELi2ELi1ELi2ELi1ELb0EEENS1_24CollectiveEpilogueBwdGQAISC_fSF_Li256ELb0ELb0EEENS1_25SingleTileBwdLPTSchedulerILb0ELi128ELb0EEEEEEEEEvNT_6ParamsE --------------------------
	.section	.nv.shared._ZN7cutlass13device_kernelIN5flash11enable_sm90INS1_16FlashAttnBwdSm90INS1_25CollectiveMainloopBwdSm90ILi2ELi2ELi2EN4cute5tupleIJNS5_1CILi1EEES8_S8_EEENS6_IJNS7_ILi64EEENS7_ILi128EEESB_EEENS_6half_tEfNS_4arch4Sm90ELb1ELb0ELb1ELb0ELb0ELb1ELb0ELb0ELi2ELi1ELi2ELi1ELb0EEENS1_24CollectiveEpilogueBwdGQAISC_fSF_Li256ELb0ELb0EEENS1_25SingleTileBwdLPTSchedulerILb0ELi128ELb0EEEEEEEEEvNT_6ParamsE,"aw",@nobits
	.sectionflags	@""
	.align	16
	.zero		1024


//--------------------- .nv.shared._ZN7cutlass13device_kernelIN5flash11enable_sm90INS1_16FlashAttnBwdSm90INS1_25CollectiveMainloopBwdSm90ILi2ELi2ELi2EN4cute5tupleIJNS5_1CILi1EEES8_S8_EEENS6_IJNS7_ILi64EEENS7_ILi128EEESB_EEENS_6half_tEfNS_4arch4Sm90ELb1ELb0ELb1ELb0ELb1ELb1ELb0ELb0ELi2ELi1ELi2ELi1ELb0EEENS1_24CollectiveEpilogueBwdGQAISC_fSF_Li256ELb0ELb1EEENS1_25SingleTileBwdLPTSchedulerILb0ELi128ELb1EEEEEEEEEvNT_6ParamsE --------------------------
	.section	.nv.shared._ZN7cutlass13device_kernelIN5flash11enable_sm90INS1_16FlashAttnBwdSm90INS1_25CollectiveMainloopBwdSm90ILi2ELi2ELi2EN4cute5tupleIJNS5_1CILi1EEES8_S8_EEENS6_IJNS7_ILi64EEENS7_ILi128EEESB_EEENS_6half_tEfNS_4arch4Sm90ELb1ELb0ELb1ELb0ELb1ELb1ELb0ELb0ELi2ELi1ELi2ELi1ELb0EEENS1_24CollectiveEpilogueBwdGQAISC_fSF_Li256ELb0ELb1EEENS1_25SingleTileBwdLPTSchedulerILb0ELi128ELb1EEEEEEEEEvNT_6ParamsE,"aw",@nobits
	.sectionflags	@""
	.align	16
	.zero		1024


//--------------------- .nv.shared._ZN7cutlass13device_kernelIN5flash22FlashAttnBwdPreprocessIN4cute5tupleIJNS3_1CILi64EEENS5_ILi128EEEEEENS_6half_tEfNS_4arch4Sm90ELb1ELb0EEEEEvNT_6ParamsE --------------------------
	.section	.nv.shared._ZN7cutlass13device_kernelIN5flash22FlashAttnBwdPreprocessIN4cute5tupleIJNS3_1CILi64EEENS5_ILi128EEEEEENS_6half_tEfNS_4arch4Sm90ELb1ELb0EEEEEvNT_6ParamsE,"aw",@nobits
	.sectionflags	@""
	.align	16
	.zero		1024


//--------------------- .nv.shared._ZN7cutlass13device_kernelIN5flash11enable_sm90INS1_16FlashAttnBwdSm90INS1_25CollectiveMainloopBwdSm90ILi2ELi2ELi2EN4cute5tupleIJNS5_1CILi1EEES8_S8_EEENS6_IJNS7_ILi64EEENS7_ILi128EEESB_EEENS_6half_tEfNS_4arch4Sm90ELb1ELb0ELb1ELb1ELb0ELb1ELb0ELb0ELi2ELi1ELi2ELi1ELb0EEENS1_21CollectiveEpilogueBwdISC_SD_SF_Li256ELb1ELb0ELi1EEENS1_25SingleTileBwdLPTSchedulerILb1ELi128ELb0EEEEEEEEEvNT_6ParamsE --------------------------
	.section	.nv.shared._ZN7cutlass13device_kernelIN5flash11enable_sm90INS1_16FlashAttnBwdSm90INS1_25CollectiveMainloopBwdSm90ILi2ELi2ELi2EN4cute5tupleIJNS5_1CILi1EEES8_S8_EEENS6_IJNS7_ILi64EEENS7_ILi128EEESB_EEENS_6half_tEfNS_4arch4Sm90ELb1ELb0ELb1ELb1ELb0ELb1ELb0ELb0ELi2ELi1ELi2ELi1ELb0EEENS1_21CollectiveEpilogueBwdISC_SD_SF_Li256ELb1ELb0ELi1EEENS1_25SingleTileBwdLPTSchedulerILb1ELi128ELb0EEEEEEEEEvNT_6ParamsE,"aw",@nobits
	.sectionflags	@""
	.align	16
	.zero		1024


//--------------------- .nv.shared._ZN7cutlass13device_kernelIN5flash11enable_sm90INS1_16FlashAttnBwdSm90INS1_25CollectiveMainloopBwdSm90ILi2ELi2ELi2EN4cute5tupleIJNS5_1CILi1EEES8_S8_EEENS6_IJNS7_ILi64EEENS7_ILi128EEESB_EEENS_6half_tEfNS_4arch4Sm90ELb1ELb0ELb1ELb1ELb1ELb1ELb0ELb0ELi2ELi1ELi2ELi1ELb0EEENS1_21CollectiveEpilogueBwdISC_SD_SF_Li256ELb1ELb0ELi1EEENS1_25SingleTileBwdLPTSchedulerILb1ELi128ELb1EEEEEEEEEvNT_6ParamsE --------------------------
	.section	.nv.shared._ZN7cutlass13device_kernelIN5flash11enable_sm90INS1_16FlashAttnBwdSm90INS1_25CollectiveMainloopBwdSm90ILi2ELi2ELi2EN4cute5tupleIJNS5_1CILi1EEES8_S8_EEENS6_IJNS7_ILi64EEENS7_ILi128EEESB_EEENS_6half_tEfNS_4arch4Sm90ELb1ELb0ELb1ELb1ELb1ELb1ELb0ELb0ELi2ELi1ELi2ELi1ELb0EEENS1_21CollectiveEpilogueBwdISC_SD_SF_Li256ELb1ELb0ELi1EEENS1_25SingleTileBwdLPTSchedulerILb1ELi128ELb1EEEEEEEEEvNT_6ParamsE,"aw",@nobits
	.sectionflags	@""
	.align	16
	.zero		1024


//--------------------- .nv.shared._ZN7cutlass13device_kernelIN5flash11enable_sm90INS1_16FlashAttnBwdSm90INS1_25CollectiveMainloopBwdSm90ILi2ELi2ELi2EN4cute5tupleIJNS5_1CILi1EEES8_S8_EEENS6_IJNS7_ILi64EEENS7_ILi128EEESB_EEENS_6half_tEfNS_4arch4Sm90ELb1ELb0ELb1ELb1ELb0ELb1ELb0ELb0ELi2ELi1ELi2ELi1ELb0EEENS1_24CollectiveEpilogueBwdGQAISC_fSF_Li256ELb1ELb0EEENS1_25SingleTileBwdLPTSchedulerILb1ELi128ELb0EEEEEEEEEvNT_6ParamsE --------------------------
	.section	.nv.shared._ZN7cutlass13device_kernelIN5flash11enable_sm90INS1_16FlashAttnBwdSm90INS1_25CollectiveMainloopBwdSm90ILi2ELi2ELi2EN4cute5tupleIJNS5_1CILi1EEES8_S8_EEENS6_IJNS7_ILi64EEENS7_ILi128EEESB_EEENS_6half_tEfNS_4arch4Sm90ELb1ELb0ELb1ELb1ELb0ELb1ELb0ELb0ELi2ELi1ELi2ELi1ELb0EEENS1_24CollectiveEpilogueBwdGQAISC_fSF_Li256ELb1ELb0EEENS1_25SingleTileBwdLPTSchedulerILb1ELi128ELb0EEEEEEEEEvNT_6ParamsE,"aw",@nobits
	.sectionflags	@""
	.align	16
	.zero		1024


//--------------------- .nv.shared._ZN7cutlass13device_kernelIN5flash32FlashAttnBwdPostprocessConvertdQIN4cute5tupleIJNS3_1CILi128EEES6_EEENS_6half_tEfNS_4arch4Sm90ELi256ENS3_8TiledMMAINS3_8MMA_AtomIJNS3_4SM904GMMA26MMA_64x128x16_F32F16F16_RSILNSE_5MajorE0ELSG_1ELNSE_7ScaleInE1ELSH_1EEEEEENS3_6LayoutINS4_IJNS5_ILi2EEENS5_ILi1EEESM_EEENS4_IJSM_NS5_ILi0EEESO_EEEEENS4_IJNS3_10UnderscoreESR_SR_EEEEELb0EEEEEvNT_6ParamsE --------------------------
	.section	.nv.shared._ZN7cutlass13device_kernelIN5flash32FlashAttnBwdPostprocessConvertdQIN4cute5tupleIJNS3_1CILi128EEES6_EEENS_6half_tEfNS_4arch4Sm90ELi256ENS3_8TiledMMAINS3_8MMA_AtomIJNS3_4SM904GMMA26MMA_64x128x16_F32F16F16_RSILNSE_5MajorE0ELSG_1ELNSE_7ScaleInE1ELSH_1EEEEEENS3_6LayoutINS4_IJNS5_ILi2EEENS5_ILi1EEESM_EEENS4_IJSM_NS5_ILi0EEESO_EEEEENS4_IJNS3_10UnderscoreESR_SR_EEEEELb0EEEEEvNT_6ParamsE,"aw",@nobits
	.sectionflags	@""
	.align	16
	.zero		1024


//--------------------- .nv.shared._ZN7cutlass13device_kernelIN5flash32FlashAttnBwdPostprocessConvertdQIN4cute5tupleIJNS3_1CILi64EEENS5_ILi128EEEEEENS_6half_tEfNS_4arch4Sm90ELi256ENS3_8TiledMMAINS3_8MMA_AtomIJNS3_4SM904GMMA25MMA_64x64x16_F32F16F16_SSILNSF_5MajorE0ELSH_1ELNSF_7ScaleInE1ELSI_1EEEEEENS3_6LayoutINS4_IJNS5_ILi1EEENS5_ILi2EEESM_EEENS4_IJNS5_ILi0EEESM_SP_EEEEENS4_IJNS3_10UnderscoreESS_SS_EEEEELb0EEEEEvNT_6ParamsE --------------------------
	.section	.nv.shared._ZN7cutlass13device_kernelIN5flash32FlashAttnBwdPostprocessConvertdQIN4cute5tupleIJNS3_1CILi64EEENS5_ILi128EEEEEENS_6half_tEfNS_4arch4Sm90ELi256ENS3_8TiledMMAINS3_8MMA_AtomIJNS3_4SM904GMMA25MMA_64x64x16_F32F16F16_SSILNSF_5MajorE0ELSH_1ELNSF_7ScaleInE1ELSI_1EEEEEENS3_6LayoutINS4_IJNS5_ILi1EEENS5_ILi2EEESM_EEENS4_IJNS5_ILi0EEESM_SP_EEEEENS4_IJNS3_10UnderscoreESS_SS_EEEEELb0EEEEEvNT_6ParamsE,"aw",@nobits
	.sectionflags	@""
	.align	16
	.zero		1024


//--------------------- .nv.shared._ZN7cutlass13device_kernelIN5flash11enable_sm90INS1_16FlashAttnBwdSm90INS1_25CollectiveMainloopBwdSm90ILi2ELi2ELi2EN4cute5tupleIJNS5_1CILi1EEES8_S8_EEENS6_IJNS7_ILi64EEENS7_ILi128EEESB_EEENS_6half_tEfNS_4arch4Sm90ELb1ELb0ELb1ELb1ELb1ELb1ELb0ELb0ELi2ELi1ELi2ELi1ELb0EEENS1_24CollectiveEpilogueBwdGQAISC_fSF_Li256ELb1ELb1EEENS1_25SingleTileBwdLPTSchedulerILb1ELi128ELb1EEEEEEEEEvNT_6ParamsE --------------------------
	.section	.nv.shared._ZN7cutlass13device_kernelIN5flash11enable_sm90INS1_16FlashAttnBwdSm90INS1_25CollectiveMainloopBwdSm90ILi2ELi2ELi2EN4cute5tupleIJNS5_1CILi1EEES8_S8_EEENS6_IJNS7_ILi64EEENS7_ILi128EEESB_EEENS_6half_tEfNS_4arch4Sm90ELb1ELb0ELb1ELb1ELb1ELb1ELb0ELb0ELi2ELi1ELi2ELi1ELb0EEENS1_24CollectiveEpilogueBwdGQAISC_fSF_Li256ELb1ELb1EEENS1_25SingleTileBwdLPTSchedulerILb1ELi128ELb1EEEEEEEEEvNT_6ParamsE,"aw",@nobits
	.sectionflags	@""
	.align	16
	.zero		1024


//--------------------- .nv.shared._ZN7cutlass13device_kernelIN5flash22FlashAttnBwdPreprocessIN4cute5tupleIJNS3_1CILi64EEENS5_ILi128EEEEEENS_6half_tEfNS_4arch4Sm90ELb1ELb1EEEEEvNT_6ParamsE --------------------------
	.section	.nv.shared._ZN7cutlass13device_kernelIN5flash22FlashAttnBwdPreprocessIN4cute5tupleIJNS3_1CILi64EEENS5_ILi128EEEEEENS_6half_tEfNS_4arch4Sm90ELb1ELb1EEEEEvNT_6ParamsE,"aw",@nobits
	.sectionflags	@""
	.align	16
	.zero		1024


//--------------------- .nv.constant0._ZN7cutlass13device_kernelIN5flash11enable_sm90INS1_16FlashAttnBwdSm90INS1_25CollectiveMainloopBwdSm90ILi2ELi2ELi2EN4cute5tupleIJNS5_1CILi1EEES8_S8_EEENS6_IJNS7_ILi64EEENS7_ILi128EEESB_EEENS_6half_tEfNS_4arch4Sm90ELb0ELb0ELb1ELb0ELb0ELb1ELb0ELb0ELi2ELi1ELi2ELi1ELb0EEENS1_21CollectiveEpilogueBwdISC_SD_SF_Li256ELb0ELb0ELi1EEENS1_19SingleTileSchedulerILb0ELb0ELb0ELi128EEEEEEEEEvNT_6ParamsE --------------------------
	.section	.nv.constant0._ZN7cutlass13device_kernelIN5flash11enable_sm90INS1_16FlashAttnBwdSm90INS1_25CollectiveMainloopBwdSm90ILi2ELi2ELi2EN4cute5tupleIJNS5_1CILi1EEES8_S8_EEENS6_IJNS7_ILi64EEENS7_ILi128EEESB_EEENS_6half_tEfNS_4arch4Sm90ELb0ELb0ELb1ELb0ELb0ELb1ELb0ELb0ELi2ELi1ELi2ELi1ELb0EEENS1_21CollectiveEpilogueBwdISC_SD_SF_Li256ELb0ELb0ELi1EEENS1_19SingleTileSchedulerILb0ELb0ELb0ELi128EEEEEEEEEvNT_6ParamsE,"a",@progbits
	.sectionflags	@""
	.align	4
.nv.constant0._ZN7cutlass13device_kernelIN5flash11enable_sm90INS1_16FlashAttnBwdSm90INS1_25CollectiveMainloopBwdSm90ILi2ELi2ELi2EN4cute5tupleIJNS5_1CILi1EEES8_S8_EEENS6_IJNS7_ILi64EEENS7_ILi128EEESB_EEENS_6half_tEfNS_4arch4Sm90ELb0ELb0ELb1ELb0ELb0ELb1ELb0ELb0ELi2ELi1ELi2ELi1ELb0EEENS1_21CollectiveEpilogueBwdISC_SD_SF_Li256ELb0ELb0ELi1EEENS1_19SingleTileSchedulerILb0ELb0ELb0ELi128EEEEEEEEEvNT_6ParamsE:
	.zero		2944


//--------------------- .nv.constant0._ZN7cutlass13device_kernelIN5flash11enable_sm90INS1_16FlashAttnBwdSm90INS1_25CollectiveMainloopBwdSm90ILi2ELi2ELi2EN4cute5tupleIJNS5_1CILi1EEES8_S8_EEENS6_IJNS7_ILi64EEENS7_ILi128EEESB_EEENS_6half_tEfNS_4arch4Sm90ELb0ELb0ELb1ELb0ELb1ELb1ELb0ELb0ELi2ELi1ELi2ELi1ELb0EEENS1_21CollectiveEpilogueBwdISC_SD_SF_Li256ELb0ELb0ELi1EEENS1_19SingleTileSchedulerILb0ELb0ELb0ELi128EEEEEEEEEvNT_6ParamsE --------------------------
	.section	.nv.constant0._ZN7cutlass13device_kernelIN5flash11enable_sm90INS1_16FlashAttnBwdSm90INS1_25CollectiveMainloopBwdSm90ILi2ELi2ELi2EN4cute5tupleIJNS5_1CILi1EEES8_S8_EEENS6_IJNS7_ILi64EEENS7_ILi128EEESB_EEENS_6half_tEfNS_4arch4Sm90ELb0ELb0ELb1ELb0ELb1ELb1ELb0ELb0ELi2ELi1ELi2ELi1ELb0EEENS1_21CollectiveEpilogueBwdISC_SD_SF_Li256ELb0ELb0ELi1EEENS1_19SingleTileSchedulerILb0ELb0ELb0ELi128EEEEEEEEEvNT_6ParamsE,"a",@progbits
	.sectionflags	@""
	.align	4
.nv.constant0._ZN7cutlass13device_kernelIN5flash11enable_sm90INS1_16FlashAttnBwdSm90INS1_25CollectiveMainloopBwdSm90ILi2ELi2ELi2EN4cute5tupleIJNS5_1CILi1EEES8_S8_EEENS6_IJNS7_ILi64EEENS7_ILi128EEESB_EEENS_6half_tEfNS_4arch4Sm90ELb0ELb0ELb1ELb0ELb1ELb1ELb0ELb0ELi2ELi1ELi2ELi1ELb0EEENS1_21CollectiveEpilogueBwdISC_SD_SF_Li256ELb0ELb0ELi1EEENS1_19SingleTileSchedulerILb0ELb0ELb0ELi128EEEEEEEEEvNT_6ParamsE:
	.zero		2944


//--------------------- .nv.constant0._ZN7cutlass13device_kernelIN5flash11enable_sm90INS1_16FlashAttnBwdSm90INS1_25CollectiveMainloopBwdSm90ILi2ELi2ELi2EN4cute5tupleIJNS5_1CILi1EEES8_S8_EEENS6_IJNS7_ILi64EEENS7_ILi128EEESB_EEENS_6half_tEfNS_4arch4Sm90ELb0ELb0ELb1ELb0ELb0ELb1ELb0ELb0ELi2ELi1ELi2ELi1ELb0EEENS1_24CollectiveEpilogueBwdGQAISC_fSF_Li256ELb0ELb0EEENS1_19SingleTileSchedulerILb0ELb0ELb0ELi128EEEEEEEEEvNT_6ParamsE --------------------------
	.section	.nv.constant0._ZN7cutlass13device_kernelIN5flash11enable_sm90INS1_16FlashAttnBwdSm90INS1_25CollectiveMainloopBwdSm90ILi2ELi2ELi2EN4cute5tupleIJNS5_1CILi1EEES8_S8_EEENS6_IJNS7_ILi64EEENS7_ILi128EEESB_EEENS_6half_tEfNS_4arch4Sm90ELb0ELb0ELb1ELb0ELb0ELb1ELb0ELb0ELi2ELi1ELi2ELi1ELb0EEENS1_24CollectiveEpilogueBwdGQAISC_fSF_Li256ELb0ELb0EEENS1_19SingleTileSchedulerILb0ELb0ELb0ELi128EEEEEEEEEvNT_6ParamsE,"a",@progbits
	.sectionflags	@""
	.align	4
.nv.constant0._ZN7cutlass13device_kernelIN5flash11enable_sm90INS1_16FlashAttnBwdSm90INS1_25CollectiveMainloopBwdSm90ILi2ELi2ELi2EN4cute5tupleIJNS5_1CILi1EEES8_S8_EEENS6_IJNS7_ILi64EEENS7_ILi128EEESB_EEENS_6half_tEfNS_4arch4Sm90ELb0ELb0ELb1ELb0ELb0ELb1ELb0ELb0ELi2ELi1ELi2ELi1ELb0EEENS1_24CollectiveEpilogueBwdGQAISC_fSF_Li256ELb0ELb0EEENS1_19SingleTileSchedulerILb0ELb0ELb0ELi128EEEEEEEEEvNT_6ParamsE:
	.zero		2304


//--------------------- .nv.constant0._ZN7cutlass13device_kernelIN5flash11enable_sm90INS1_16FlashAttnBwdSm90INS1_25CollectiveMainloopBwdSm90ILi2ELi2ELi2EN4cute5tupleIJNS5_1CILi1EEES8_S8_EEENS6_IJNS7_ILi64EEENS7_ILi128EEESB_EEENS_6half_tEfNS_4arch4Sm90ELb0ELb0ELb1ELb0ELb1ELb1ELb0ELb0ELi2ELi1ELi2ELi1ELb0EEENS1_24CollectiveEpilogueBwdGQAISC_fSF_Li256ELb0ELb1EEENS1_19SingleTileSchedulerILb0ELb0ELb0ELi128EEEEEEEEEvNT_6ParamsE --------------------------
	.section	.nv.constant0._ZN7cutlass13device_kernelIN5flash11enable_sm90INS1_16FlashAttnBwdSm90INS1_25CollectiveMainloopBwdSm90ILi2ELi2ELi2EN4cute5tupleIJNS5_1CILi1EEES8_S8_EEENS6_IJNS7_ILi64EEENS7_ILi128EEESB_EEENS_6half_tEfNS_4arch4Sm90ELb0ELb0ELb1ELb0ELb1ELb1ELb0ELb0ELi2ELi1ELi2ELi1ELb0EEENS1_24CollectiveEpilogueBwdGQAISC_fSF_Li256ELb0ELb1EEENS1_19SingleTileSchedulerILb0ELb0ELb0ELi128EEEEEEEEEvNT_6ParamsE,"a",@progbits
	.sectionflags	@""
	.align	4
.nv.constant0._ZN7cutlass13device_kernelIN5flash11enable_sm90INS1_16FlashAttnBwdSm90INS1_25CollectiveMainloopBwdSm90ILi2ELi2ELi2EN4cute5tupleIJNS5_1CILi1EEES8_S8_EEENS6_IJNS7_ILi64EEENS7_ILi128EEESB_EEENS_6half_tEfNS_4arch4Sm90ELb0ELb0ELb1ELb0ELb1ELb1ELb0ELb0ELi2ELi1ELi2ELi1ELb0EEENS1_24CollectiveEpilogueBwdGQAISC_fSF_Li256ELb0ELb1EEENS1_19SingleTileSchedulerILb0ELb0ELb0ELi128EEEEEEEEEvNT_6ParamsE:
	.zero		2304


//--------------------- .nv.constant0._ZN7cutlass13device_kernelIN5flash11enable_sm90INS1_16FlashAttnBwdSm90INS1_25CollectiveMainloopBwdSm90ILi2ELi2ELi2EN4cute5tupleIJNS5_1CILi1EEES8_S8_EEENS6_IJNS7_ILi64EEENS7_ILi128EEESB_EEENS_6half_tEfNS_4arch4Sm90ELb0ELb0ELb1ELb1ELb0ELb1ELb0ELb0ELi2ELi1ELi2ELi1ELb0EEENS1_21CollectiveEpilogueBwdISC_SD_SF_Li256ELb1ELb0ELi1EEENS1_19SingleTileSchedulerILb1ELb0ELb0ELi128EEEEEEEEEvNT_6ParamsE --------------------------
	.section	.nv.constant0._ZN7cutlass13device_kernelIN5flash11enable_sm90INS1_16FlashAttnBwdSm90INS1_25CollectiveMainloopBwdSm90ILi2ELi2ELi2EN4cute5tupleIJNS5_1CILi1EEES8_S8_EEENS6_IJNS7_ILi64EEENS7_ILi128EEESB_EEENS_6half_tEfNS_4arch4Sm90ELb0ELb0ELb1ELb1ELb0ELb1ELb0ELb0ELi2ELi1ELi2ELi1ELb0EEENS1_21CollectiveEpilogueBwdISC_SD_SF_Li256ELb1ELb0ELi1EEENS1_19SingleTileSchedulerILb1ELb0ELb0ELi128EEEEEEEEEvNT_6ParamsE,"a",@progbits
	.sectionflags	@""
	.align	4
.nv.constant0._ZN7cutlass13device_kernelIN5flash11enable_sm90INS1_16FlashAttnBwdSm90INS1_25CollectiveMainloopBwdSm90ILi2ELi2ELi2EN4cute5tupleIJNS5_1CILi1EEES8_S8_EEENS6_IJNS7_ILi64EEENS7_ILi128EEESB_EEENS_6half_tEfNS_4arch4Sm90ELb0ELb0ELb1ELb1ELb0ELb1ELb0ELb0ELi2ELi1ELi2ELi1ELb0EEENS1_21CollectiveEpilogueBwdISC_SD_SF_Li256ELb1ELb0ELi1EEENS1_19SingleTileSchedulerILb1ELb0ELb0ELi128EEEEEEEEEvNT_6ParamsE:
	.zero		2304


//--------------------- .nv.constant0._ZN7cutlass13device_kernelIN5flash11enable_sm90INS1_16FlashAttnBwdSm90INS1_25CollectiveMainloopBwdSm90ILi2ELi2ELi2EN4cute5tupleIJNS5_1CILi1EEES8_S8_EEENS6_IJNS7_ILi64EEENS7_ILi128EEESB_EEENS_6half_tEfNS_4arch4Sm90ELb0ELb0ELb1ELb1ELb1ELb1ELb0ELb0ELi2ELi1ELi2ELi1ELb0EEENS1_21CollectiveEpilogueBwdISC_SD_SF_Li256ELb1ELb0ELi1EEENS1_19SingleTileSchedulerILb1ELb0ELb0ELi128EEEEEEEEEvNT_6ParamsE --------------------------
	.section	.nv.constant0._ZN7cutlass13device_kernelIN5flash11enable_sm90INS1_16FlashAttnBwdSm90INS1_25CollectiveMainloopBwdSm90ILi2ELi2ELi2EN4cute5tupleIJNS5_1CILi1EEES8_S8_EEENS6_IJNS7_ILi64EEENS7_ILi128EEESB_EEENS_6half_tEfNS_4arch4Sm90ELb0ELb0ELb1ELb1ELb1ELb1ELb0ELb0ELi2ELi1ELi2ELi1ELb0EEENS1_21CollectiveEpilogueBwdISC_SD_SF_Li256ELb1ELb0ELi1EEENS1_19SingleTileSchedulerILb1ELb0ELb0ELi128EEEEEEEEEvNT_6ParamsE,"a",@progbits
	.sectionflags	@""
	.align	4
.nv.constant0._ZN7cutlass13device_kernelIN5flash11enable_sm90INS1_16FlashAttnBwdSm90INS1_25CollectiveMainloopBwdSm90ILi2ELi2ELi2EN4cute5tupleIJNS5_1CILi1EEES8_S8_EEENS6_IJNS7_ILi64EEENS7_ILi128EEESB_EEENS_6half_tEfNS_4arch4Sm90ELb0ELb0ELb1ELb1ELb1ELb1ELb0ELb0ELi2ELi1ELi2ELi1ELb0EEENS1_21CollectiveEpilogueBwdISC_SD_SF_Li256ELb1ELb0ELi1EEENS1_19SingleTileSchedulerILb1ELb0ELb0ELi128EEEEEEEEEvNT_6ParamsE:
	.zero		2304


//--------------------- .nv.constant0._ZN7cutlass13device_kernelIN5flash11enable_sm90INS1_16FlashAttnBwdSm90INS1_25CollectiveMainloopBwdSm90ILi2ELi2ELi2EN4cute5tupleIJNS5_1CILi1EEES8_S8_EEENS6_IJNS7_ILi64EEENS7_ILi128EEESB_EEENS_6half_tEfNS_4arch4Sm90ELb0ELb0ELb1ELb1ELb0ELb1ELb0ELb0ELi2ELi1ELi2ELi1ELb0EEENS1_24CollectiveEpilogueBwdGQAISC_fSF_Li256ELb1ELb0EEENS1_19SingleTileSchedulerILb1ELb0ELb0ELi128EEEEEEEEEvNT_6ParamsE --------------------------
	.section	.nv.constant0._ZN7cutlass13device_kernelIN5flash11enable_sm90INS1_16FlashAttnBwdSm90INS1_25CollectiveMainloopBwdSm90ILi2ELi2ELi2EN4cute5tupleIJNS5_1CILi1EEES8_S8_EEENS6_IJNS7_ILi64EEENS7_ILi128EEESB_EEENS_6half_tEfNS_4arch4Sm90ELb0ELb0ELb1ELb1ELb0ELb1ELb0ELb0ELi2ELi1ELi2ELi1ELb0EEENS1_24CollectiveEpilogueBwdGQAISC_fSF_Li256ELb1ELb0EEENS1_19SingleTileSchedulerILb1ELb0ELb0ELi128EEEEEEEEEvNT_6ParamsE,"a",@progbits
	.sectionflags	@""
	.align	4
.nv.constant0._ZN7cutlass13device_kernelIN5flash11enable_sm90INS1_16FlashAttnBwdSm90INS1_25CollectiveMainloopBwdSm90ILi2ELi2ELi2EN4cute5tupleIJNS5_1CILi1EEES8_S8_EEENS6_IJNS7_ILi64EEENS7_ILi128EEESB_EEENS_6half_tEfNS_4arch4Sm90ELb0ELb0ELb1ELb1ELb0ELb1ELb0ELb0ELi2ELi1ELi2ELi1ELb0EEENS1_24CollectiveEpilogueBwdGQAISC_fSF_Li256ELb1ELb0EEENS1_19SingleTileSchedulerILb1ELb0ELb0ELi128EEEEEEEEEvNT_6ParamsE:
	.zero		2304


//--------------------- .nv.constant0._ZN7cutlass13device_kernelIN5flash11enable_sm90INS1_16FlashAttnBwdSm90INS1_25CollectiveMainloopBwdSm90ILi2ELi2ELi2EN4cute5tupleIJNS5_1CILi1EEES8_S8_EEENS6_IJNS7_ILi64EEENS7_ILi128EEESB_EEENS_6half_tEfNS_4arch4Sm90ELb0ELb0ELb1ELb1ELb1ELb1ELb0ELb0ELi2ELi1ELi2ELi1ELb0EEENS1_24CollectiveEpilogueBwdGQAISC_fSF_Li256ELb1ELb1EEENS1_19SingleTileSchedulerILb1ELb0ELb0ELi128EEEEEEEEEvNT_6ParamsE --------------------------
	.section	.nv.constant0._ZN7cutlass13device_kernelIN5flash11enable_sm90INS1_16FlashAttnBwdSm90INS1_25CollectiveMainloopBwdSm90ILi2ELi2ELi2EN4cute5tupleIJNS5_1CILi1EEES8_S8_EEENS6_IJNS7_ILi64EEENS7_ILi128EEESB_EEENS_6half_tEfNS_4arch4Sm90ELb0ELb0ELb1ELb1ELb1ELb1ELb0ELb0ELi2ELi1ELi2ELi1ELb0EEENS1_24CollectiveEpilogueBwdGQAISC_fSF_Li256ELb1ELb1EEENS1_19SingleTileSchedulerILb1ELb0ELb0ELi128EEEEEEEEEvNT_6ParamsE,"a",@progbits
	.sectionflags	@""
	.align	4
.nv.constant0._ZN7cutlass13device_kernelIN5flash11enable_sm90INS1_16FlashAttnBwdSm90INS1_25CollectiveMainloopBwdSm90ILi2ELi2ELi2EN4cute5tupleIJNS5_1CILi1EEES8_S8_EEENS6_IJNS7_ILi64EEENS7_ILi128EEESB_EEENS_6half_tEfNS_4arch4Sm90ELb0ELb0ELb1ELb1ELb1ELb1ELb0ELb0ELi2ELi1ELi2ELi1ELb0EEENS1_24CollectiveEpilogueBwdGQAISC_fSF_Li256ELb1ELb1EEENS1_19SingleTileSchedulerILb1ELb0ELb0ELi128EEEEEEEEEvNT_6ParamsE:
	.zero		2304


//--------------------- .nv.constant0._ZN7cutlass13device_kernelIN5flash11enable_sm90INS1_16FlashAttnBwdSm90INS1_25CollectiveMainloopBwdSm90ILi2ELi2ELi2EN4cute5tupleIJNS5_1CILi1EEES8_S8_EEENS6_IJNS7_ILi64EEENS7_ILi128EEESB_EEENS_6half_tEfNS_4arch4Sm90ELb0ELb1ELb1ELb0ELb0ELb1ELb0ELb0ELi2ELi1ELi2ELi1ELb0EEENS1_21CollectiveEpilogueBwdISC_SD_SF_Li256ELb0ELb0ELi1EEENS1_19SingleTileSchedulerILb0ELb0ELb0ELi128EEEEEEEEEvNT_6ParamsE --------------------------
	.section	.nv.constant0._ZN7cutlass13device_kernelIN5flash11enable_sm90INS1_16FlashAttnBwdSm90INS1_25CollectiveMainloopBwdSm90ILi2ELi2ELi2EN4cute5tupleIJNS5_1CILi1EEES8_S8_EEENS6_IJNS7_ILi64EEENS7_ILi128EEESB_EEENS_6half_tEfNS_4arch4Sm90ELb0ELb1ELb1ELb0ELb0ELb1ELb0ELb0ELi2ELi1ELi2ELi1ELb0EEENS1_21CollectiveEpilogueBwdISC_SD_SF_Li256ELb0ELb0ELi1EEENS1_19SingleTileSchedulerILb0ELb0ELb0ELi128EEEEEEEEEvNT_6ParamsE,"a",@progbits
	.sectionflags	@""
	.align	4
.nv.constant0._ZN7cutlass13device_kernelIN5flash11enable_sm90INS1_16FlashAttnBwdSm90INS1_25CollectiveMainloopBwdSm90ILi2ELi2ELi2EN4cute5tupleIJNS5_1CILi1EEES8_S8_EEENS6_IJNS7_ILi64EEENS7_ILi128EEESB_EEENS_6half_tEfNS_4arch4Sm90ELb0ELb1ELb1ELb0ELb0ELb1ELb0ELb0ELi2ELi1ELi2ELi1ELb0EEENS1_21CollectiveEpilogueBwdISC_SD_SF_Li256ELb0ELb0ELi1EEENS1_19SingleTileSchedulerILb0ELb0ELb0ELi128EEEEEEEEEvNT_6ParamsE:
	.zero		2944


//--------------------- .nv.constant0._ZN7cutlass13device_kernelIN5flash11enable_sm90INS1_16FlashAttnBwdSm90INS1_25CollectiveMainloopBwdSm90ILi2ELi2ELi2EN4cute5tupleIJNS5_1CILi1EEES8_S8_EEENS6_IJNS7_ILi64EEENS7_ILi128EEESB_EEENS_6half_tEfNS_4arch4Sm90ELb0ELb1ELb1ELb0ELb1ELb1ELb0ELb0ELi2ELi1ELi2ELi1ELb0EEENS1_21CollectiveEpilogueBwdISC_SD_SF_Li256ELb0ELb0ELi1EEENS1_19SingleTileSchedulerILb0ELb0ELb0ELi128EEEEEEEEEvNT_6ParamsE --------------------------
	.section	.nv.constant0._ZN7cutlass13device_kernelIN5flash11enable_sm90INS1_16FlashAttnBwdSm90INS1_25CollectiveMainloopBwdSm90ILi2ELi2ELi2EN4cute5tupleIJNS5_1CILi1EEES8_S8_EEENS6_IJNS7_ILi64EEENS7_ILi128EEESB_EEENS_6half_tEfNS_4arch4Sm90ELb0ELb1ELb1ELb0ELb1ELb1ELb0ELb0ELi2ELi1ELi2ELi1ELb0EEENS1_21CollectiveEpilogueBwdISC_SD_SF_Li256ELb0ELb0ELi1EEENS1_19SingleTileSchedulerILb0ELb0ELb0ELi128EEEEEEEEEvNT_6ParamsE,"a",@progbits
	.sectionflags	@""
	.align	4
.nv.constant0._ZN7cutlass13device_kernelIN5flash11enable_sm90INS1_16FlashAttnBwdSm90INS1_25CollectiveMainloopBwdSm90ILi2ELi2ELi2EN4cute5tupleIJNS5_1CILi1EEES8_S8_EEENS6_IJNS7_ILi64EEENS7_ILi128EEESB_EEENS_6half_tEfNS_4arch4Sm90ELb0ELb1ELb1ELb0ELb1ELb1ELb0ELb0ELi2ELi1ELi2ELi1ELb0EEENS1_21CollectiveEpilogueBwdISC_SD_SF_Li256ELb0ELb0ELi1EEENS1_19SingleTileSchedulerILb0ELb0ELb0ELi128EEEEEEEEEvNT_6ParamsE:
	.zero		2944


//--------------------- .nv.constant0._ZN7cutlass13device_kernelIN5flash11enable_sm90INS1_16FlashAttnBwdSm90INS1_25CollectiveMainloopBwdSm90ILi2ELi2ELi2EN4cute5tupleIJNS5_1CILi1EEES8_S8_EEENS6_IJNS7_ILi64EEENS7_ILi128EEESB_EEENS_6half_tEfNS_4arch4Sm90ELb0ELb1ELb1ELb0ELb0ELb1ELb0ELb0ELi2ELi1ELi2ELi1ELb0EEENS1_24CollectiveEpilogueBwdGQAISC_fSF_Li256ELb0ELb0EEENS1_19SingleTileSchedulerILb0ELb0ELb0ELi128EEEEEEEEEvNT_6ParamsE --------------------------
	.section	.nv.constant0._ZN7cutlass13device_kernelIN5flash11enable_sm90INS1_16FlashAttnBwdSm90INS1_25CollectiveMainloopBwdSm90ILi2ELi2ELi2EN4cute5tupleIJNS5_1CILi1EEES8_S8_EEENS6_IJNS7_ILi64EEENS7_ILi128EEESB_EEENS_6half_tEfNS_4arch4Sm90ELb0ELb1ELb1ELb0ELb0ELb1ELb0ELb0ELi2ELi1ELi2ELi1ELb0EEENS1_24CollectiveEpilogueBwdGQAISC_fSF_Li256ELb0ELb0EEENS1_19SingleTileSchedulerILb0ELb0ELb0ELi128EEEEEEEEEvNT_6ParamsE,"a",@progbits
	.sectionflags	@""
	.align	4
.nv.constant0._ZN7cutlass13device_kernelIN5flash11enable_sm90INS1_16FlashAttnBwdSm90INS1_25CollectiveMainloopBwdSm90ILi2ELi2ELi2EN4cute5tupleIJNS5_1CILi1EEES8_S8_EEENS6_IJNS7_ILi64EEENS7_ILi128EEESB_EEENS_6half_tEfNS_4arch4Sm90ELb0ELb1ELb1ELb0ELb0ELb1ELb0ELb0ELi2ELi1ELi2ELi1ELb0EEENS1_24CollectiveEpilogueBwdGQAISC_fSF_Li256ELb0ELb0EEENS1_19SingleTileSchedulerILb0ELb0ELb0ELi128EEEEEEEEEvNT_6ParamsE:
	.zero		2304


//--------------------- .nv.constant0._ZN7cutlass13device_kernelIN5flash11enable_sm90INS1_16FlashAttnBwdSm90INS1_25CollectiveMainloopBwdSm90ILi2ELi2ELi2EN4cute5tupleIJNS5_1CILi1EEES8_S8_EEENS6_IJNS7_ILi64EEENS7_ILi128EEESB_EEENS_6half_tEfNS_4arch4Sm90ELb0ELb1ELb1ELb0ELb1ELb1ELb0ELb0ELi2ELi1ELi2ELi1ELb0EEENS1_24CollectiveEpilogueBwdGQAISC_fSF_Li256ELb0ELb1EEENS1_19SingleTileSchedulerILb0ELb0ELb0ELi128EEEEEEEEEvNT_6ParamsE --------------------------
	.section	.nv.constant0._ZN7cutlass13device_kernelIN5flash11enable_sm90INS1_16FlashAttnBwdSm90INS1_25CollectiveMainloopBwdSm90ILi2ELi2ELi2EN4cute5tupleIJNS5_1CILi1EEES8_S8_EEENS6_IJNS7_ILi64EEENS7_ILi128EEESB_EEENS_6half_tEfNS_4arch4Sm90ELb0ELb1ELb1ELb0ELb1ELb1ELb0ELb0ELi2ELi1ELi2ELi1ELb0EEENS1_24CollectiveEpilogueBwdGQAISC_fSF_Li256ELb0ELb1EEENS1_19SingleTileSchedulerILb0ELb0ELb0ELi128EEEEEEEEEvNT_6ParamsE,"a",@progbits
	.sectionflags	@""
	.align	4
.nv.constant0._ZN7cutlass13device_kernelIN5flash11enable_sm90INS1_16FlashAttnBwdSm90INS1_25CollectiveMainloopBwdSm90ILi2ELi2ELi2EN4cute5tupleIJNS5_1CILi1EEES8_S8_EEENS6_IJNS7_ILi64EEENS7_ILi128EEESB_EEENS_6half_tEfNS_4arch4Sm90ELb0ELb1ELb1ELb0ELb1ELb1ELb0ELb0ELi2ELi1ELi2ELi1ELb0EEENS1_24CollectiveEpilogueBwdGQAISC_fSF_Li256ELb0ELb1EEENS1_19SingleTileSchedulerILb0ELb0ELb0ELi128EEEEEEEEEvNT_6ParamsE:
	.zero		2304


//--------------------- .nv.constant0._ZN7cutlass13device_kernelIN5flash11enable_sm90INS1_16FlashAttnBwdSm90INS1_25CollectiveMainloopBwdSm90ILi2ELi2ELi2EN4cute5tupleIJNS5_1CILi1EEES8_S8_EEENS6_IJNS7_ILi64EEENS7_ILi128EEESB_EEENS_6half_tEfNS_4arch4Sm90ELb0ELb1ELb1ELb1ELb0ELb1ELb0ELb0ELi2ELi1ELi2ELi1ELb0EEENS1_21CollectiveEpilogueBwdISC_SD_SF_Li256ELb1ELb0ELi1EEENS1_19SingleTileSchedulerILb1ELb0ELb0ELi128EEEEEEEEEvNT_6ParamsE --------------------------
	.section	.nv.constant0._ZN7cutlass13device_kernelIN5flash11enable_sm90INS1_16FlashAttnBwdSm90INS1_25CollectiveMainloopBwdSm90ILi2ELi2ELi2EN4cute5tupleIJNS5_1CILi1EEES8_S8_EEENS6_IJNS7_ILi64EEENS7_ILi128EEESB_EEENS_6half_tEfNS_4arch4Sm90ELb0ELb1ELb1ELb1ELb0ELb1ELb0ELb0ELi2ELi1ELi2ELi1ELb0EEENS1_21CollectiveEpilogueBwdISC_SD_SF_Li256ELb1ELb0ELi1EEENS1_19SingleTileSchedulerILb1ELb0ELb0ELi128EEEEEEEEEvNT_6ParamsE,"a",@progbits
	.sectionflags	@""
	.align	4
.nv.constant0._ZN7cutlass13device_kernelIN5flash11enable_sm90INS1_16FlashAttnBwdSm90INS1_25CollectiveMainloopBwdSm90ILi2ELi2ELi2EN4cute5tupleIJNS5_1CILi1EEES8_S8_EEENS6_IJNS7_ILi64EEENS7_ILi128EEESB_EEENS_6half_tEfNS_4arch4Sm90ELb0ELb1ELb1ELb1ELb0ELb1ELb0ELb0ELi2ELi1ELi2ELi1ELb0EEENS1_21CollectiveEpilogueBwdISC_SD_SF_Li256ELb1ELb0ELi1EEENS1_19SingleTileSchedulerILb1ELb0ELb0ELi128EEEEEEEEEvNT_6ParamsE:
	.zero		2304


//--------------------- .nv.constant0._ZN7cutlass13device_kernelIN5flash11enable_sm90INS1_16FlashAttnBwdSm90INS1_25CollectiveMainloopBwdSm90ILi2ELi2ELi2EN4cute5tupleIJNS5_1CILi1EEES8_S8_EEENS6_IJNS7_ILi64EEENS7_ILi128EEESB_EEENS_6half_tEfNS_4arch4Sm90ELb0ELb1ELb1ELb1ELb1ELb1ELb0ELb0ELi2ELi1ELi2ELi1ELb0EEENS1_21CollectiveEpilogueBwdISC_SD_SF_Li256ELb1ELb0ELi1EEENS1_19SingleTileSchedulerILb1ELb0ELb0ELi128EEEEEEEEEvNT_6ParamsE --------------------------
	.section	.nv.constant0._ZN7cutlass13device_kernelIN5flash11enable_sm90INS1_16FlashAttnBwdSm90INS1_25CollectiveMainloopBwdSm90ILi2ELi2ELi2EN4cute5tupleIJNS5_1CILi1EEES8_S8_EEENS6_IJNS7_ILi64EEENS7_ILi128EEESB_EEENS_6half_tEfNS_4arch4Sm90ELb0ELb1ELb1ELb1ELb1ELb1ELb0ELb0ELi2ELi1ELi2ELi1ELb0EEENS1_21CollectiveEpilogueBwdISC_SD_SF_Li256ELb1ELb0ELi1EEENS1_19SingleTileSchedulerILb1ELb0ELb0ELi128EEEEEEEEEvNT_6ParamsE,"a",@progbits
	.sectionflags	@""
	.align	4
.nv.constant0._ZN7cutlass13device_kernelIN5flash11enable_sm90INS1_16FlashAttnBwdSm90INS1_25CollectiveMainloopBwdSm90ILi2ELi2ELi2EN4cute5tupleIJNS5_1CILi1EEES8_S8_EEENS6_IJNS7_ILi64EEENS7_ILi128EEESB_EEENS_6half_tEfNS_4arch4Sm90ELb0ELb1ELb1ELb1ELb1ELb1ELb0ELb0ELi2ELi1ELi2ELi1ELb0EEENS1_21CollectiveEpilogueBwdISC_SD_SF_Li256ELb1ELb0ELi1EEENS1_19SingleTileSchedulerILb1ELb0ELb0ELi128EEEEEEEEEvNT_6ParamsE:
	.zero		2304


//--------------------- .nv.constant0._ZN7cutlass13device_kernelIN5flash11enable_sm90INS1_16FlashAttnBwdSm90INS1_25CollectiveMainloopBwdSm90ILi2ELi2ELi2EN4cute5tupleIJNS5_1CILi1EEES8_S8_EEENS6_IJNS7_ILi64EEENS7_ILi128EEESB_EEENS_6half_tEfNS_4arch4Sm90ELb0ELb1ELb1ELb1ELb0ELb1ELb0ELb0ELi2ELi1ELi2ELi1ELb0EEENS1_24CollectiveEpilogueBwdGQAISC_fSF_Li256ELb1ELb0EEENS1_19SingleTileSchedulerILb1ELb0ELb0ELi128EEEEEEEEEvNT_6ParamsE --------------------------
	.section	.nv.constant0._ZN7cutlass13device_kernelIN5flash11enable_sm90INS1_16FlashAttnBwdSm90INS1_25CollectiveMainloopBwdSm90ILi2ELi2ELi2EN4cute5tupleIJNS5_1CILi1EEES8_S8_EEENS6_IJNS7_ILi64EEENS7_ILi128EEESB_EEENS_6half_tEfNS_4arch4Sm90ELb0ELb1ELb1ELb1ELb0ELb1ELb0ELb0ELi2ELi1ELi2ELi1ELb0EEENS1_24CollectiveEpilogueBwdGQAISC_fSF_Li256ELb1ELb0EEENS1_19SingleTileSchedulerILb1ELb0ELb0ELi128EEEEEEEEEvNT_6ParamsE,"a",@progbits
	.sectionflags	@""
	.align	4
.nv.constant0._ZN7cutlass13device_kernelIN5flash11enable_sm90INS1_16FlashAttnBwdSm90INS1_25CollectiveMainloopBwdSm90ILi2ELi2ELi2EN4cute5tupleIJNS5_1CILi1EEES8_S8_EEENS6_IJNS7_ILi64EEENS7_ILi128EEESB_EEENS_6half_tEfNS_4arch4Sm90ELb0ELb1ELb1ELb1ELb0ELb1ELb0ELb0ELi2ELi1ELi2ELi1ELb0EEENS1_24CollectiveEpilogueBwdGQAISC_fSF_Li256ELb1ELb0EEENS1_19SingleTileSchedulerILb1ELb0ELb0ELi128EEEEEEEEEvNT_6ParamsE:
	.zero		2304


//--------------------- .nv.constant0._ZN7cutlass13device_kernelIN5flash11enable_sm90INS1_16FlashAttnBwdSm90INS1_25CollectiveMainloopBwdSm90ILi2ELi2ELi2EN4cute5tupleIJNS5_1CILi1EEES8_S8_EEENS6_IJNS7_ILi64EEENS7_ILi128EEESB_EEENS_6half_tEfNS_4arch4Sm90ELb0ELb1ELb1ELb1ELb1ELb1ELb0ELb0ELi2ELi1ELi2ELi1ELb0EEENS1_24CollectiveEpilogueBwdGQAISC_fSF_Li256ELb1ELb1EEENS1_19SingleTileSchedulerILb1ELb0ELb0ELi128EEEEEEEEEvNT_6ParamsE --------------------------
	.section	.nv.constant0._ZN7cutlass13device_kernelIN5flash11enable_sm90INS1_16FlashAttnBwdSm90INS1_25CollectiveMainloopBwdSm90ILi2ELi2ELi2EN4cute5tupleIJNS5_1CILi1EEES8_S8_EEENS6_IJNS7_ILi64EEENS7_ILi128EEESB_EEENS_6half_tEfNS_4arch4Sm90ELb0ELb1ELb1ELb1ELb1ELb1ELb0ELb0ELi2ELi1ELi2ELi1ELb0EEENS1_24CollectiveEpilogueBwdGQAISC_fSF_Li256ELb1ELb1EEENS1_19SingleTileSchedulerILb1ELb0ELb0ELi128EEEEEEEEEvNT_6ParamsE,"a",@progbits
	.sectionflags	@""
	.align	4
.nv.constant0._ZN7cutlass13device_kernelIN5flash11enable_sm90INS1_16FlashAttnBwdSm90INS1_25CollectiveMainloopBwdSm90ILi2ELi2ELi2EN4cute5tupleIJNS5_1CILi1EEES8_S8_EEENS6_IJNS7_ILi64EEENS7_ILi128EEESB_EEENS_6half_tEfNS_4arch4Sm90ELb0ELb1ELb1ELb1ELb1ELb1ELb0ELb0ELi2ELi1ELi2ELi1ELb0EEENS1_24CollectiveEpilogueBwdGQAISC_fSF_Li256ELb1ELb1EEENS1_19SingleTileSchedulerILb1ELb0ELb0ELi128EEEEEEEEEvNT_6ParamsE:
	.zero		2304


//--------------------- .nv.constant0._ZN7cutlass13device_kernelIN5flash11enable_sm90INS1_16FlashAttnBwdSm90INS1_25CollectiveMainloopBwdSm90ILi2ELi2ELi2EN4cute5tupleIJNS5_1CILi1EEES8_S8_EEENS6_IJNS7_ILi64EEENS7_ILi128EEESB_EEENS_6half_tEfNS_4arch4Sm90ELb1ELb0ELb1ELb0ELb0ELb1ELb0ELb0ELi2ELi1ELi2ELi1ELb0EEENS1_21CollectiveEpilogueBwdISC_SD_SF_Li256ELb0ELb0ELi1EEENS1_25SingleTileBwdLPTSchedulerILb0ELi128ELb0EEEEEEEEEvNT_6ParamsE --------------------------
	.section	.nv.constant0._ZN7cutlass13device_kernelIN5flash11enable_sm90INS1_16FlashAttnBwdSm90INS1_25CollectiveMainloopBwdSm90ILi2ELi2ELi2EN4cute5tupleIJNS5_1CILi1EEES8_S8_EEENS6_IJNS7_ILi64EEENS7_ILi128EEESB_EEENS_6half_tEfNS_4arch4Sm90ELb1ELb0ELb1ELb0ELb0ELb1ELb0ELb0ELi2ELi1ELi2ELi1ELb0EEENS1_21CollectiveEpilogueBwdISC_SD_SF_Li256ELb0ELb0ELi1EEENS1_25SingleTileBwdLPTSchedulerILb0ELi128ELb0EEEEEEEEEvNT_6ParamsE,"a",@progbits
	.sectionflags	@""
	.align	4
.nv.constant0._ZN7cutlass13device_kernelIN5flash11enable_sm90INS1_16FlashAttnBwdSm90INS1_25CollectiveMainloopBwdSm90ILi2ELi2ELi2EN4cute5tupleIJNS5_1CILi1EEES8_S8_EEENS6_IJNS7_ILi64EEENS7_ILi128EEESB_EEENS_6half_tEfNS_4arch4Sm90ELb1ELb0ELb1ELb0ELb0ELb1ELb0ELb0ELi2ELi1ELi2ELi1ELb0EEENS1_21CollectiveEpilogueBwdISC_SD_SF_Li256ELb0ELb0ELi1EEENS1_25SingleTileBwdLPTSchedulerILb0ELi128ELb0EEEEEEEEEvNT_6ParamsE:
	.zero		2944


//--------------------- .nv.constant0._ZN7cutlass13device_kernelIN5flash11enable_sm90INS1_16FlashAttnBwdSm90INS1_25CollectiveMainloopBwdSm90ILi2ELi2ELi2EN4cute5tupleIJNS5_1CILi1EEES8_S8_EEENS6_IJNS7_ILi64EEENS7_ILi128EEESB_EEENS_6half_tEfNS_4arch4Sm90ELb1ELb0ELb1ELb0ELb1ELb1ELb0ELb0ELi2ELi1ELi2ELi1ELb0EEENS1_21CollectiveEpilogueBwdISC_SD_SF_Li256ELb0ELb0ELi1EEENS1_25SingleTileBwdLPTSchedulerILb0ELi128ELb1EEEEEEEEEvNT_6ParamsE --------------------------
	.section	.nv.constant0._ZN7cutlass13device_kernelIN5flash11enable_sm90INS1_16FlashAttnBwdSm90INS1_25CollectiveMainloopBwdSm90ILi2ELi2ELi2EN4cute5tupleIJNS5_1CILi1EEES8_S8_EEENS6_IJNS7_ILi64EEENS7_ILi128EEESB_EEENS_6half_tEfNS_4arch4Sm90ELb1ELb0ELb1ELb0ELb1ELb1ELb0ELb0ELi2ELi1ELi2ELi1ELb0EEENS1_21CollectiveEpilogueBwdISC_SD_SF_Li256ELb0ELb0ELi1EEENS1_25SingleTileBwdLPTSchedulerILb0ELi128ELb1EEEEEEEEEvNT_6ParamsE,"a",@progbits
	.sectionflags	@""
	.align	4
.nv.constant0._ZN7cutlass13device_kernelIN5flash11enable_sm90INS1_16FlashAttnBwdSm90INS1_25CollectiveMainloopBwdSm90ILi2ELi2ELi2EN4cute5tupleIJNS5_1CILi1EEES8_S8_EEENS6_IJNS7_ILi64EEENS7_ILi128EEESB_EEENS_6half_tEfNS_4arch4Sm90ELb1ELb0ELb1ELb0ELb1ELb1ELb0ELb0ELi2ELi1ELi2ELi1ELb0EEENS1_21CollectiveEpilogueBwdISC_SD_SF_Li256ELb0ELb0ELi1EEENS1_25SingleTileBwdLPTSchedulerILb0ELi128ELb1EEEEEEEEEvNT_6ParamsE:
	.zero		2944


//--------------------- .nv.constant0._ZN7cutlass13device_kernelIN5flash11enable_sm90INS1_16FlashAttnBwdSm90INS1_25CollectiveMainloopBwdSm90ILi2ELi2ELi2EN4cute5tupleIJNS5_1CILi1EEES8_S8_EEENS6_IJNS7_ILi64EEENS7_ILi128EEESB_EEENS_6half_tEfNS_4arch4Sm90ELb1ELb0ELb1ELb0ELb0ELb1ELb0ELb0ELi2ELi1ELi2ELi1ELb0EEENS1_24CollectiveEpilogueBwdGQAISC_fSF_Li256ELb0ELb0EEENS1_25SingleTileBwdLPTSchedulerILb0ELi128ELb0EEEEEEEEEvNT_6ParamsE --------------------------
	.section	.nv.constant0._ZN7cutlass13device_kernelIN5flash11enable_sm90INS1_16FlashAttnBwdSm90INS1_25CollectiveMainloopBwdSm90ILi2ELi2ELi2EN4cute5tupleIJNS5_1CILi1EEES8_S8_EEENS6_IJNS7_ILi64EEENS7_ILi128EEESB_EEENS_6half_tEfNS_4arch4Sm90ELb1ELb0ELb1ELb0ELb0ELb1ELb0ELb0ELi2ELi1ELi2ELi1ELb0EEENS1_24CollectiveEpilogueBwdGQAISC_fSF_Li256ELb0ELb0EEENS1_25SingleTileBwdLPTSchedulerILb0ELi128ELb0EEEEEEEEEvNT_6ParamsE,"a",@progbits
	.sectionflags	@""
	.align	4
.nv.constant0._ZN7cutlass13device_kernelIN5flash11enable_sm90INS1_16FlashAttnBwdSm90INS1_25CollectiveMainloopBwdSm90ILi2ELi2ELi2EN4cute5tupleIJNS5_1CILi1EEES8_S8_EEENS6_IJNS7_ILi64EEENS7_ILi128EEESB_EEENS_6half_tEfNS_4arch4Sm90ELb1ELb0ELb1ELb0ELb0ELb1ELb0ELb0ELi2ELi1ELi2ELi1ELb0EEENS1_24CollectiveEpilogueBwdGQAISC_fSF_Li256ELb0ELb0EEENS1_25SingleTileBwdLPTSchedulerILb0ELi128ELb0EEEEEEEEEvNT_6ParamsE:
	.zero		2432


//--------------------- .nv.constant0._ZN7cutlass13device_kernelIN5flash11enable_sm90INS1_16FlashAttnBwdSm90INS1_25CollectiveMainloopBwdSm90ILi2ELi2ELi2EN4cute5tupleIJNS5_1CILi1EEES8_S8_EEENS6_IJNS7_ILi64EEENS7_ILi128EEESB_EEENS_6half_tEfNS_4arch4Sm90ELb1ELb0ELb1ELb0ELb1ELb1ELb0ELb0ELi2ELi1ELi2ELi1ELb0EEENS1_24CollectiveEpilogueBwdGQAISC_fSF_Li256ELb0ELb1EEENS1_25SingleTileBwdLPTSchedulerILb0ELi128ELb1EEEEEEEEEvNT_6ParamsE --------------------------
	.section	.nv.constant0._ZN7cutlass13device_kernelIN5flash11enable_sm90INS1_16FlashAttnBwdSm90INS1_25CollectiveMainloopBwdSm90ILi2ELi2ELi2EN4cute5tupleIJNS5_1CILi1EEES8_S8_EEENS6_IJNS7_ILi64EEENS7_ILi128EEESB_EEENS_6half_tEfNS_4arch4Sm90ELb1ELb0ELb1ELb0ELb1ELb1ELb0ELb0ELi2ELi1ELi2ELi1ELb0EEENS1_24CollectiveEpilogueBwdGQAISC_fSF_Li256ELb0ELb1EEENS1_25SingleTileBwdLPTSchedulerILb0ELi128ELb1EEEEEEEEEvNT_6ParamsE,"a",@progbits
	.sectionflags	@""
	.align	4
.nv.constant0._ZN7cutlass13device_kernelIN5flash11enable_sm90INS1_16FlashAttnBwdSm90INS1_25CollectiveMainloopBwdSm90ILi2ELi2ELi2EN4cute5tupleIJNS5_1CILi1EEES8_S8_EEENS6_IJNS7_ILi64EEENS7_ILi128EEESB_EEENS_6half_tEfNS_4arch4Sm90ELb1ELb0ELb1ELb0ELb1ELb1ELb0ELb0ELi2ELi1ELi2ELi1ELb0EEENS1_24CollectiveEpilogueBwdGQAISC_fSF_Li256ELb0ELb1EEENS1_25SingleTileBwdLPTSchedulerILb0ELi128ELb1EEEEEEEEEvNT_6ParamsE:
	.zero		2432


//--------------------- .nv.constant0._ZN7cutlass13device_kernelIN5flash22FlashAttnBwdPreprocessIN4cute5tupleIJNS3_1CILi64EEENS5_ILi128EEEEEENS_6half_tEfNS_4arch4Sm90ELb1ELb0EEEEEvNT_6ParamsE --------------------------
	.section	.nv.constant0._ZN7cutlass13device_kernelIN5flash22FlashAttnBwdPreprocessIN4cute5tupleIJNS3_1CILi64EEENS5_ILi128EEEEEENS_6half_tEfNS_4arch4Sm90ELb1ELb0EEEEEvNT_6ParamsE,"a",@progbits
	.sectionflags	@""
	.align	4
.nv.constant0._ZN7cutlass13device_kernelIN5flash22FlashAttnBwdPreprocessIN4cute5tupleIJNS3_1CILi64EEENS5_ILi128EEEEEENS_6half_tEfNS_4arch4Sm90ELb1ELb0EEEEEvNT_6ParamsE:
	.zero		768


//--------------------- .nv.constant0._ZN7cutlass13device_kernelIN5flash11enable_sm90INS1_16FlashAttnBwdSm90INS1_25CollectiveMainloopBwdSm90ILi2ELi2ELi2EN4cute5tupleIJNS5_1CILi1EEES8_S8_EEENS6_IJNS7_ILi64EEENS7_ILi128EEESB_EEENS_6half_tEfNS_4arch4Sm90ELb1ELb0ELb1ELb1ELb0ELb1ELb0ELb0ELi2ELi1ELi2ELi1ELb0EEENS1_21CollectiveEpilogueBwdISC_SD_SF_Li256ELb1ELb0ELi1EEENS1_25SingleTileBwdLPTSchedulerILb1ELi128ELb0EEEEEEEEEvNT_6ParamsE --------------------------
	.section	.nv.constant0._ZN7cutlass13device_kernelIN5flash11enable_sm90INS1_16FlashAttnBwdSm90INS1_25CollectiveMainloopBwdSm90ILi2ELi2ELi2EN4cute5tupleIJNS5_1CILi1EEES8_S8_EEENS6_IJNS7_ILi64EEENS7_ILi128EEESB_EEENS_6half_tEfNS_4arch4Sm90ELb1ELb0ELb1ELb1ELb0ELb1ELb0ELb0ELi2ELi1ELi2ELi1ELb0EEENS1_21CollectiveEpilogueBwdISC_SD_SF_Li256ELb1ELb0ELi1EEENS1_25SingleTileBwdLPTSchedulerILb1ELi128ELb0EEEEEEEEEvNT_6ParamsE,"a",@progbits
	.sectionflags	@""
	.align	4
.nv.constant0._ZN7cutlass13device_kernelIN5flash11enable_sm90INS1_16FlashAttnBwdSm90INS1_25CollectiveMainloopBwdSm90ILi2ELi2ELi2EN4cute5tupleIJNS5_1CILi1EEES8_S8_EEENS6_IJNS7_ILi64EEENS7_ILi128EEESB_EEENS_6half_tEfNS_4arch4Sm90ELb1ELb0ELb1ELb1ELb0ELb1ELb0ELb0ELi2ELi1ELi2ELi1ELb0EEENS1_21CollectiveEpilogueBwdISC_SD_SF_Li256ELb1ELb0ELi1EEENS1_25SingleTileBwdLPTSchedulerILb1ELi128ELb0EEEEEEEEEvNT_6ParamsE:
	.zero		2304


//--------------------- .nv.constant0._ZN7cutlass13device_kernelIN5flash11enable_sm90INS1_16FlashAttnBwdSm90INS1_25CollectiveMainloopBwdSm90ILi2ELi2ELi2EN4cute5tupleIJNS5_1CILi1EEES8_S8_EEENS6_IJNS7_ILi64EEENS7_ILi128EEESB_EEENS_6half_tEfNS_4arch4Sm90ELb1ELb0ELb1ELb1ELb1ELb1ELb0ELb0ELi2ELi1ELi2ELi1ELb0EEENS1_21CollectiveEpilogueBwdISC_SD_SF_Li256ELb1ELb0ELi1EEENS1_25SingleTileBwdLPTSchedulerILb1ELi128ELb1EEEEEEEEEvNT_6ParamsE --------------------------
	.section	.nv.constant0._ZN7cutlass13device_kernelIN5flash11enable_sm90INS1_16FlashAttnBwdSm90INS1_25CollectiveMainloopBwdSm90ILi2ELi2ELi2EN4cute5tupleIJNS5_1CILi1EEES8_S8_EEENS6_IJNS7_ILi64EEENS7_ILi128EEESB_EEENS_6half_tEfNS_4arch4Sm90ELb1ELb0ELb1ELb1ELb1ELb1ELb0ELb0ELi2ELi1ELi2ELi1ELb0EEENS1_21CollectiveEpilogueBwdISC_SD_SF_Li256ELb1ELb0ELi1EEENS1_25SingleTileBwdLPTSchedulerILb1ELi128ELb1EEEEEEEEEvNT_6ParamsE,"a",@progbits
	.sectionflags	@""
	.align	4
.nv.constant0._ZN7cutlass13device_kernelIN5flash11enable_sm90INS1_16FlashAttnBwdSm90INS1_25CollectiveMainloopBwdSm90ILi2ELi2ELi2EN4cute5tupleIJNS5_1CILi1EEES8_S8_EEENS6_IJNS7_ILi64EEENS7_ILi128EEESB_EEENS_6half_tEfNS_4arch4Sm90ELb1ELb0ELb1ELb1ELb1ELb1ELb0ELb0ELi2ELi1ELi2ELi1ELb0EEENS1_21CollectiveEpilogueBwdISC_SD_SF_Li256ELb1ELb0ELi1EEENS1_25SingleTileBwdLPTSchedulerILb1ELi128ELb1EEEEEEEEEvNT_6ParamsE:
	.zero		2304


//--------------------- .nv.constant0._ZN7cutlass13device_kernelIN5flash11enable_sm90INS1_16FlashAttnBwdSm90INS1_25CollectiveMainloopBwdSm90ILi2ELi2ELi2EN4cute5tupleIJNS5_1CILi1EEES8_S8_EEENS6_IJNS7_ILi64EEENS7_ILi128EEESB_EEENS_6half_tEfNS_4arch4Sm90ELb1ELb0ELb1ELb1ELb0ELb1ELb0ELb0ELi2ELi1ELi2ELi1ELb0EEENS1_24CollectiveEpilogueBwdGQAISC_fSF_Li256ELb1ELb0EEENS1_25SingleTileBwdLPTSchedulerILb1ELi128ELb0EEEEEEEEEvNT_6ParamsE --------------------------
	.section	.nv.constant0._ZN7cutlass13device_kernelIN5flash11enable_sm90INS1_16FlashAttnBwdSm90INS1_25CollectiveMainloopBwdSm90ILi2ELi2ELi2EN4cute5tupleIJNS5_1CILi1EEES8_S8_EEENS6_IJNS7_ILi64EEENS7_ILi128EEESB_EEENS_6half_tEfNS_4arch4Sm90ELb1ELb0ELb1ELb1ELb0ELb1ELb0ELb0ELi2ELi1ELi2ELi1ELb0EEENS1_24CollectiveEpilogueBwdGQAISC_fSF_Li256ELb1ELb0EEENS1_25SingleTileBwdLPTSchedulerILb1ELi128ELb0EEEEEEEEEvNT_6ParamsE,"a",@progbits
	.sectionflags	@""
	.align	4
.nv.constant0._ZN7cutlass13device_kernelIN5flash11enable_sm90INS1_16FlashAttnBwdSm90INS1_25CollectiveMainloopBwdSm90ILi2ELi2ELi2EN4cute5tupleIJNS5_1CILi1EEES8_S8_EEENS6_IJNS7_ILi64EEENS7_ILi128EEESB_EEENS_6half_tEfNS_4arch4Sm90ELb1ELb0ELb1ELb1ELb0ELb1ELb0ELb0ELi2ELi1ELi2ELi1ELb0EEENS1_24CollectiveEpilogueBwdGQAISC_fSF_Li256ELb1ELb0EEENS1_25SingleTileBwdLPTSchedulerILb1ELi128ELb0EEEEEEEEEvNT_6ParamsE:
	.zero		2432


//--------------------- .nv.constant0._ZN7cutlass13device_kernelIN5flash32FlashAttnBwdPostprocessConvertdQIN4cute5tupleIJNS3_1CILi128EEES6_EEENS_6half_tEfNS_4arch4Sm90ELi256ENS3_8TiledMMAINS3_8MMA_AtomIJNS3_4SM904GMMA26MMA_64x128x16_F32F16F16_RSILNSE_5MajorE0ELSG_1ELNSE_7ScaleInE1ELSH_1EEEEEENS3_6LayoutINS4_IJNS5_ILi2EEENS5_ILi1EEESM_EEENS4_IJSM_NS5_ILi0EEESO_EEEEENS4_IJNS3_10UnderscoreESR_SR_EEEEELb0EEEEEvNT_6ParamsE --------------------------
	.section	.nv.constant0._ZN7cutlass13device_kernelIN5flash32FlashAttnBwdPostprocessConvertdQIN4cute5tupleIJNS3_1CILi128EEES6_EEENS_6half_tEfNS_4arch4Sm90ELi256ENS3_8TiledMMAINS3_8MMA_AtomIJNS3_4SM904GMMA26MMA_64x128x16_F32F16F16_RSILNSE_5MajorE0ELSG_1ELNSE_7ScaleInE1ELSH_1EEEEEENS3_6LayoutINS4_IJNS5_ILi2EEENS5_ILi1EEESM_EEENS4_IJSM_NS5_ILi0EEESO_EEEEENS4_IJNS3_10UnderscoreESR_SR_EEEEELb0EEEEEvNT_6ParamsE,"a",@progbits
	.sectionflags	@""
	.align	4
.nv.constant0._ZN7cutlass13device_kernelIN5flash32FlashAttnBwdPostprocessConvertdQIN4cute5tupleIJNS3_1CILi128EEES6_EEENS_6half_tEfNS_4arch4Sm90ELi256ENS3_8TiledMMAINS3_8MMA_AtomIJNS3_4SM904GMMA26MMA_64x128x16_F32F16F16_RSILNSE_5MajorE0ELSG_1ELNSE_7ScaleInE1ELSH_1EEEEEENS3_6LayoutINS4_IJNS5_ILi2EEENS5_ILi1EEESM_EEENS4_IJSM_NS5_ILi0EEESO_EEEEENS4_IJNS3_10UnderscoreESR_SR_EEEEELb0EEEEEvNT_6ParamsE:
	.zero		640


//--------------------- .nv.constant0._ZN7cutlass13device_kernelIN5flash32FlashAttnBwdPostprocessConvertdQIN4cute5tupleIJNS3_1CILi64EEENS5_ILi128EEEEEENS_6half_tEfNS_4arch4Sm90ELi256ENS3_8TiledMMAINS3_8MMA_AtomIJNS3_4SM904GMMA25MMA_64x64x16_F32F16F16_SSILNSF_5MajorE0ELSH_1ELNSF_7ScaleInE1ELSI_1EEEEEENS3_6LayoutINS4_IJNS5_ILi1EEENS5_ILi2EEESM_EEENS4_IJNS5_ILi0EEESM_SP_EEEEENS4_IJNS3_10UnderscoreESS_SS_EEEEELb0EEEEEvNT_6ParamsE --------------------------
	.section	.nv.constant0._ZN7cutlass13device_kernelIN5flash32FlashAttnBwdPostprocessConvertdQIN4cute5tupleIJNS3_1CILi64EEENS5_ILi128EEEEEENS_6half_tEfNS_4arch4Sm90ELi256ENS3_8TiledMMAINS3_8MMA_AtomIJNS3_4SM904GMMA25MMA_64x64x16_F32F16F16_SSILNSF_5MajorE0ELSH_1ELNSF_7ScaleInE1ELSI_1EEEEEENS3_6LayoutINS4_IJNS5_ILi1EEENS5_ILi2EEESM_EEENS4_IJNS5_ILi0EEESM_SP_EEEEENS4_IJNS3_10UnderscoreESS_SS_EEEEELb0EEEEEvNT_6ParamsE,"a",@progbits
	.sectionflags	@""
	.align	4
.nv.constant0._ZN7cutlass13device_kernelIN5flash32FlashAttnBwdPostprocessConvertdQIN4cute5tupleIJNS3_1CILi64EEENS5_ILi128EEEEEENS_6half_tEfNS_4arch4Sm90ELi256ENS3_8TiledMMAINS3_8MMA_AtomIJNS3_4SM904GMMA25MMA_64x64x16_F32F16F16_SSILNSF_5MajorE0ELSH_1ELNSF_7ScaleInE1ELSI_1EEEEEENS3_6LayoutINS4_IJNS5_ILi1EEENS5_ILi2EEESM_EEENS4_IJNS5_ILi0EEESM_SP_EEEEENS4_IJNS3_10UnderscoreESS_SS_EEEEELb0EEEEEvNT_6ParamsE:
	.zero		640


//--------------------- .nv.constant0._ZN7cutlass13device_kernelIN5flash11enable_sm90INS1_16FlashAttnBwdSm90INS1_25CollectiveMainloopBwdSm90ILi2ELi2ELi2EN4cute5tupleIJNS5_1CILi1EEES8_S8_EEENS6_IJNS7_ILi64EEENS7_ILi128EEESB_EEENS_6half_tEfNS_4arch4Sm90ELb1ELb0ELb1ELb1ELb1ELb1ELb0ELb0ELi2ELi1ELi2ELi1ELb0EEENS1_24CollectiveEpilogueBwdGQAISC_fSF_Li256ELb1ELb1EEENS1_25SingleTileBwdLPTSchedulerILb1ELi128ELb1EEEEEEEEEvNT_6ParamsE --------------------------
	.section	.nv.constant0._ZN7cutlass13device_kernelIN5flash11enable_sm90INS1_16FlashAttnBwdSm90INS1_25CollectiveMainloopBwdSm90ILi2ELi2ELi2EN4cute5tupleIJNS5_1CILi1EEES8_S8_EEENS6_IJNS7_ILi64EEENS7_ILi128EEESB_EEENS_6half_tEfNS_4arch4Sm90ELb1ELb0ELb1ELb1ELb1ELb1ELb0ELb0ELi2ELi1ELi2ELi1ELb0EEENS1_24CollectiveEpilogueBwdGQAISC_fSF_Li256ELb1ELb1EEENS1_25SingleTileBwdLPTSchedulerILb1ELi128ELb1EEEEEEEEEvNT_6ParamsE,"a",@progbits
	.sectionflags	@""
	.align	4
.nv.constant0._ZN7cutlass13device_kernelIN5flash11enable_sm90INS1_16FlashAttnBwdSm90INS1_25CollectiveMainloopBwdSm90ILi2ELi2ELi2EN4cute5tupleIJNS5_1CILi1EEES8_S8_EEENS6_IJNS7_ILi64EEENS7_ILi128EEESB_EEENS_6half_tEfNS_4arch4Sm90ELb1ELb0ELb1ELb1ELb1ELb1ELb0ELb0ELi2ELi1ELi2ELi1ELb0EEENS1_24CollectiveEpilogueBwdGQAISC_fSF_Li256ELb1ELb1EEENS1_25SingleTileBwdLPTSchedulerILb1ELi128ELb1EEEEEEEEEvNT_6ParamsE:
	.zero		2432


//--------------------- .nv.constant0._ZN7cutlass13device_kernelIN5flash22FlashAttnBwdPreprocessIN4cute5tupleIJNS3_1CILi64EEENS5_ILi128EEEEEENS_6half_tEfNS_4arch4Sm90ELb1ELb1EEEEEvNT_6ParamsE --------------------------
	.section	.nv.constant0._ZN7cutlass13device_kernelIN5flash22FlashAttnBwdPreprocessIN4cute5tupleIJNS3_1CILi64EEENS5_ILi128EEEEEENS_6half_tEfNS_4arch4Sm90ELb1ELb1EEEEEvNT_6ParamsE,"a",@progbits
	.sectionflags	@""
	.align	4
.nv.constant0._ZN7cutlass13device_kernelIN5flash22FlashAttnBwdPreprocessIN4cute5tupleIJNS3_1CILi64EEENS5_ILi128EEEEEENS_6half_tEfNS_4arch4Sm90ELb1ELb1EEEEEvNT_6ParamsE:
	.zero		768


//--------------------- SYMBOLS --------------------------

	.type		.nv.reservedSmem.offset0,@object
	.size		.nv.reservedSmem.offset0,0x4
	.type		__assertfail,@function
